// auto-generated by cutlass_sweep.gemm — config: {"arch": "sm_100", "cluster_m": 2, "cluster_n": 1, "dtype": "bf16", "dtype_b": "bf16", "layout": "nt", "stages": 0, "tile_k": 16, "tile_m": 128, "tile_n": 256}
#include "cutlass/cutlass.h"
#include "cutlass/gemm/collective/collective_builder.hpp"
#include "cutlass/gemm/device/gemm_universal_adapter.h"
#include "cutlass/gemm/kernel/gemm_universal.hpp"
#include "cutlass/epilogue/collective/collective_builder.hpp"

using ElemA = cutlass::bfloat16_t;
using ElemB = cutlass::bfloat16_t;
using ElemCD = cutlass::bfloat16_t;
using Acc  = float;
using TileShape    = cute::Shape<cute::_128, cute::_256, cute::_16>;
using ClusterShape = cute::Shape<cute::_2, cute::_1, cute::_1>;

using CollectiveEpilogue = typename cutlass::epilogue::collective::CollectiveBuilder<
    cutlass::arch::Sm100, cutlass::arch::OpClassTensorOp,
    TileShape, ClusterShape,
    cutlass::epilogue::collective::EpilogueTileAuto,
    Acc, Acc,
    ElemCD, cutlass::layout::RowMajor, 128 / cutlass::sizeof_bits<ElemCD>::value,
    ElemCD, cutlass::layout::RowMajor, 128 / cutlass::sizeof_bits<ElemCD>::value,
    cutlass::epilogue::collective::EpilogueScheduleAuto
  >::CollectiveOp;

using CollectiveMainloop = typename cutlass::gemm::collective::CollectiveBuilder<
    cutlass::arch::Sm100, cutlass::arch::OpClassTensorOp,
    ElemA, cutlass::layout::RowMajor, 128 / cutlass::sizeof_bits<ElemA>::value,
    ElemB, cutlass::layout::ColumnMajor, 128 / cutlass::sizeof_bits<ElemB>::value,
    Acc,
    TileShape, ClusterShape,
    cutlass::gemm::collective::StageCountAutoCarveout<static_cast<int>(sizeof(typename CollectiveEpilogue::SharedStorage))>,
    cutlass::gemm::collective::KernelScheduleAuto
  >::CollectiveOp;

using GemmKernel = cutlass::gemm::kernel::GemmUniversal<
    cute::Shape<int,int,int,int>,
    CollectiveMainloop,
    CollectiveEpilogue
>;
using Gemm = cutlass::gemm::device::GemmUniversalAdapter<GemmKernel>;

// Force the device kernel symbol into the cubin without needing a host main.
auto* _anchor = &cutlass::device_kernel<GemmKernel>;


// ===== COMPILED SASS (sm_100a) =====

	.target	sm_100a

	.elftype	@"ET_EXEC"


//--------------------- .note.nv.tkinfo           --------------------------
	.section	.note.nv.tkinfo,"",@"SHT_NOTE"
	.sectionflags	@"SHF_NOTE_NV_TKINFO"
	.tkinfo
        /*0018*/ 	.word	0x00000002
        /*0030*/ 	.string	""
        /*0030*/ 	.string	"ptxas"
        /*0030*/ 	.string	"Cuda compilation tools, release 13.0, V13.0.88"
        /*0030*/ 	.string	"Build cuda_13.0.r13.0/compiler.36424714_0"
        /*0030*/ 	.string	"-arch sm_100a -m 64 "



//--------------------- .note.nv.cuinfo           --------------------------
	.section	.note.nv.cuinfo,"",@"SHT_NOTE"
	.sectionflags	@"SHF_NOTE_NV_CUINFO"
        /*0018*/ 	.short	0x0002
        /*001a*/ 	.short	0x0064
        /*001c*/ 	.short	0x0082
	.zero		2


//--------------------- .nv.info                  --------------------------
	.section	.nv.info,"",@"SHT_CUDA_INFO"
	.align	4


	//----- nvinfo : EIATTR_REGCOUNT
	.align		4
        /*0000*/ 	.byte	0x04, 0x2f
        /*0002*/ 	.short	(.L_19 - .L_18)
	.align		4
.L_18:
        /*0004*/ 	.word	index@(_ZN7cutlass13device_kernelINS_4gemm6kernel13GemmUniversalIN4cute5tupleIJiiiiEEENS1_10collective13CollectiveMmaINS1_35MainloopSm100TmaUmmaWarpSpecializedILi32ELi2ELi4ENS5_IJNS4_1CILi2EEENSA_ILi1EEESC_EEEEENS5_IJNSA_ILi128EEENSA_ILi256EEENSA_ILi16EEEEEENS_10bfloat16_tENS5_IJlSC_lEEESJ_SK_NS4_8TiledMMAINS4_8MMA_AtomIJNS4_26SM100_MMA_F16BF16_2x1SM_SSISJ_SJ_fLi128ELi256ELNS4_4UMMA5MajorE0ELSP_0ELNSO_7ScaleInE0ELSQ_0EEEEEENS4_6LayoutINS5_IJSC_SC_SC_EEENS5_IJNSA_ILi0EEESV_SV_EEEEENS5_IJNS4_10UnderscoreESY_SY_EEEEENS4_18SM100_TMA_2SM_LOADENS4_14ComposedLayoutINS4_7SwizzleILi1ELi4ELi3EEENS4_18smem_ptr_flag_bitsILi16EEENST_INS5_IJNSA_ILi8EEESH_EEENS5_IJSH_SC_EEEEEEEvNS4_8identityES11_S1B_vS1C_EENS_8epilogue10collective18CollectiveEpilogueINS1E_23Sm100TmaWarpSpecializedILi4ELi2ELi32ELb1ELb0EEEJNS5_IJNSA_ILi64EEESG_SH_EEENS5_IJNST_IS1J_SC_EENST_INS5_IJNSA_ILi32EEESB_EEENS5_IJSC_SF_EEEEEEEESJ_SK_SJ_SK_NS1E_6fusion15FusionCallbacksIS1I_NS1R_17LinearCombinationISJ_fSJ_fLNS_15FloatRoundStyleE2EEES1K_S1Q_JEEENS4_5SM1004TMEM4LOAD26SM100_TMEM_LOAD_32dp32b32xENS4_13SM90_TMA_LOADENS12_INS13_ILi2ELi4ELi3EEES16_NST_INS5_IJS17_S1M_EEENS5_IJS1M_SC_EEEEEEENS4_39AutoVectorizingCopyWithAssumedAlignmentILi128EEENS4_14SM90_TMA_STOREES26_S28_S28_EEEvvEEEEvNT_6ParamsE)
        /*0008*/ 	.word	0x00000073


	//----- nvinfo : EIATTR_FRAME_SIZE
	.align		4
.L_19:
        /*000c*/ 	.byte	0x04, 0x11
        /*000e*/ 	.short	(.L_21 - .L_20)
	.align		4
.L_20:
        /*0010*/ 	.word	index@($__internal_2_$__cuda_sm10x_tcgen05_guardrail_trap_unallocated_columns_being_dealloced)
        /*0014*/ 	.word	0x00000000


	//----- nvinfo : EIATTR_FRAME_SIZE
	.align		4
.L_21:
        /*0018*/ 	.byte	0x04, 0x11
        /*001a*/ 	.short	(.L_23 - .L_22)
	.align		4
.L_22:
        /*001c*/ 	.word	index@($__internal_1_$__cuda_sm10x_tcgen05_guardrail_trap_phase_invalid_during_alloc)
        /*0020*/ 	.word	0x00000000


	//----- nvinfo : EIATTR_FRAME_SIZE
	.align		4
.L_23:
        /*0024*/ 	.byte	0x04, 0x11
        /*0026*/ 	.short	(.L_25 - .L_24)
	.align		4
.L_24:
        /*0028*/ 	.word	index@($__internal_0_$__cuda_sm10x_tcgen05_guardrail_trap_col_being_dealloced_not_returned_by_alloc)
        /*002c*/ 	.word	0x00000000


	//----- nvinfo : EIATTR_FRAME_SIZE
	.align		4
.L_25:
        /*0030*/ 	.byte	0x04, 0x11
        /*0032*/ 	.short	(.L_27 - .L_26)
	.align		4
.L_26:
        /*0034*/ 	.word	index@(_ZN7cutlass13device_kernelINS_4gemm6kernel13GemmUniversalIN4cute5tupleIJiiiiEEENS1_10collective13CollectiveMmaINS1_35MainloopSm100TmaUmmaWarpSpecializedILi32ELi2ELi4ENS5_IJNS4_1CILi2EEENSA_ILi1EEESC_EEEEENS5_IJNSA_ILi128EEENSA_ILi256EEENSA_ILi16EEEEEENS_10bfloat16_tENS5_IJlSC_lEEESJ_SK_NS4_8TiledMMAINS4_8MMA_AtomIJNS4_26SM100_MMA_F16BF16_2x1SM_SSISJ_SJ_fLi128ELi256ELNS4_4UMMA5MajorE0ELSP_0ELNSO_7ScaleInE0ELSQ_0EEEEEENS4_6LayoutINS5_IJSC_SC_SC_EEENS5_IJNSA_ILi0EEESV_SV_EEEEENS5_IJNS4_10UnderscoreESY_SY_EEEEENS4_18SM100_TMA_2SM_LOADENS4_14ComposedLayoutINS4_7SwizzleILi1ELi4ELi3EEENS4_18smem_ptr_flag_bitsILi16EEENST_INS5_IJNSA_ILi8EEESH_EEENS5_IJSH_SC_EEEEEEEvNS4_8identityES11_S1B_vS1C_EENS_8epilogue10collective18CollectiveEpilogueINS1E_23Sm100TmaWarpSpecializedILi4ELi2ELi32ELb1ELb0EEEJNS5_IJNSA_ILi64EEESG_SH_EEENS5_IJNST_IS1J_SC_EENST_INS5_IJNSA_ILi32EEESB_EEENS5_IJSC_SF_EEEEEEEESJ_SK_SJ_SK_NS1E_6fusion15FusionCallbacksIS1I_NS1R_17LinearCombinationISJ_fSJ_fLNS_15FloatRoundStyleE2EEES1K_S1Q_JEEENS4_5SM1004TMEM4LOAD26SM100_TMEM_LOAD_32dp32b32xENS4_13SM90_TMA_LOADENS12_INS13_ILi2ELi4ELi3EEES16_NST_INS5_IJS17_S1M_EEENS5_IJS1M_SC_EEEEEEENS4_39AutoVectorizingCopyWithAssumedAlignmentILi128EEENS4_14SM90_TMA_STOREES26_S28_S28_EEEvvEEEEvNT_6ParamsE)
        /*0038*/ 	.word	0x00000000


	//----- nvinfo : EIATTR_MIN_STACK_SIZE
	.align		4
.L_27:
        /*003c*/ 	.byte	0x04, 0x12
        /*003e*/ 	.short	(.L_29 - .L_28)
	.align		4
.L_28:
        /*0040*/ 	.word	index@(_ZN7cutlass13device_kernelINS_4gemm6kernel13GemmUniversalIN4cute5tupleIJiiiiEEENS1_10collective13CollectiveMmaINS1_35MainloopSm100TmaUmmaWarpSpecializedILi32ELi2ELi4ENS5_IJNS4_1CILi2EEENSA_ILi1EEESC_EEEEENS5_IJNSA_ILi128EEENSA_ILi256EEENSA_ILi16EEEEEENS_10bfloat16_tENS5_IJlSC_lEEESJ_SK_NS4_8TiledMMAINS4_8MMA_AtomIJNS4_26SM100_MMA_F16BF16_2x1SM_SSISJ_SJ_fLi128ELi256ELNS4_4UMMA5MajorE0ELSP_0ELNSO_7ScaleInE0ELSQ_0EEEEEENS4_6LayoutINS5_IJSC_SC_SC_EEENS5_IJNSA_ILi0EEESV_SV_EEEEENS5_IJNS4_10UnderscoreESY_SY_EEEEENS4_18SM100_TMA_2SM_LOADENS4_14ComposedLayoutINS4_7SwizzleILi1ELi4ELi3EEENS4_18smem_ptr_flag_bitsILi16EEENST_INS5_IJNSA_ILi8EEESH_EEENS5_IJSH_SC_EEEEEEEvNS4_8identityES11_S1B_vS1C_EENS_8epilogue10collective18CollectiveEpilogueINS1E_23Sm100TmaWarpSpecializedILi4ELi2ELi32ELb1ELb0EEEJNS5_IJNSA_ILi64EEESG_SH_EEENS5_IJNST_IS1J_SC_EENST_INS5_IJNSA_ILi32EEESB_EEENS5_IJSC_SF_EEEEEEEESJ_SK_SJ_SK_NS1E_6fusion15FusionCallbacksIS1I_NS1R_17LinearCombinationISJ_fSJ_fLNS_15FloatRoundStyleE2EEES1K_S1Q_JEEENS4_5SM1004TMEM4LOAD26SM100_TMEM_LOAD_32dp32b32xENS4_13SM90_TMA_LOADENS12_INS13_ILi2ELi4ELi3EEES16_NST_INS5_IJS17_S1M_EEENS5_IJS1M_SC_EEEEEEENS4_39AutoVectorizingCopyWithAssumedAlignmentILi128EEENS4_14SM90_TMA_STOREES26_S28_S28_EEEvvEEEEvNT_6ParamsE)
        /*0044*/ 	.word	0x00000000
.L_29:


//--------------------- .nv.compat                --------------------------
	.section	.nv.compat,"",@"SHT_CUDA_COMPAT_INFO"
	.align	4
        /*0000*/ 	.byte	0x02, 0x09, 0x01, 0x00, 0x02, 0x02, 0x02, 0x00, 0x02, 0x05, 0x05, 0x00, 0x03, 0x07, 0x01, 0x01
        /*0010*/ 	.byte	0x02, 0x03, 0x01, 0x00, 0x02, 0x06, 0x01, 0x00, 0x04, 0x0b, 0x08, 0x00, 0x09, 0x00, 0x00, 0x00
        /*0020*/ 	.byte	0x00, 0x00, 0x00, 0x00


//--------------------- .nv.info._ZN7cutlass13device_kernelINS_4gemm6kernel13GemmUniversalIN4cute5tupleIJiiiiEEENS1_10collective13CollectiveMmaINS1_35MainloopSm100TmaUmmaWarpSpecializedILi32ELi2ELi4ENS5_IJNS4_1CILi2EEENSA_ILi1EEESC_EEEEENS5_IJNSA_ILi128EEENSA_ILi256EEENSA_ILi16EEEEEENS_10bfloat16_tENS5_IJlSC_lEEESJ_SK_NS4_8TiledMMAINS4_8MMA_AtomIJNS4_26SM100_MMA_F16BF16_2x1SM_SSISJ_SJ_fLi128ELi256ELNS4_4UMMA5MajorE0ELSP_0ELNSO_7ScaleInE0ELSQ_0EEEEEENS4_6LayoutINS5_IJSC_SC_SC_EEENS5_IJNSA_ILi0EEESV_SV_EEEEENS5_IJNS4_10UnderscoreESY_SY_EEEEENS4_18SM100_TMA_2SM_LOADENS4_14ComposedLayoutINS4_7SwizzleILi1ELi4ELi3EEENS4_18smem_ptr_flag_bitsILi16EEENST_INS5_IJNSA_ILi8EEESH_EEENS5_IJSH_SC_EEEEEEEvNS4_8identityES11_S1B_vS1C_EENS_8epilogue10collective18CollectiveEpilogueINS1E_23Sm100TmaWarpSpecializedILi4ELi2ELi32ELb1ELb0EEEJNS5_IJNSA_ILi64EEESG_SH_EEENS5_IJNST_IS1J_SC_EENST_INS5_IJNSA_ILi32EEESB_EEENS5_IJSC_SF_EEEEEEEESJ_SK_SJ_SK_NS1E_6fusion15FusionCallbacksIS1I_NS1R_17LinearCombinationISJ_fSJ_fLNS_15FloatRoundStyleE2EEES1K_S1Q_JEEENS4_5SM1004TMEM4LOAD26SM100_TMEM_LOAD_32dp32b32xENS4_13SM90_TMA_LOADENS12_INS13_ILi2ELi4ELi3EEES16_NST_INS5_IJS17_S1M_EEENS5_IJS1M_SC_EEEEEEENS4_39AutoVectorizingCopyWithAssumedAlignmentILi128EEENS4_14SM90_TMA_STOREES26_S28_S28_EEEvvEEEEvNT_6ParamsE --------------------------
	.section	.nv.info._ZN7cutlass13device_kernelINS_4gemm6kernel13GemmUniversalIN4cute5tupleIJiiiiEEENS1_10collective13CollectiveMmaINS1_35MainloopSm100TmaUmmaWarpSpecializedILi32ELi2ELi4ENS5_IJNS4_1CILi2EEENSA_ILi1EEESC_EEEEENS5_IJNSA_ILi128EEENSA_ILi256EEENSA_ILi16EEEEEENS_10bfloat16_tENS5_IJlSC_lEEESJ_SK_NS4_8TiledMMAINS4_8MMA_AtomIJNS4_26SM100_MMA_F16BF16_2x1SM_SSISJ_SJ_fLi128ELi256ELNS4_4UMMA5MajorE0ELSP_0ELNSO_7ScaleInE0ELSQ_0EEEEEENS4_6LayoutINS5_IJSC_SC_SC_EEENS5_IJNSA_ILi0EEESV_SV_EEEEENS5_IJNS4_10UnderscoreESY_SY_EEEEENS4_18SM100_TMA_2SM_LOADENS4_14ComposedLayoutINS4_7SwizzleILi1ELi4ELi3EEENS4_18smem_ptr_flag_bitsILi16EEENST_INS5_IJNSA_ILi8EEESH_EEENS5_IJSH_SC_EEEEEEEvNS4_8identityES11_S1B_vS1C_EENS_8epilogue10collective18CollectiveEpilogueINS1E_23Sm100TmaWarpSpecializedILi4ELi2ELi32ELb1ELb0EEEJNS5_IJNSA_ILi64EEESG_SH_EEENS5_IJNST_IS1J_SC_EENST_INS5_IJNSA_ILi32EEESB_EEENS5_IJSC_SF_EEEEEEEESJ_SK_SJ_SK_NS1E_6fusion15FusionCallbacksIS1I_NS1R_17LinearCombinationISJ_fSJ_fLNS_15FloatRoundStyleE2EEES1K_S1Q_JEEENS4_5SM1004TMEM4LOAD26SM100_TMEM_LOAD_32dp32b32xENS4_13SM90_TMA_LOADENS12_INS13_ILi2ELi4ELi3EEES16_NST_INS5_IJS17_S1M_EEENS5_IJS1M_SC_EEEEEEENS4_39AutoVectorizingCopyWithAssumedAlignmentILi128EEENS4_14SM90_TMA_STOREES26_S28_S28_EEEvvEEEEvNT_6ParamsE,"",@"SHT_CUDA_INFO"
	.sectionflags	@""
	.align	4


	//----- nvinfo : EIATTR_CUDA_API_VERSION
	.align		4
        /*0000*/ 	.byte	0x04, 0x37
        /*0002*/ 	.short	(.L_31 - .L_30)
.L_30:
        /*0004*/ 	.word	0x00000082


	//----- nvinfo : EIATTR_KPARAM_INFO
	.align		4
.L_31:
        /*0008*/ 	.byte	0x04, 0x17
        /*000a*/ 	.short	(.L_33 - .L_32)
.L_32:
        /*000c*/ 	.word	0x00000000
        /*0010*/ 	.short	0x0000
        /*0012*/ 	.short	0x0000
        /*0014*/ 	.byte	0x00, 0xf0, 0x01, 0x20


	//----- nvinfo : EIATTR_AT_ENTRY_FRAGMENTS
	.align		4
.L_33:
        /*0018*/ 	.byte	0x04, 0x4f
        /*001a*/ 	.short	(.L_35 - .L_34)


	//   ....[0]....
.L_34:
        /*001c*/ 	.word	0x00000007


	//----- nvinfo : EIATTR_RESERVED_SMEM_USED
	.align		4
.L_35:
        /*0020*/ 	.byte	0x01, 0x41
	.zero		2


	//----- nvinfo : EIATTR_SPARSE_MMA_MASK
	.align		4
        /*0024*/ 	.byte	0x03, 0x50
        /*0026*/ 	.short	0x0000


	//----- nvinfo : EIATTR_TCGEN05_2CTA_USED
	.align		4
        /*0028*/ 	.byte	0x01, 0x52
	.zero		2


	//----- nvinfo : EIATTR_MAXREG_COUNT
	.align		4
        /*002c*/ 	.byte	0x03, 0x1b
        /*002e*/ 	.short	0x00ff


	//----- nvinfo : EIATTR_NUM_BARRIERS
	.align		4
        /*0030*/ 	.byte	0x02, 0x4c
        /*0032*/ 	.byte	0x07
	.zero		1


	//----- nvinfo : EIATTR_EXTERNS
	.align		4
        /*0034*/ 	.byte	0x04, 0x0f
        /*0036*/ 	.short	(.L_37 - .L_36)


	//   ....[0]....
	.align		4
.L_36:
        /*0038*/ 	.word	index@(__assertfail)


	//----- nvinfo : EIATTR_MERCURY_ISA_VERSION
	.align		4
.L_37:
        /*003c*/ 	.byte	0x03, 0x5f
        /*003e*/ 	.short	0x0101


	//----- nvinfo : EIATTR_INT_WARP_WIDE_INSTR_OFFSETS
	.align		4
        /*0040*/ 	.byte	0x04, 0x31
        /*0042*/ 	.short	(.L_39 - .L_38)


	//   ....[0]....
.L_38:
        /*0044*/ 	.word	0x000010c0


	//   ....[1]....
        /*0048*/ 	.word	0x00001160


	//   ....[2]....
        /*004c*/ 	.word	0x000024c0


	//   ....[3]....
        /*0050*/ 	.word	0x00005200


	//   ....[4]....
        /*0054*/ 	.word	0x00005230


	//   ....[5]....
        /*0058*/ 	.word	0x00005280


	//   ....[6]....
        /*005c*/ 	.word	0x00005ba0


	//   ....[7]....
        /*0060*/ 	.word	0x00005bc0


	//   ....[8]....
        /*0064*/ 	.word	0x00005ca0


	//   ....[9]....
        /*0068*/ 	.word	0x00005d60


	//   ....[10]....
        /*006c*/ 	.word	0x00005d80


	//   ....[11]....
        /*0070*/ 	.word	0x00005e50


	//   ....[12]....
        /*0074*/ 	.word	0x00005f40


	//   ....[13]....
        /*0078*/ 	.word	0x00005f60


	//   ....[14]....
        /*007c*/ 	.word	0x00006060


	//   ....[15]....
        /*0080*/ 	.word	0x00006210


	//   ....[16]....
        /*0084*/ 	.word	0x00006220


	//   ....[17]....
        /*0088*/ 	.word	0x000063b0


	//----- nvinfo : EIATTR_COOP_GROUP_MASK_REGIDS
	.align		4
.L_39:
        /*008c*/ 	.byte	0x04, 0x29
        /*008e*/ 	.short	(.L_41 - .L_40)


	//   ....[0]....
.L_40:
        /*0090*/ 	.word	0xffffffff


	//   ....[1]....
        /*0094*/ 	.word	0xffffffff


	//   ....[2]....
        /*0098*/ 	.word	0xffffffff


	//   ....[3]....
        /*009c*/ 	.word	0xffffffff


	//   ....[4]....
        /*00a0*/ 	.word	0xffffffff


	//   ....[5]....
        /*00a4*/ 	.word	0xffffffff


	//   ....[6]....
        /*00a8*/ 	.word	0xffffffff


	//   ....[7]....
        /*00ac*/ 	.word	0xffffffff


	//   ....[8]....
        /*00b0*/ 	.word	0xffffffff


	//   ....[9]....
        /*00b4*/ 	.word	0xffffffff


	//   ....[10]....
        /*00b8*/ 	.word	0xffffffff


	//   ....[11]....
        /*00bc*/ 	.word	0xffffffff


	//   ....[12]....
        /*00c0*/ 	.word	0xffffffff


	//   ....[13]....
        /*00c4*/ 	.word	0xffffffff


	//----- nvinfo : EIATTR_COOP_GROUP_INSTR_OFFSETS
	.align		4
.L_41:
        /*00c8*/ 	.byte	0x04, 0x28
        /*00ca*/ 	.short	(.L_43 - .L_42)


	//   ....[0]....
.L_42:
        /*00cc*/ 	.word	0x000000c0


	//   ....[1]....
        /*00d0*/ 	.word	0x00000500


	//   ....[2]....
        /*00d4*/ 	.word	0x00000a30


	//   ....[3]....
        /*00d8*/ 	.word	0x00000bc0


	//   ....[4]....
        /*00dc*/ 	.word	0x00000cb0


	//   ....[5]....
        /*00e0*/ 	.word	0x00000e10


	//   ....[6]....
        /*00e4*/ 	.word	0x00000fa0


	//   ....[7]....
        /*00e8*/ 	.word	0x000011e0


	//   ....[8]....
        /*00ec*/ 	.word	0x000023a0


	//   ....[9]....
        /*00f0*/ 	.word	0x00004140


	//   ....[10]....
        /*00f4*/ 	.word	0x00004610


	//   ....[11]....
        /*00f8*/ 	.word	0x00004640


	//   ....[12]....
        /*00fc*/ 	.word	0x00005110


	//   ....[13]....
        /*0100*/ 	.word	0x00005320


	//----- nvinfo : EIATTR_VRC_CTA_INIT_COUNT
	.align		4
.L_43:
        /*0104*/ 	.byte	0x02, 0x4a
        /*0106*/ 	.byte	0x80
	.zero		1


	//----- nvinfo : EIATTR_SYSCALL_OFFSETS
	.align		4
        /*0108*/ 	.byte	0x04, 0x46
        /*010a*/ 	.short	(.L_45 - .L_44)


	//   ....[0]....
.L_44:
        /*010c*/ 	.word	0x00006ea0


	//   ....[1]....
        /*0110*/ 	.word	0x00006f90


	//   ....[2]....
        /*0114*/ 	.word	0x00007700


	//   ....[3]....
        /*0118*/ 	.word	0x000083c0


	//   ....[4]....
        /*011c*/ 	.word	0x00009060


	//   ....[5]....
        /*0120*/ 	.word	0x00009d00


	//----- nvinfo : EIATTR_MBARRIER_INSTR_OFFSETS
	.align		4
.L_45:
        /*0124*/ 	.byte	0x04, 0x39
        /*0126*/ 	.short	(.L_47 - .L_46)


	//   ....[0]....
.L_46:
        /*0128*/ 	.word	0x00000610
        /*012c*/ 	.word	0x000000ff
        /*0130*/ 	.word	0x00000000
        /*0134*/ 	.short	0x0100
        /*0136*/ 	.byte	0x08
	.zero		1


	//   ....[1]....
        /*0138*/ 	.word	0x00000620
        /*013c*/ 	.word	0x000000ff
        /*0140*/ 	.word	0x00000100
        /*0144*/ 	.short	0x0100
        /*0146*/ 	.byte	0x08
	.zero		1


	//   ....[2]....
        /*0148*/ 	.word	0x00000630
        /*014c*/ 	.word	0x000000ff
        /*0150*/ 	.word	0x00000008
        /*0154*/ 	.short	0x0100
        /*0156*/ 	.byte	0x08
	.zero		1


	//   ....[3]....
        /*0158*/ 	.word	0x00000640
        /*015c*/ 	.word	0x000000ff
        /*0160*/ 	.word	0x00000108
        /*0164*/ 	.short	0x0100
        /*0166*/ 	.byte	0x08
	.zero		1


	//   ....[4]....
        /*0168*/ 	.word	0x00000650
        /*016c*/ 	.word	0x000000ff
        /*0170*/ 	.word	0x00000010
        /*0174*/ 	.short	0x0100
        /*0176*/ 	.byte	0x08
	.zero		1


	//   ....[5]....
        /*0178*/ 	.word	0x00000660
        /*017c*/ 	.word	0x000000ff
        /*0180*/ 	.word	0x00000110
        /*0184*/ 	.short	0x0100
        /*0186*/ 	.byte	0x08
	.zero		1


	//   ....[6]....
        /*0188*/ 	.word	0x00000670
        /*018c*/ 	.word	0x000000ff
        /*0190*/ 	.word	0x00000018
        /*0194*/ 	.short	0x0100
        /*0196*/ 	.byte	0x08
	.zero		1


	//   ....[7]....
        /*0198*/ 	.word	0x00000680
        /*019c*/ 	.word	0x000000ff
        /*01a0*/ 	.word	0x00000118
        /*01a4*/ 	.short	0x0100
        /*01a6*/ 	.byte	0x08
	.zero		1


	//   ....[8]....
        /*01a8*/ 	.word	0x00000690
        /*01ac*/ 	.word	0x000000ff
        /*01b0*/ 	.word	0x00000020
        /*01b4*/ 	.short	0x0100
        /*01b6*/ 	.byte	0x08
	.zero		1


	//   ....[9]....
        /*01b8*/ 	.word	0x000006a0
        /*01bc*/ 	.word	0x000000ff
        /*01c0*/ 	.word	0x00000120
        /*01c4*/ 	.short	0x0100
        /*01c6*/ 	.byte	0x08
	.zero		1


	//   ....[10]....
        /*01c8*/ 	.word	0x000006b0
        /*01cc*/ 	.word	0x000000ff
        /*01d0*/ 	.word	0x00000028
        /*01d4*/ 	.short	0x0100
        /*01d6*/ 	.byte	0x08
	.zero		1


	//   ....[11]....
        /*01d8*/ 	.word	0x000006c0
        /*01dc*/ 	.word	0x000000ff
        /*01e0*/ 	.word	0x00000128
        /*01e4*/ 	.short	0x0100
        /*01e6*/ 	.byte	0x08
	.zero		1


	//   ....[12]....
        /*01e8*/ 	.word	0x000006d0
        /*01ec*/ 	.word	0x000000ff
        /*01f0*/ 	.word	0x00000030
        /*01f4*/ 	.short	0x0100
        /*01f6*/ 	.byte	0x08
	.zero		1


	//   ....[13]....
        /*01f8*/ 	.word	0x000006e0
        /*01fc*/ 	.word	0x000000ff
        /*0200*/ 	.word	0x00000130
        /*0204*/ 	.short	0x0100
        /*0206*/ 	.byte	0x08
	.zero		1


	//   ....[14]....
        /*0208*/ 	.word	0x000006f0
        /*020c*/ 	.word	0x000000ff
        /*0210*/ 	.word	0x00000038
        /*0214*/ 	.short	0x0100
        /*0216*/ 	.byte	0x08
	.zero		1


	//   ....[15]....
        /*0218*/ 	.word	0x00000700
        /*021c*/ 	.word	0x000000ff
        /*0220*/ 	.word	0x00000138
        /*0224*/ 	.short	0x0100
        /*0226*/ 	.byte	0x08
	.zero		1


	//   ....[16]....
        /*0228*/ 	.word	0x00000710
        /*022c*/ 	.word	0x000000ff
        /*0230*/ 	.word	0x00000040
        /*0234*/ 	.short	0x0100
        /*0236*/ 	.byte	0x08
	.zero		1


	//   ....[17]....
        /*0238*/ 	.word	0x00000720
        /*023c*/ 	.word	0x000000ff
        /*0240*/ 	.word	0x00000140
        /*0244*/ 	.short	0x0100
        /*0246*/ 	.byte	0x08
	.zero		1


	//   ....[18]....
        /*0248*/ 	.word	0x00000730
        /*024c*/ 	.word	0x000000ff
        /*0250*/ 	.word	0x00000048
        /*0254*/ 	.short	0x0100
        /*0256*/ 	.byte	0x08
	.zero		1


	//   ....[19]....
        /*0258*/ 	.word	0x00000740
        /*025c*/ 	.word	0x000000ff
        /*0260*/ 	.word	0x00000148
        /*0264*/ 	.short	0x0100
        /*0266*/ 	.byte	0x08
	.zero		1


	//   ....[20]....
        /*0268*/ 	.word	0x00000750
        /*026c*/ 	.word	0x000000ff
        /*0270*/ 	.word	0x00000050
        /*0274*/ 	.short	0x0100
        /*0276*/ 	.byte	0x08
	.zero		1


	//   ....[21]....
        /*0278*/ 	.word	0x00000760
        /*027c*/ 	.word	0x000000ff
        /*0280*/ 	.word	0x00000150
        /*0284*/ 	.short	0x0100
        /*0286*/ 	.byte	0x08
	.zero		1


	//   ....[22]....
        /*0288*/ 	.word	0x00000770
        /*028c*/ 	.word	0x000000ff
        /*0290*/ 	.word	0x00000058
        /*0294*/ 	.short	0x0100
        /*0296*/ 	.byte	0x08
	.zero		1


	//   ....[23]....
        /*0298*/ 	.word	0x00000780
        /*029c*/ 	.word	0x000000ff
        /*02a0*/ 	.word	0x00000158
        /*02a4*/ 	.short	0x0100
        /*02a6*/ 	.byte	0x08
	.zero		1


	//   ....[24]....
        /*02a8*/ 	.word	0x00000790
        /*02ac*/ 	.word	0x000000ff
        /*02b0*/ 	.word	0x00000060
        /*02b4*/ 	.short	0x0100
        /*02b6*/ 	.byte	0x08
	.zero		1


	//   ....[25]....
        /*02b8*/ 	.word	0x000007a0
        /*02bc*/ 	.word	0x000000ff
        /*02c0*/ 	.word	0x00000160
        /*02c4*/ 	.short	0x0100
        /*02c6*/ 	.byte	0x08
	.zero		1


	//   ....[26]....
        /*02c8*/ 	.word	0x000007b0
        /*02cc*/ 	.word	0x000000ff
        /*02d0*/ 	.word	0x00000068
        /*02d4*/ 	.short	0x0100
        /*02d6*/ 	.byte	0x08
	.zero		1


	//   ....[27]....
        /*02d8*/ 	.word	0x000007c0
        /*02dc*/ 	.word	0x000000ff
        /*02e0*/ 	.word	0x00000168
        /*02e4*/ 	.short	0x0100
        /*02e6*/ 	.byte	0x08
	.zero		1


	//   ....[28]....
        /*02e8*/ 	.word	0x000007d0
        /*02ec*/ 	.word	0x000000ff
        /*02f0*/ 	.word	0x00000070
        /*02f4*/ 	.short	0x0100
        /*02f6*/ 	.byte	0x08
	.zero		1


	//   ....[29]....
        /*02f8*/ 	.word	0x000007e0
        /*02fc*/ 	.word	0x000000ff
        /*0300*/ 	.word	0x00000170
        /*0304*/ 	.short	0x0100
        /*0306*/ 	.byte	0x08
	.zero		1


	//   ....[30]....
        /*0308*/ 	.word	0x000007f0
        /*030c*/ 	.word	0x000000ff
        /*0310*/ 	.word	0x00000078
        /*0314*/ 	.short	0x0100
        /*0316*/ 	.byte	0x08
	.zero		1


	//   ....[31]....
        /*0318*/ 	.word	0x00000800
        /*031c*/ 	.word	0x000000ff
        /*0320*/ 	.word	0x00000178
        /*0324*/ 	.short	0x0100
        /*0326*/ 	.byte	0x08
	.zero		1


	//   ....[32]....
        /*0328*/ 	.word	0x00000810
        /*032c*/ 	.word	0x000000ff
        /*0330*/ 	.word	0x00000080
        /*0334*/ 	.short	0x0100
        /*0336*/ 	.byte	0x08
	.zero		1


	//   ....[33]....
        /*0338*/ 	.word	0x00000820
        /*033c*/ 	.word	0x000000ff
        /*0340*/ 	.word	0x00000180
        /*0344*/ 	.short	0x0100
        /*0346*/ 	.byte	0x08
	.zero		1


	//   ....[34]....
        /*0348*/ 	.word	0x00000830
        /*034c*/ 	.word	0x000000ff
        /*0350*/ 	.word	0x00000088
        /*0354*/ 	.short	0x0100
        /*0356*/ 	.byte	0x08
	.zero		1


	//   ....[35]....
        /*0358*/ 	.word	0x00000840
        /*035c*/ 	.word	0x000000ff
        /*0360*/ 	.word	0x00000188
        /*0364*/ 	.short	0x0100
        /*0366*/ 	.byte	0x08
	.zero		1


	//   ....[36]....
        /*0368*/ 	.word	0x00000850
        /*036c*/ 	.word	0x000000ff
        /*0370*/ 	.word	0x00000090
        /*0374*/ 	.short	0x0100
        /*0376*/ 	.byte	0x08
	.zero		1


	//   ....[37]....
        /*0378*/ 	.word	0x00000860
        /*037c*/ 	.word	0x000000ff
        /*0380*/ 	.word	0x00000190
        /*0384*/ 	.short	0x0100
        /*0386*/ 	.byte	0x08
	.zero		1


	//   ....[38]....
        /*0388*/ 	.word	0x00000870
        /*038c*/ 	.word	0x000000ff
        /*0390*/ 	.word	0x00000098
        /*0394*/ 	.short	0x0100
        /*0396*/ 	.byte	0x08
	.zero		1


	//   ....[39]....
        /*0398*/ 	.word	0x00000880
        /*039c*/ 	.word	0x000000ff
        /*03a0*/ 	.word	0x00000198
        /*03a4*/ 	.short	0x0100
        /*03a6*/ 	.byte	0x08
	.zero		1


	//   ....[40]....
        /*03a8*/ 	.word	0x00000890
        /*03ac*/ 	.word	0x000000ff
        /*03b0*/ 	.word	0x000000a0
        /*03b4*/ 	.short	0x0100
        /*03b6*/ 	.byte	0x08
	.zero		1


	//   ....[41]....
        /*03b8*/ 	.word	0x000008a0
        /*03bc*/ 	.word	0x000000ff
        /*03c0*/ 	.word	0x000001a0
        /*03c4*/ 	.short	0x0100
        /*03c6*/ 	.byte	0x08
	.zero		1


	//   ....[42]....
        /*03c8*/ 	.word	0x000008b0
        /*03cc*/ 	.word	0x000000ff
        /*03d0*/ 	.word	0x000000a8
        /*03d4*/ 	.short	0x0100
        /*03d6*/ 	.byte	0x08
	.zero		1


	//   ....[43]....
        /*03d8*/ 	.word	0x000008c0
        /*03dc*/ 	.word	0x000000ff
        /*03e0*/ 	.word	0x000001a8
        /*03e4*/ 	.short	0x0100
        /*03e6*/ 	.byte	0x08
	.zero		1


	//   ....[44]....
        /*03e8*/ 	.word	0x000008d0
        /*03ec*/ 	.word	0x000000ff
        /*03f0*/ 	.word	0x000000b0
        /*03f4*/ 	.short	0x0100
        /*03f6*/ 	.byte	0x08
	.zero		1


	//   ....[45]....
        /*03f8*/ 	.word	0x000008e0
        /*03fc*/ 	.word	0x000000ff
        /*0400*/ 	.word	0x000001b0
        /*0404*/ 	.short	0x0100
        /*0406*/ 	.byte	0x08
	.zero		1


	//   ....[46]....
        /*0408*/ 	.word	0x000008f0
        /*040c*/ 	.word	0x000000ff
        /*0410*/ 	.word	0x000000b8
        /*0414*/ 	.short	0x0100
        /*0416*/ 	.byte	0x08
	.zero		1


	//   ....[47]....
        /*0418*/ 	.word	0x00000900
        /*041c*/ 	.word	0x000000ff
        /*0420*/ 	.word	0x000001b8
        /*0424*/ 	.short	0x0100
        /*0426*/ 	.byte	0x08
	.zero		1


	//   ....[48]....
        /*0428*/ 	.word	0x00000910
        /*042c*/ 	.word	0x000000ff
        /*0430*/ 	.word	0x000000c0
        /*0434*/ 	.short	0x0100
        /*0436*/ 	.byte	0x08
	.zero		1


	//   ....[49]....
        /*0438*/ 	.word	0x00000920
        /*043c*/ 	.word	0x000000ff
        /*0440*/ 	.word	0x000001c0
        /*0444*/ 	.short	0x0100
        /*0446*/ 	.byte	0x08
	.zero		1


	//   ....[50]....
        /*0448*/ 	.word	0x00000930
        /*044c*/ 	.word	0x000000ff
        /*0450*/ 	.word	0x000000c8
        /*0454*/ 	.short	0x0100
        /*0456*/ 	.byte	0x08
	.zero		1


	//   ....[51]....
        /*0458*/ 	.word	0x00000940
        /*045c*/ 	.word	0x000000ff
        /*0460*/ 	.word	0x000001c8
        /*0464*/ 	.short	0x0100
        /*0466*/ 	.byte	0x08
	.zero		1


	//   ....[52]....
        /*0468*/ 	.word	0x00000950
        /*046c*/ 	.word	0x000000ff
        /*0470*/ 	.word	0x000000d0
        /*0474*/ 	.short	0x0100
        /*0476*/ 	.byte	0x08
	.zero		1


	//   ....[53]....
        /*0478*/ 	.word	0x00000960
        /*047c*/ 	.word	0x000000ff
        /*0480*/ 	.word	0x000001d0
        /*0484*/ 	.short	0x0100
        /*0486*/ 	.byte	0x08
	.zero		1


	//   ....[54]....
        /*0488*/ 	.word	0x00000970
        /*048c*/ 	.word	0x000000ff
        /*0490*/ 	.word	0x000000d8
        /*0494*/ 	.short	0x0100
        /*0496*/ 	.byte	0x08
	.zero		1


	//   ....[55]....
        /*0498*/ 	.word	0x00000980
        /*049c*/ 	.word	0x000000ff
        /*04a0*/ 	.word	0x000001d8
        /*04a4*/ 	.short	0x0100
        /*04a6*/ 	.byte	0x08
	.zero		1


	//   ....[56]....
        /*04a8*/ 	.word	0x00000990
        /*04ac*/ 	.word	0x000000ff
        /*04b0*/ 	.word	0x000000e0
        /*04b4*/ 	.short	0x0100
        /*04b6*/ 	.byte	0x08
	.zero		1


	//   ....[57]....
        /*04b8*/ 	.word	0x000009a0
        /*04bc*/ 	.word	0x000000ff
        /*04c0*/ 	.word	0x000001e0
        /*04c4*/ 	.short	0x0100
        /*04c6*/ 	.byte	0x08
	.zero		1


	//   ....[58]....
        /*04c8*/ 	.word	0x000009b0
        /*04cc*/ 	.word	0x000000ff
        /*04d0*/ 	.word	0x000000e8
        /*04d4*/ 	.short	0x0100
        /*04d6*/ 	.byte	0x08
	.zero		1


	//   ....[59]....
        /*04d8*/ 	.word	0x000009c0
        /*04dc*/ 	.word	0x000000ff
        /*04e0*/ 	.word	0x000001e8
        /*04e4*/ 	.short	0x0100
        /*04e6*/ 	.byte	0x08
	.zero		1


	//   ....[60]....
        /*04e8*/ 	.word	0x000009d0
        /*04ec*/ 	.word	0x000000ff
        /*04f0*/ 	.word	0x000000f0
        /*04f4*/ 	.short	0x0100
        /*04f6*/ 	.byte	0x08
	.zero		1


	//   ....[61]....
        /*04f8*/ 	.word	0x000009e0
        /*04fc*/ 	.word	0x000000ff
        /*0500*/ 	.word	0x000001f0
        /*0504*/ 	.short	0x0100
        /*0506*/ 	.byte	0x08
	.zero		1


	//   ....[62]....
        /*0508*/ 	.word	0x000009f0
        /*050c*/ 	.word	0x000000ff
        /*0510*/ 	.word	0x000000f8
        /*0514*/ 	.short	0x0100
        /*0516*/ 	.byte	0x08
	.zero		1


	//   ....[63]....
        /*0518*/ 	.word	0x00000a00
        /*051c*/ 	.word	0x000000ff
        /*0520*/ 	.word	0x000001f8
        /*0524*/ 	.short	0x0100
        /*0526*/ 	.byte	0x08
	.zero		1


	//   ....[64]....
        /*0528*/ 	.word	0x00000b30
        /*052c*/ 	.word	0x000000ff
        /*0530*/ 	.word	0x00000200
        /*0534*/ 	.short	0x0100
        /*0536*/ 	.byte	0x09
	.zero		1


	//   ....[65]....
        /*0538*/ 	.word	0x00000b40
        /*053c*/ 	.word	0x000000ff
        /*0540*/ 	.word	0x00000220
        /*0544*/ 	.short	0x0100
        /*0546*/ 	.byte	0x09
	.zero		1


	//   ....[66]....
        /*0548*/ 	.word	0x00000b50
        /*054c*/ 	.word	0x000000ff
        /*0550*/ 	.word	0x00000208
        /*0554*/ 	.short	0x0100
        /*0556*/ 	.byte	0x09
	.zero		1


	//   ....[67]....
        /*0558*/ 	.word	0x00000b60
        /*055c*/ 	.word	0x000000ff
        /*0560*/ 	.word	0x00000228
        /*0564*/ 	.short	0x0100
        /*0566*/ 	.byte	0x09
	.zero		1


	//   ....[68]....
        /*0568*/ 	.word	0x00000b70
        /*056c*/ 	.word	0x000000ff
        /*0570*/ 	.word	0x00000210
        /*0574*/ 	.short	0x0100
        /*0576*/ 	.byte	0x09
	.zero		1


	//   ....[69]....
        /*0578*/ 	.word	0x00000b80
        /*057c*/ 	.word	0x000000ff
        /*0580*/ 	.word	0x00000230
        /*0584*/ 	.short	0x0100
        /*0586*/ 	.byte	0x09
	.zero		1


	//   ....[70]....
        /*0588*/ 	.word	0x00000b90
        /*058c*/ 	.word	0x000000ff
        /*0590*/ 	.word	0x00000218
        /*0594*/ 	.short	0x0100
        /*0596*/ 	.byte	0x09
	.zero		1


	//   ....[71]....
        /*0598*/ 	.word	0x00000ba0
        /*059c*/ 	.word	0x000000ff
        /*05a0*/ 	.word	0x00000238
        /*05a4*/ 	.short	0x0100
        /*05a6*/ 	.byte	0x09
	.zero		1


	//   ....[72]....
        /*05a8*/ 	.word	0x00000c80
        /*05ac*/ 	.word	0x000000ff
        /*05b0*/ 	.word	0x00000240
        /*05b4*/ 	.short	0x0100
        /*05b6*/ 	.byte	0x08
	.zero		1


	//   ....[73]....
        /*05b8*/ 	.word	0x00000c90
        /*05bc*/ 	.word	0x000000ff
        /*05c0*/ 	.word	0x00000248
        /*05c4*/ 	.short	0x0100
        /*05c6*/ 	.byte	0x08
	.zero		1


	//   ....[74]....
        /*05c8*/ 	.word	0x00000dc0
        /*05cc*/ 	.word	0x000000ff
        /*05d0*/ 	.word	0x00000250
        /*05d4*/ 	.short	0x0100
        /*05d6*/ 	.byte	0x08
	.zero		1


	//   ....[75]....
        /*05d8*/ 	.word	0x00000dd0
        /*05dc*/ 	.word	0x000000ff
        /*05e0*/ 	.word	0x00000260
        /*05e4*/ 	.short	0x0100
        /*05e6*/ 	.byte	0x08
	.zero		1


	//   ....[76]....
        /*05e8*/ 	.word	0x00000de0
        /*05ec*/ 	.word	0x000000ff
        /*05f0*/ 	.word	0x00000258
        /*05f4*/ 	.short	0x0100
        /*05f6*/ 	.byte	0x08
	.zero		1


	//   ....[77]....
        /*05f8*/ 	.word	0x00000df0
        /*05fc*/ 	.word	0x000000ff
        /*0600*/ 	.word	0x00000268
        /*0604*/ 	.short	0x0100
        /*0606*/ 	.byte	0x08
	.zero		1


	//   ....[78]....
        /*0608*/ 	.word	0x00000f10
        /*060c*/ 	.word	0x000000ff
        /*0610*/ 	.word	0x00000270
        /*0614*/ 	.short	0x0100
        /*0616*/ 	.byte	0x09
	.zero		1


	//   ....[79]....
        /*0618*/ 	.word	0x00000f20
        /*061c*/ 	.word	0x000000ff
        /*0620*/ 	.word	0x00000290
        /*0624*/ 	.short	0x0100
        /*0626*/ 	.byte	0x09
	.zero		1


	//   ....[80]....
        /*0628*/ 	.word	0x00000f30
        /*062c*/ 	.word	0x000000ff
        /*0630*/ 	.word	0x00000278
        /*0634*/ 	.short	0x0100
        /*0636*/ 	.byte	0x09
	.zero		1


	//   ....[81]....
        /*0638*/ 	.word	0x00000f40
        /*063c*/ 	.word	0x000000ff
        /*0640*/ 	.word	0x00000298
        /*0644*/ 	.short	0x0100
        /*0646*/ 	.byte	0x09
	.zero		1


	//   ....[82]....
        /*0648*/ 	.word	0x00000f50
        /*064c*/ 	.word	0x000000ff
        /*0650*/ 	.word	0x00000280
        /*0654*/ 	.short	0x0100
        /*0656*/ 	.byte	0x09
	.zero		1


	//   ....[83]....
        /*0658*/ 	.word	0x00000f60
        /*065c*/ 	.word	0x000000ff
        /*0660*/ 	.word	0x000002a0
        /*0664*/ 	.short	0x0100
        /*0666*/ 	.byte	0x09
	.zero		1


	//   ....[84]....
        /*0668*/ 	.word	0x00000f70
        /*066c*/ 	.word	0x000000ff
        /*0670*/ 	.word	0x00000288
        /*0674*/ 	.short	0x0100
        /*0676*/ 	.byte	0x09
	.zero		1


	//   ....[85]....
        /*0678*/ 	.word	0x00000f80
        /*067c*/ 	.word	0x000000ff
        /*0680*/ 	.word	0x000002a8
        /*0684*/ 	.short	0x0100
        /*0686*/ 	.byte	0x09
	.zero		1


	//   ....[86]....
        /*0688*/ 	.word	0x00001070
        /*068c*/ 	.word	0x000000ff
        /*0690*/ 	.word	0x000002b0
        /*0694*/ 	.short	0x0100
        /*0696*/ 	.byte	0x08
	.zero		1


	//   ....[87]....
        /*0698*/ 	.word	0x00001080
        /*069c*/ 	.word	0x000000ff
        /*06a0*/ 	.word	0x000002c0
        /*06a4*/ 	.short	0x0100
        /*06a6*/ 	.byte	0x08
	.zero		1


	//   ....[88]....
        /*06a8*/ 	.word	0x00001090
        /*06ac*/ 	.word	0x000000ff
        /*06b0*/ 	.word	0x000002b8
        /*06b4*/ 	.short	0x0100
        /*06b6*/ 	.byte	0x08
	.zero		1


	//   ....[89]....
        /*06b8*/ 	.word	0x000010a0
        /*06bc*/ 	.word	0x000000ff
        /*06c0*/ 	.word	0x000002c8
        /*06c4*/ 	.short	0x0100
        /*06c6*/ 	.byte	0x08
	.zero		1


	//   ....[90]....
        /*06c8*/ 	.word	0x00001190
        /*06cc*/ 	.word	0x000000ff
        /*06d0*/ 	.word	0x000002d0
        /*06d4*/ 	.short	0x0100
        /*06d6*/ 	.byte	0x07
	.zero		1


	//   ....[91]....
        /*06d8*/ 	.word	0x00001ba0
        /*06dc*/ 	.word	0x00000002
        /*06e0*/ 	.word	0x000002c0
        /*06e4*/ 	.short	0x010a
        /*06e6*/ 	.byte	0xff
	.zero		1


	//   ....[92]....
        /*06e8*/ 	.word	0x00001bd0
        /*06ec*/ 	.word	0x00000002
        /*06f0*/ 	.word	0x000002b0
        /*06f4*/ 	.short	0x0101
        /*06f6*/ 	.byte	0xff
	.zero		1


	//   ....[93]....
        /*06f8*/ 	.word	0x00001ca0
        /*06fc*/ 	.word	0x000000ff
        /*0700*/ 	.word	0x00000100
        /*0704*/ 	.short	0x010a
        /*0706*/ 	.byte	0x08
	.zero		1


	//   ....[94]....
        /*0708*/ 	.word	0x00001da0
        /*070c*/ 	.word	0x000000ff
        /*0710*/ 	.word	0x00000100
        /*0714*/ 	.short	0x010a
        /*0716*/ 	.byte	0x21
	.zero		1


	//   ....[95]....
        /*0718*/ 	.word	0x00001f50
        /*071c*/ 	.word	0x000000ff
        /*0720*/ 	.word	0x00000100
        /*0724*/ 	.short	0x010a
        /*0726*/ 	.byte	0x08
	.zero		1


	//   ....[96]....
        /*0728*/ 	.word	0x00002050
        /*072c*/ 	.word	0x000000ff
        /*0730*/ 	.word	0x00000248
        /*0734*/ 	.short	0x0101
        /*0736*/ 	.byte	0x06
	.zero		1


	//   ....[97]....
        /*0738*/ 	.word	0x00002070
        /*073c*/ 	.word	0x000000ff
        /*0740*/ 	.word	0x00000100
        /*0744*/ 	.short	0x010a
        /*0746*/ 	.byte	0x08
	.zero		1


	//   ....[98]....
        /*0748*/ 	.word	0x000020f0
        /*074c*/ 	.word	0x000000ff
        /*0750*/ 	.word	0x00000100
        /*0754*/ 	.short	0x010a
        /*0756*/ 	.byte	0x11
	.zero		1


	//   ....[99]....
        /*0758*/ 	.word	0x00002280
        /*075c*/ 	.word	0x000000ff
        /*0760*/ 	.word	0x00000100
        /*0764*/ 	.short	0x010a
        /*0766*/ 	.byte	0x08
	.zero		1


	//   ....[100]....
        /*0768*/ 	.word	0x000023d0
        /*076c*/ 	.word	0x00000002
        /*0770*/ 	.word	0x00000250
        /*0774*/ 	.short	0x010a
        /*0776*/ 	.byte	0xff
	.zero		1


	//   ....[101]....
        /*0778*/ 	.word	0x00002490
        /*077c*/ 	.word	0x00000002
        /*0780*/ 	.word	0x00000000
        /*0784*/ 	.short	0x0101
        /*0786*/ 	.byte	0xff
	.zero		1


	//   ....[102]....
        /*0788*/ 	.word	0x000029f0
        /*078c*/ 	.word	0x000000ff
        /*0790*/ 	.word	0x00000000
        /*0794*/ 	.short	0x010a
        /*0796*/ 	.byte	0x04
	.zero		1


	//   ....[103]....
        /*0798*/ 	.word	0x00002a80
        /*079c*/ 	.word	0x000000ff
        /*07a0*/ 	.word	0x00000000
        /*07a4*/ 	.short	0x010a
        /*07a6*/ 	.byte	0x04
	.zero		1


	//   ....[104]....
        /*07a8*/ 	.word	0x00002b10
        /*07ac*/ 	.word	0x000000ff
        /*07b0*/ 	.word	0x00000000
        /*07b4*/ 	.short	0x010a
        /*07b6*/ 	.byte	0x04
	.zero		1


	//   ....[105]....
        /*07b8*/ 	.word	0x00002ba0
        /*07bc*/ 	.word	0x000000ff
        /*07c0*/ 	.word	0x00000000
        /*07c4*/ 	.short	0x010a
        /*07c6*/ 	.byte	0x04
	.zero		1


	//   ....[106]....
        /*07c8*/ 	.word	0x00002c30
        /*07cc*/ 	.word	0x000000ff
        /*07d0*/ 	.word	0x00000000
        /*07d4*/ 	.short	0x010a
        /*07d6*/ 	.byte	0x04
	.zero		1


	//   ....[107]....
        /*07d8*/ 	.word	0x00002cc0
        /*07dc*/ 	.word	0x000000ff
        /*07e0*/ 	.word	0x00000000
        /*07e4*/ 	.short	0x010a
        /*07e6*/ 	.byte	0x04
	.zero		1


	//   ....[108]....
        /*07e8*/ 	.word	0x00002d50
        /*07ec*/ 	.word	0x000000ff
        /*07f0*/ 	.word	0x00000000
        /*07f4*/ 	.short	0x010a
        /*07f6*/ 	.byte	0x04
	.zero		1


	//   ....[109]....
        /*07f8*/ 	.word	0x00002de0
        /*07fc*/ 	.word	0x000000ff
        /*0800*/ 	.word	0x00000000
        /*0804*/ 	.short	0x010a
        /*0806*/ 	.byte	0x04
	.zero		1


	//   ....[110]....
        /*0808*/ 	.word	0x00002e70
        /*080c*/ 	.word	0x000000ff
        /*0810*/ 	.word	0x00000000
        /*0814*/ 	.short	0x010a
        /*0816*/ 	.byte	0x04
	.zero		1


	//   ....[111]....
        /*0818*/ 	.word	0x00002f00
        /*081c*/ 	.word	0x000000ff
        /*0820*/ 	.word	0x00000000
        /*0824*/ 	.short	0x010a
        /*0826*/ 	.byte	0x04
	.zero		1


	//   ....[112]....
        /*0828*/ 	.word	0x00002f90
        /*082c*/ 	.word	0x000000ff
        /*0830*/ 	.word	0x00000000
        /*0834*/ 	.short	0x010a
        /*0836*/ 	.byte	0x04
	.zero		1


	//   ....[113]....
        /*0838*/ 	.word	0x00003020
        /*083c*/ 	.word	0x000000ff
        /*0840*/ 	.word	0x00000000
        /*0844*/ 	.short	0x010a
        /*0846*/ 	.byte	0x04
	.zero		1


	//   ....[114]....
        /*0848*/ 	.word	0x000030b0
        /*084c*/ 	.word	0x000000ff
        /*0850*/ 	.word	0x00000000
        /*0854*/ 	.short	0x010a
        /*0856*/ 	.byte	0x04
	.zero		1


	//   ....[115]....
        /*0858*/ 	.word	0x00003140
        /*085c*/ 	.word	0x000000ff
        /*0860*/ 	.word	0x00000000
        /*0864*/ 	.short	0x010a
        /*0866*/ 	.byte	0x04
	.zero		1


	//   ....[116]....
        /*0868*/ 	.word	0x000031d0
        /*086c*/ 	.word	0x000000ff
        /*0870*/ 	.word	0x00000000
        /*0874*/ 	.short	0x010a
        /*0876*/ 	.byte	0x04
	.zero		1


	//   ....[117]....
        /*0878*/ 	.word	0x00003260
        /*087c*/ 	.word	0x000000ff
        /*0880*/ 	.word	0x00000000
        /*0884*/ 	.short	0x010a
        /*0886*/ 	.byte	0x04
	.zero		1


	//   ....[118]....
        /*0888*/ 	.word	0x000032f0
        /*088c*/ 	.word	0x000000ff
        /*0890*/ 	.word	0x00000000
        /*0894*/ 	.short	0x010a
        /*0896*/ 	.byte	0x04
	.zero		1


	//   ....[119]....
        /*0898*/ 	.word	0x00003380
        /*089c*/ 	.word	0x000000ff
        /*08a0*/ 	.word	0x00000000
        /*08a4*/ 	.short	0x010a
        /*08a6*/ 	.byte	0x04
	.zero		1


	//   ....[120]....
        /*08a8*/ 	.word	0x00003410
        /*08ac*/ 	.word	0x000000ff
        /*08b0*/ 	.word	0x00000000
        /*08b4*/ 	.short	0x010a
        /*08b6*/ 	.byte	0x04
	.zero		1


	//   ....[121]....
        /*08b8*/ 	.word	0x000034a0
        /*08bc*/ 	.word	0x000000ff
        /*08c0*/ 	.word	0x00000000
        /*08c4*/ 	.short	0x010a
        /*08c6*/ 	.byte	0x04
	.zero		1


	//   ....[122]....
        /*08c8*/ 	.word	0x00003530
        /*08cc*/ 	.word	0x000000ff
        /*08d0*/ 	.word	0x00000000
        /*08d4*/ 	.short	0x010a
        /*08d6*/ 	.byte	0x04
	.zero		1


	//   ....[123]....
        /*08d8*/ 	.word	0x000035c0
        /*08dc*/ 	.word	0x000000ff
        /*08e0*/ 	.word	0x00000000
        /*08e4*/ 	.short	0x010a
        /*08e6*/ 	.byte	0x04
	.zero		1


	//   ....[124]....
        /*08e8*/ 	.word	0x00003650
        /*08ec*/ 	.word	0x000000ff
        /*08f0*/ 	.word	0x00000000
        /*08f4*/ 	.short	0x010a
        /*08f6*/ 	.byte	0x04
	.zero		1


	//   ....[125]....
        /*08f8*/ 	.word	0x000036e0
        /*08fc*/ 	.word	0x000000ff
        /*0900*/ 	.word	0x00000000
        /*0904*/ 	.short	0x010a
        /*0906*/ 	.byte	0x04
	.zero		1


	//   ....[126]....
        /*0908*/ 	.word	0x00003770
        /*090c*/ 	.word	0x000000ff
        /*0910*/ 	.word	0x00000000
        /*0914*/ 	.short	0x010a
        /*0916*/ 	.byte	0x04
	.zero		1


	//   ....[127]....
        /*0918*/ 	.word	0x00003800
        /*091c*/ 	.word	0x000000ff
        /*0920*/ 	.word	0x00000000
        /*0924*/ 	.short	0x010a
        /*0926*/ 	.byte	0x04
	.zero		1


	//   ....[128]....
        /*0928*/ 	.word	0x00003890
        /*092c*/ 	.word	0x000000ff
        /*0930*/ 	.word	0x00000000
        /*0934*/ 	.short	0x010a
        /*0936*/ 	.byte	0x04
	.zero		1


	//   ....[129]....
        /*0938*/ 	.word	0x00003920
        /*093c*/ 	.word	0x000000ff
        /*0940*/ 	.word	0x00000000
        /*0944*/ 	.short	0x010a
        /*0946*/ 	.byte	0x04
	.zero		1


	//   ....[130]....
        /*0948*/ 	.word	0x000039b0
        /*094c*/ 	.word	0x000000ff
        /*0950*/ 	.word	0x00000000
        /*0954*/ 	.short	0x010a
        /*0956*/ 	.byte	0x04
	.zero		1


	//   ....[131]....
        /*0958*/ 	.word	0x00003a40
        /*095c*/ 	.word	0x000000ff
        /*0960*/ 	.word	0x00000000
        /*0964*/ 	.short	0x010a
        /*0966*/ 	.byte	0x04
	.zero		1


	//   ....[132]....
        /*0968*/ 	.word	0x00003ad0
        /*096c*/ 	.word	0x000000ff
        /*0970*/ 	.word	0x00000000
        /*0974*/ 	.short	0x010a
        /*0976*/ 	.byte	0x04
	.zero		1


	//   ....[133]....
        /*0978*/ 	.word	0x00003b70
        /*097c*/ 	.word	0x00000000
        /*0980*/ 	.word	0x00000000
        /*0984*/ 	.short	0x010a
        /*0986*/ 	.byte	0xff
	.zero		1


	//   ....[134]....
        /*0988*/ 	.word	0x00003ca0
        /*098c*/ 	.word	0x00000000
        /*0990*/ 	.word	0x000002b0
        /*0994*/ 	.short	0x010a
        /*0996*/ 	.byte	0xff
	.zero		1


	//   ....[135]....
        /*0998*/ 	.word	0x00003d10
        /*099c*/ 	.word	0x00000000
        /*09a0*/ 	.word	0x00000000
        /*09a4*/ 	.short	0x0101
        /*09a6*/ 	.byte	0xff
	.zero		1


	//   ....[136]....
        /*09a8*/ 	.word	0x00003d30
        /*09ac*/ 	.word	0x000000ff
        /*09b0*/ 	.word	0x00000260
        /*09b4*/ 	.short	0x010a
        /*09b6*/ 	.byte	0x05
	.zero		1


	//   ....[137]....
        /*09b8*/ 	.word	0x00003e50
        /*09bc*/ 	.word	0x00000000
        /*09c0*/ 	.word	0x00000250
        /*09c4*/ 	.short	0x010a
        /*09c6*/ 	.byte	0xff
	.zero		1


	//   ....[138]....
        /*09c8*/ 	.word	0x00003f50
        /*09cc*/ 	.word	0x00000000
        /*09d0*/ 	.word	0x00000000
        /*09d4*/ 	.short	0x0101
        /*09d6*/ 	.byte	0xff
	.zero		1


	//   ....[139]....
        /*09d8*/ 	.word	0x00003fe0
        /*09dc*/ 	.word	0x000000ff
        /*09e0*/ 	.word	0x00000260
        /*09e4*/ 	.short	0x0106
        /*09e6*/ 	.byte	0x05
	.zero		1


	//   ....[140]....
        /*09e8*/ 	.word	0x00004000
        /*09ec*/ 	.word	0x000000ff
        /*09f0*/ 	.word	0x00000260
        /*09f4*/ 	.short	0x010a
        /*09f6*/ 	.byte	0x05
	.zero		1


	//   ....[141]....
        /*09f8*/ 	.word	0x00004090
        /*09fc*/ 	.word	0x000000ff
        /*0a00*/ 	.word	0x00000260
        /*0a04*/ 	.short	0x0106
        /*0a06*/ 	.byte	0x04
	.zero		1


	//   ....[142]....
        /*0a08*/ 	.word	0x000040d0
        /*0a0c*/ 	.word	0x00000000
        /*0a10*/ 	.word	0x00000260
        /*0a14*/ 	.short	0x010a
        /*0a16*/ 	.byte	0xff
	.zero		1


	//   ....[143]....
        /*0a18*/ 	.word	0x00004310
        /*0a1c*/ 	.word	0x000000ff
        /*0a20*/ 	.word	0x00000008
        /*0a24*/ 	.short	0x010a
        /*0a26*/ 	.byte	0x06
	.zero		1


	//   ....[144]....
        /*0a28*/ 	.word	0x00004330
        /*0a2c*/ 	.word	0x000000ff
        /*0a30*/ 	.word	0x00000008
        /*0a34*/ 	.short	0x010a
        /*0a36*/ 	.byte	0x06
	.zero		1


	//   ....[145]....
        /*0a38*/ 	.word	0x000044c0
        /*0a3c*/ 	.word	0x000000ff
        /*0a40*/ 	.word	0x00000008
        /*0a44*/ 	.short	0x010a
        /*0a46*/ 	.byte	0x06
	.zero		1


	//   ....[146]....
        /*0a48*/ 	.word	0x000044e0
        /*0a4c*/ 	.word	0x000000ff
        /*0a50*/ 	.word	0x00000008
        /*0a54*/ 	.short	0x010a
        /*0a56*/ 	.byte	0x06
	.zero		1


	//   ....[147]....
        /*0a58*/ 	.word	0x000045a0
        /*0a5c*/ 	.word	0x000000ff
        /*0a60*/ 	.word	0x00000000
        /*0a64*/ 	.short	0x0101
        /*0a66*/ 	.byte	0x07
	.zero		1


	//   ....[148]....
        /*0a68*/ 	.word	0x00004880
        /*0a6c*/ 	.word	0x00000000
        /*0a70*/ 	.word	0x00000250
        /*0a74*/ 	.short	0x010a
        /*0a76*/ 	.byte	0xff
	.zero		1


	//   ....[149]....
        /*0a78*/ 	.word	0x00004940
        /*0a7c*/ 	.word	0x00000000
        /*0a80*/ 	.word	0x00000000
        /*0a84*/ 	.short	0x0101
        /*0a86*/ 	.byte	0xff
	.zero		1


	//   ....[150]....
        /*0a88*/ 	.word	0x000049f0
        /*0a8c*/ 	.word	0x000000ff
        /*0a90*/ 	.word	0x00000000
        /*0a94*/ 	.short	0x010a
        /*0a96*/ 	.byte	0x06
	.zero		1


	//   ....[151]....
        /*0a98*/ 	.word	0x00004a00
        /*0a9c*/ 	.word	0x000000ff
        /*0aa0*/ 	.word	0x00000290
        /*0aa4*/ 	.short	0x010a
        /*0aa6*/ 	.byte	0x0b
	.zero		1


	//   ....[152]....
        /*0aa8*/ 	.word	0x00004ac0
        /*0aac*/ 	.word	0x000000ff
        /*0ab0*/ 	.word	0x00000000
        /*0ab4*/ 	.short	0x010a
        /*0ab6*/ 	.byte	0x09
	.zero		1


	//   ....[153]....
        /*0ab8*/ 	.word	0x00004c00
        /*0abc*/ 	.word	0x000000ff
        /*0ac0*/ 	.word	0x00000000
        /*0ac4*/ 	.short	0x010a
        /*0ac6*/ 	.byte	0x06
	.zero		1


	//   ....[154]....
        /*0ac8*/ 	.word	0x00004e00
        /*0acc*/ 	.word	0x000000ff
        /*0ad0*/ 	.word	0x00000000
        /*0ad4*/ 	.short	0x010a
        /*0ad6*/ 	.byte	0x07
	.zero		1


	//   ....[155]....
        /*0ad8*/ 	.word	0x00004e90
        /*0adc*/ 	.word	0x000000ff
        /*0ae0*/ 	.word	0x00000000
        /*0ae4*/ 	.short	0x010a
        /*0ae6*/ 	.byte	0x07
	.zero		1


	//   ....[156]....
        /*0ae8*/ 	.word	0x00004f20
        /*0aec*/ 	.word	0x000000ff
        /*0af0*/ 	.word	0x00000000
        /*0af4*/ 	.short	0x010a
        /*0af6*/ 	.byte	0x07
	.zero		1


	//   ....[157]....
        /*0af8*/ 	.word	0x00004fc0
        /*0afc*/ 	.word	0x00000000
        /*0b00*/ 	.word	0x00000000
        /*0b04*/ 	.short	0x010a
        /*0b06*/ 	.byte	0xff
	.zero		1


	//   ....[158]....
        /*0b08*/ 	.word	0x00005000
        /*0b0c*/ 	.word	0x00000000
        /*0b10*/ 	.word	0x00000000
        /*0b14*/ 	.short	0x010a
        /*0b16*/ 	.byte	0xff
	.zero		1


	//   ....[159]....
        /*0b18*/ 	.word	0x00005070
        /*0b1c*/ 	.word	0x000000ff
        /*0b20*/ 	.word	0x00000000
        /*0b24*/ 	.short	0x0101
        /*0b26*/ 	.byte	0x05
	.zero		1


	//   ....[160]....
        /*0b28*/ 	.word	0x000050b0
        /*0b2c*/ 	.word	0x000000ff
        /*0b30*/ 	.word	0x000002d0
        /*0b34*/ 	.short	0x010a
        /*0b36*/ 	.byte	0x08
	.zero		1


	//   ....[161]....
        /*0b38*/ 	.word	0x00005100
        /*0b3c*/ 	.word	0x000000ff
        /*0b40*/ 	.word	0x00000000
        /*0b44*/ 	.short	0x0101
        /*0b46*/ 	.byte	0x05
	.zero		1


	//   ....[162]....
        /*0b48*/ 	.word	0x00005550
        /*0b4c*/ 	.word	0x00000000
        /*0b50*/ 	.word	0x00000250
        /*0b54*/ 	.short	0x010a
        /*0b56*/ 	.byte	0xff
	.zero		1


	//   ....[163]....
        /*0b58*/ 	.word	0x00005610
        /*0b5c*/ 	.word	0x00000000
        /*0b60*/ 	.word	0x00000000
        /*0b64*/ 	.short	0x0101
        /*0b66*/ 	.byte	0xff
	.zero		1


	//   ....[164]....
        /*0b68*/ 	.word	0x00005930
        /*0b6c*/ 	.word	0x000000ff
        /*0b70*/ 	.word	0x00000248
        /*0b74*/ 	.short	0x010a
        /*0b76*/ 	.byte	0x07
	.zero		1


	//   ....[165]....
        /*0b78*/ 	.word	0x00005b20
        /*0b7c*/ 	.word	0x000000ff
        /*0b80*/ 	.word	0x00000220
        /*0b84*/ 	.short	0x010a
        /*0b86*/ 	.byte	0x07
	.zero		1


	//   ....[166]....
        /*0b88*/ 	.word	0x00005d10
        /*0b8c*/ 	.word	0x000000ff
        /*0b90*/ 	.word	0x00000200
        /*0b94*/ 	.short	0x010b
        /*0b96*/ 	.byte	0x07
	.zero		1


	//   ....[167]....
        /*0b98*/ 	.word	0x00005d20
        /*0b9c*/ 	.word	0x000000ff
        /*0ba0*/ 	.word	0x00000000
        /*0ba4*/ 	.short	0x0101
        /*0ba6*/ 	.byte	0x0e
	.zero		1


	//   ....[168]....
        /*0ba8*/ 	.word	0x00005d30
        /*0bac*/ 	.word	0x000000ff
        /*0bb0*/ 	.word	0x00000228
        /*0bb4*/ 	.short	0x010a
        /*0bb6*/ 	.byte	0x07
	.zero		1


	//   ....[169]....
        /*0bb8*/ 	.word	0x00005ee0
        /*0bbc*/ 	.word	0x000000ff
        /*0bc0*/ 	.word	0x00000208
        /*0bc4*/ 	.short	0x010b
        /*0bc6*/ 	.byte	0x07
	.zero		1


	//   ....[170]....
        /*0bc8*/ 	.word	0x00005ef0
        /*0bcc*/ 	.word	0x000000ff
        /*0bd0*/ 	.word	0x00000000
        /*0bd4*/ 	.short	0x0101
        /*0bd6*/ 	.byte	0x0e
	.zero		1


	//   ....[171]....
        /*0bd8*/ 	.word	0x00005f00
        /*0bdc*/ 	.word	0x000000ff
        /*0be0*/ 	.word	0x00000230
        /*0be4*/ 	.short	0x010a
        /*0be6*/ 	.byte	0x07
	.zero		1


	//   ....[172]....
        /*0be8*/ 	.word	0x000060f0
        /*0bec*/ 	.word	0x000000ff
        /*0bf0*/ 	.word	0x00000210
        /*0bf4*/ 	.short	0x010b
        /*0bf6*/ 	.byte	0x07
	.zero		1


	//   ....[173]....
        /*0bf8*/ 	.word	0x00006160
        /*0bfc*/ 	.word	0x000000ff
        /*0c00*/ 	.word	0x00000000
        /*0c04*/ 	.short	0x0101
        /*0c06*/ 	.byte	0x0e
	.zero		1


	//   ....[174]....
        /*0c08*/ 	.word	0x00006170
        /*0c0c*/ 	.word	0x000000ff
        /*0c10*/ 	.word	0x00000238
        /*0c14*/ 	.short	0x010a
        /*0c16*/ 	.byte	0x07
	.zero		1


	//   ....[175]....
        /*0c18*/ 	.word	0x00006410
        /*0c1c*/ 	.word	0x000000ff
        /*0c20*/ 	.word	0x00000218
        /*0c24*/ 	.short	0x010b
        /*0c26*/ 	.byte	0x07
	.zero		1


	//   ....[176]....
        /*0c28*/ 	.word	0x00006430
        /*0c2c*/ 	.word	0x000000ff
        /*0c30*/ 	.word	0x00000000
        /*0c34*/ 	.short	0x0101
        /*0c36*/ 	.byte	0x0d
	.zero		1


	//   ....[177]....
        /*0c38*/ 	.word	0x00006460
        /*0c3c*/ 	.word	0x000000ff
        /*0c40*/ 	.word	0x00000220
        /*0c44*/ 	.short	0x010a
        /*0c46*/ 	.byte	0x07
	.zero		1


	//   ....[178]....
        /*0c48*/ 	.word	0x00006480
        /*0c4c*/ 	.word	0x000000ff
        /*0c50*/ 	.word	0x00000228
        /*0c54*/ 	.short	0x010a
        /*0c56*/ 	.byte	0x07
	.zero		1


	//   ....[179]....
        /*0c58*/ 	.word	0x000064a0
        /*0c5c*/ 	.word	0x000000ff
        /*0c60*/ 	.word	0x00000230
        /*0c64*/ 	.short	0x010a
        /*0c66*/ 	.byte	0x07
	.zero		1


	//   ....[180]....
        /*0c68*/ 	.word	0x000064e0
        /*0c6c*/ 	.word	0x00000000
        /*0c70*/ 	.word	0x00000238
        /*0c74*/ 	.short	0x010a
        /*0c76*/ 	.byte	0xff
	.zero		1


	//   ....[181]....
        /*0c78*/ 	.word	0x00006860
        /*0c7c*/ 	.word	0x00000000
        /*0c80*/ 	.word	0x00000250
        /*0c84*/ 	.short	0x010a
        /*0c86*/ 	.byte	0xff
	.zero		1


	//   ....[182]....
        /*0c88*/ 	.word	0x00006970
        /*0c8c*/ 	.word	0x00000000
        /*0c90*/ 	.word	0x00000000
        /*0c94*/ 	.short	0x0101
        /*0c96*/ 	.byte	0xff
	.zero		1


	//   ....[183]....
        /*0c98*/ 	.word	0x000073c0
        /*0c9c*/ 	.word	0x000000ff
        /*0ca0*/ 	.word	0x00000200
        /*0ca4*/ 	.short	0x010a
        /*0ca6*/ 	.byte	0x30
	.zero		1


	//   ....[184]....
        /*0ca8*/ 	.word	0x00007400
        /*0cac*/ 	.word	0x00000070
        /*0cb0*/ 	.word	0x00000270
        /*0cb4*/ 	.short	0x010a
        /*0cb6*/ 	.byte	0xff
	.zero		1


	//   ....[185]....
        /*0cb8*/ 	.word	0x000074f0
        /*0cbc*/ 	.word	0x000000ff
        /*0cc0*/ 	.word	0x00000200
        /*0cc4*/ 	.short	0x010a
        /*0cc6*/ 	.byte	0x30
	.zero		1


	//   ....[186]....
        /*0cc8*/ 	.word	0x000075e0
        /*0ccc*/ 	.word	0x00000070
        /*0cd0*/ 	.word	0x00000270
        /*0cd4*/ 	.short	0x010a
        /*0cd6*/ 	.byte	0xff
	.zero		1


	//   ....[187]....
        /*0cd8*/ 	.word	0x000080f0
        /*0cdc*/ 	.word	0x00000000
        /*0ce0*/ 	.word	0x00000000
        /*0ce4*/ 	.short	0x0101
        /*0ce6*/ 	.byte	0xff
	.zero		1


	//   ....[188]....
        /*0ce8*/ 	.word	0x00008100
        /*0cec*/ 	.word	0x00000002
        /*0cf0*/ 	.word	0x00000200
        /*0cf4*/ 	.short	0x010a
        /*0cf6*/ 	.byte	0xff
	.zero		1


	//   ....[189]....
        /*0cf8*/ 	.word	0x000081e0
        /*0cfc*/ 	.word	0x00000002
        /*0d00*/ 	.word	0x00000200
        /*0d04*/ 	.short	0x010a
        /*0d06*/ 	.byte	0xff
	.zero		1


	//   ....[190]....
        /*0d08*/ 	.word	0x00008d90
        /*0d0c*/ 	.word	0x0000003f
        /*0d10*/ 	.word	0x00000000
        /*0d14*/ 	.short	0x0101
        /*0d16*/ 	.byte	0xff
	.zero		1


	//   ....[191]....
        /*0d18*/ 	.word	0x00008db0
        /*0d1c*/ 	.word	0x00000000
        /*0d20*/ 	.word	0x00000200
        /*0d24*/ 	.short	0x010a
        /*0d26*/ 	.byte	0xff
	.zero		1


	//   ....[192]....
        /*0d28*/ 	.word	0x00008e80
        /*0d2c*/ 	.word	0x00000000
        /*0d30*/ 	.word	0x00000200
        /*0d34*/ 	.short	0x010a
        /*0d36*/ 	.byte	0xff
	.zero		1


	//   ....[193]....
        /*0d38*/ 	.word	0x00009a30
        /*0d3c*/ 	.word	0x0000003f
        /*0d40*/ 	.word	0x00000000
        /*0d44*/ 	.short	0x0101
        /*0d46*/ 	.byte	0xff
	.zero		1


	//   ....[194]....
        /*0d48*/ 	.word	0x00009a50
        /*0d4c*/ 	.word	0x00000000
        /*0d50*/ 	.word	0x00000200
        /*0d54*/ 	.short	0x010a
        /*0d56*/ 	.byte	0xff
	.zero		1


	//   ....[195]....
        /*0d58*/ 	.word	0x00009b20
        /*0d5c*/ 	.word	0x00000000
        /*0d60*/ 	.word	0x00000200
        /*0d64*/ 	.short	0x010a
        /*0d66*/ 	.byte	0xff
	.zero		1


	//   ....[196]....
        /*0d68*/ 	.word	0x00009f10
        /*0d6c*/ 	.word	0x00000070
        /*0d70*/ 	.word	0x00000000
        /*0d74*/ 	.short	0x0101
        /*0d76*/ 	.byte	0xff
	.zero		1


	//   ....[197]....
        /*0d78*/ 	.word	0x0000a720
        /*0d7c*/ 	.word	0x00000000
        /*0d80*/ 	.word	0x00000000
        /*0d84*/ 	.short	0x0101
        /*0d86*/ 	.byte	0xff
	.zero		1


	//   ....[198]....
        /*0d88*/ 	.word	0x0000a990
        /*0d8c*/ 	.word	0x000000ff
        /*0d90*/ 	.word	0x00000000
        /*0d94*/ 	.short	0x0101
        /*0d96*/ 	.byte	0x04
	.zero		1


	//   ....[199]....
        /*0d98*/ 	.word	0x0000a9b0
        /*0d9c*/ 	.word	0x00000002
        /*0da0*/ 	.word	0x000002c0
        /*0da4*/ 	.short	0x010a
        /*0da6*/ 	.byte	0xff
	.zero		1


	//   ....[200]....
        /*0da8*/ 	.word	0x0000aa10
        /*0dac*/ 	.word	0x00000002
        /*0db0*/ 	.word	0x00000100
        /*0db4*/ 	.short	0x010a
        /*0db6*/ 	.byte	0xff
	.zero		1


	//   ....[201]....
        /*0db8*/ 	.word	0x0000aa70
        /*0dbc*/ 	.word	0x00000002
        /*0dc0*/ 	.word	0x00000100
        /*0dc4*/ 	.short	0x010a
        /*0dc6*/ 	.byte	0xff
	.zero		1


	//   ....[202]....
        /*0dc8*/ 	.word	0x0000aac0
        /*0dcc*/ 	.word	0x00000002
        /*0dd0*/ 	.word	0x00000250
        /*0dd4*/ 	.short	0x010a
        /*0dd6*/ 	.byte	0xff
	.zero		1


	//   ....[203]....
        /*0dd8*/ 	.word	0x0000ab20
        /*0ddc*/ 	.word	0x00000000
        /*0de0*/ 	.word	0x00000000
        /*0de4*/ 	.short	0x010a
        /*0de6*/ 	.byte	0xff
	.zero		1


	//   ....[204]....
        /*0de8*/ 	.word	0x0000ab80
        /*0dec*/ 	.word	0x00000000
        /*0df0*/ 	.word	0x00000000
        /*0df4*/ 	.short	0x010a
        /*0df6*/ 	.byte	0xff
	.zero		1


	//   ....[205]....
        /*0df8*/ 	.word	0x0000abe0
        /*0dfc*/ 	.word	0x00000000
        /*0e00*/ 	.word	0x00000000
        /*0e04*/ 	.short	0x010a
        /*0e06*/ 	.byte	0xff
	.zero		1


	//   ....[206]....
        /*0e08*/ 	.word	0x0000ac40
        /*0e0c*/ 	.word	0x00000000
        /*0e10*/ 	.word	0x00000000
        /*0e14*/ 	.short	0x010a
        /*0e16*/ 	.byte	0xff
	.zero		1


	//   ....[207]....
        /*0e18*/ 	.word	0x0000aca0
        /*0e1c*/ 	.word	0x00000000
        /*0e20*/ 	.word	0x00000000
        /*0e24*/ 	.short	0x010a
        /*0e26*/ 	.byte	0xff
	.zero		1


	//   ....[208]....
        /*0e28*/ 	.word	0x0000ad00
        /*0e2c*/ 	.word	0x00000000
        /*0e30*/ 	.word	0x00000000
        /*0e34*/ 	.short	0x010a
        /*0e36*/ 	.byte	0xff
	.zero		1


	//   ....[209]....
        /*0e38*/ 	.word	0x0000ad60
        /*0e3c*/ 	.word	0x00000000
        /*0e40*/ 	.word	0x00000000
        /*0e44*/ 	.short	0x010a
        /*0e46*/ 	.byte	0xff
	.zero		1


	//   ....[210]....
        /*0e48*/ 	.word	0x0000adc0
        /*0e4c*/ 	.word	0x00000000
        /*0e50*/ 	.word	0x00000000
        /*0e54*/ 	.short	0x010a
        /*0e56*/ 	.byte	0xff
	.zero		1


	//   ....[211]....
        /*0e58*/ 	.word	0x0000ae20
        /*0e5c*/ 	.word	0x00000000
        /*0e60*/ 	.word	0x00000000
        /*0e64*/ 	.short	0x010a
        /*0e66*/ 	.byte	0xff
	.zero		1


	//   ....[212]....
        /*0e68*/ 	.word	0x0000ae80
        /*0e6c*/ 	.word	0x00000000
        /*0e70*/ 	.word	0x00000000
        /*0e74*/ 	.short	0x010a
        /*0e76*/ 	.byte	0xff
	.zero		1


	//   ....[213]....
        /*0e78*/ 	.word	0x0000aee0
        /*0e7c*/ 	.word	0x00000000
        /*0e80*/ 	.word	0x00000000
        /*0e84*/ 	.short	0x010a
        /*0e86*/ 	.byte	0xff
	.zero		1


	//   ....[214]....
        /*0e88*/ 	.word	0x0000af40
        /*0e8c*/ 	.word	0x00000000
        /*0e90*/ 	.word	0x00000000
        /*0e94*/ 	.short	0x010a
        /*0e96*/ 	.byte	0xff
	.zero		1


	//   ....[215]....
        /*0e98*/ 	.word	0x0000afa0
        /*0e9c*/ 	.word	0x00000000
        /*0ea0*/ 	.word	0x00000000
        /*0ea4*/ 	.short	0x010a
        /*0ea6*/ 	.byte	0xff
	.zero		1


	//   ....[216]....
        /*0ea8*/ 	.word	0x0000b000
        /*0eac*/ 	.word	0x00000000
        /*0eb0*/ 	.word	0x00000000
        /*0eb4*/ 	.short	0x010a
        /*0eb6*/ 	.byte	0xff
	.zero		1


	//   ....[217]....
        /*0eb8*/ 	.word	0x0000b060
        /*0ebc*/ 	.word	0x00000000
        /*0ec0*/ 	.word	0x00000000
        /*0ec4*/ 	.short	0x010a
        /*0ec6*/ 	.byte	0xff
	.zero		1


	//   ....[218]....
        /*0ec8*/ 	.word	0x0000b0c0
        /*0ecc*/ 	.word	0x00000000
        /*0ed0*/ 	.word	0x00000000
        /*0ed4*/ 	.short	0x010a
        /*0ed6*/ 	.byte	0xff
	.zero		1


	//   ....[219]....
        /*0ed8*/ 	.word	0x0000b120
        /*0edc*/ 	.word	0x00000000
        /*0ee0*/ 	.word	0x00000000
        /*0ee4*/ 	.short	0x010a
        /*0ee6*/ 	.byte	0xff
	.zero		1


	//   ....[220]....
        /*0ee8*/ 	.word	0x0000b180
        /*0eec*/ 	.word	0x00000000
        /*0ef0*/ 	.word	0x00000000
        /*0ef4*/ 	.short	0x010a
        /*0ef6*/ 	.byte	0xff
	.zero		1


	//   ....[221]....
        /*0ef8*/ 	.word	0x0000b1e0
        /*0efc*/ 	.word	0x00000000
        /*0f00*/ 	.word	0x00000000
        /*0f04*/ 	.short	0x010a
        /*0f06*/ 	.byte	0xff
	.zero		1


	//   ....[222]....
        /*0f08*/ 	.word	0x0000b240
        /*0f0c*/ 	.word	0x00000000
        /*0f10*/ 	.word	0x00000000
        /*0f14*/ 	.short	0x010a
        /*0f16*/ 	.byte	0xff
	.zero		1


	//   ....[223]....
        /*0f18*/ 	.word	0x0000b2a0
        /*0f1c*/ 	.word	0x00000000
        /*0f20*/ 	.word	0x00000000
        /*0f24*/ 	.short	0x010a
        /*0f26*/ 	.byte	0xff
	.zero		1


	//   ....[224]....
        /*0f28*/ 	.word	0x0000b300
        /*0f2c*/ 	.word	0x00000000
        /*0f30*/ 	.word	0x00000000
        /*0f34*/ 	.short	0x010a
        /*0f36*/ 	.byte	0xff
	.zero		1


	//   ....[225]....
        /*0f38*/ 	.word	0x0000b360
        /*0f3c*/ 	.word	0x00000000
        /*0f40*/ 	.word	0x00000000
        /*0f44*/ 	.short	0x010a
        /*0f46*/ 	.byte	0xff
	.zero		1


	//   ....[226]....
        /*0f48*/ 	.word	0x0000b3c0
        /*0f4c*/ 	.word	0x00000000
        /*0f50*/ 	.word	0x00000000
        /*0f54*/ 	.short	0x010a
        /*0f56*/ 	.byte	0xff
	.zero		1


	//   ....[227]....
        /*0f58*/ 	.word	0x0000b420
        /*0f5c*/ 	.word	0x00000000
        /*0f60*/ 	.word	0x00000000
        /*0f64*/ 	.short	0x010a
        /*0f66*/ 	.byte	0xff
	.zero		1


	//   ....[228]....
        /*0f68*/ 	.word	0x0000b480
        /*0f6c*/ 	.word	0x00000000
        /*0f70*/ 	.word	0x00000000
        /*0f74*/ 	.short	0x010a
        /*0f76*/ 	.byte	0xff
	.zero		1


	//   ....[229]....
        /*0f78*/ 	.word	0x0000b4e0
        /*0f7c*/ 	.word	0x00000000
        /*0f80*/ 	.word	0x00000000
        /*0f84*/ 	.short	0x010a
        /*0f86*/ 	.byte	0xff
	.zero		1


	//   ....[230]....
        /*0f88*/ 	.word	0x0000b540
        /*0f8c*/ 	.word	0x00000000
        /*0f90*/ 	.word	0x00000000
        /*0f94*/ 	.short	0x010a
        /*0f96*/ 	.byte	0xff
	.zero		1


	//   ....[231]....
        /*0f98*/ 	.word	0x0000b5a0
        /*0f9c*/ 	.word	0x00000000
        /*0fa0*/ 	.word	0x00000000
        /*0fa4*/ 	.short	0x010a
        /*0fa6*/ 	.byte	0xff
	.zero		1


	//   ....[232]....
        /*0fa8*/ 	.word	0x0000b600
        /*0fac*/ 	.word	0x00000000
        /*0fb0*/ 	.word	0x00000000
        /*0fb4*/ 	.short	0x010a
        /*0fb6*/ 	.byte	0xff
	.zero		1


	//   ....[233]....
        /*0fb8*/ 	.word	0x0000b660
        /*0fbc*/ 	.word	0x00000000
        /*0fc0*/ 	.word	0x00000000
        /*0fc4*/ 	.short	0x010a
        /*0fc6*/ 	.byte	0xff
	.zero		1


	//   ....[234]....
        /*0fc8*/ 	.word	0x0000b6b0
        /*0fcc*/ 	.word	0x00000000
        /*0fd0*/ 	.word	0x000002b0
        /*0fd4*/ 	.short	0x010a
        /*0fd6*/ 	.byte	0xff
	.zero		1


	//   ....[235]....
        /*0fd8*/ 	.word	0x0000b710
        /*0fdc*/ 	.word	0x00000000
        /*0fe0*/ 	.word	0x00000260
        /*0fe4*/ 	.short	0x010a
        /*0fe6*/ 	.byte	0xff
	.zero		1


	//   ....[236]....
        /*0fe8*/ 	.word	0x0000b760
        /*0fec*/ 	.word	0x00000000
        /*0ff0*/ 	.word	0x00000250
        /*0ff4*/ 	.short	0x010a
        /*0ff6*/ 	.byte	0xff
	.zero		1


	//   ....[237]....
        /*0ff8*/ 	.word	0x0000b7c0
        /*0ffc*/ 	.word	0x00000000
        /*1000*/ 	.word	0x00000260
        /*1004*/ 	.short	0x010a
        /*1006*/ 	.byte	0xff
	.zero		1


	//   ....[238]....
        /*1008*/ 	.word	0x0000b820
        /*100c*/ 	.word	0x00000004
        /*1010*/ 	.word	0x00000008
        /*1014*/ 	.short	0x010a
        /*1016*/ 	.byte	0xff
	.zero		1


	//   ....[239]....
        /*1018*/ 	.word	0x0000b900
        /*101c*/ 	.word	0x00000002
        /*1020*/ 	.word	0x00000008
        /*1024*/ 	.short	0x010a
        /*1026*/ 	.byte	0xff
	.zero		1


	//   ....[240]....
        /*1028*/ 	.word	0x0000b950
        /*102c*/ 	.word	0x00000000
        /*1030*/ 	.word	0x00000250
        /*1034*/ 	.short	0x010a
        /*1036*/ 	.byte	0xff
	.zero		1


	//   ....[241]....
        /*1038*/ 	.word	0x0000b9b0
        /*103c*/ 	.word	0x00000000
        /*1040*/ 	.word	0x00000290
        /*1044*/ 	.short	0x010a
        /*1046*/ 	.byte	0xff
	.zero		1


	//   ....[242]....
        /*1048*/ 	.word	0x0000ba10
        /*104c*/ 	.word	0x00000000
        /*1050*/ 	.word	0x00000000
        /*1054*/ 	.short	0x010a
        /*1056*/ 	.byte	0xff
	.zero		1


	//   ....[243]....
        /*1058*/ 	.word	0x0000ba70
        /*105c*/ 	.word	0x00000000
        /*1060*/ 	.word	0x00000000
        /*1064*/ 	.short	0x010a
        /*1066*/ 	.byte	0xff
	.zero		1


	//   ....[244]....
        /*1068*/ 	.word	0x0000bad0
        /*106c*/ 	.word	0x00000000
        /*1070*/ 	.word	0x00000000
        /*1074*/ 	.short	0x010a
        /*1076*/ 	.byte	0xff
	.zero		1


	//   ....[245]....
        /*1078*/ 	.word	0x0000bb30
        /*107c*/ 	.word	0x00000000
        /*1080*/ 	.word	0x00000000
        /*1084*/ 	.short	0x010a
        /*1086*/ 	.byte	0xff
	.zero		1


	//   ....[246]....
        /*1088*/ 	.word	0x0000bb90
        /*108c*/ 	.word	0x00000000
        /*1090*/ 	.word	0x000002d0
        /*1094*/ 	.short	0x010a
        /*1096*/ 	.byte	0xff
	.zero		1


	//   ....[247]....
        /*1098*/ 	.word	0x0000bbe0
        /*109c*/ 	.word	0x00000000
        /*10a0*/ 	.word	0x00000250
        /*10a4*/ 	.short	0x010a
        /*10a6*/ 	.byte	0xff
	.zero		1


	//   ....[248]....
        /*10a8*/ 	.word	0x0000bc40
        /*10ac*/ 	.word	0x00000000
        /*10b0*/ 	.word	0x00000248
        /*10b4*/ 	.short	0x010a
        /*10b6*/ 	.byte	0xff
	.zero		1


	//   ....[249]....
        /*10b8*/ 	.word	0x0000bca0
        /*10bc*/ 	.word	0x00000000
        /*10c0*/ 	.word	0x00000220
        /*10c4*/ 	.short	0x010a
        /*10c6*/ 	.byte	0xff
	.zero		1


	//   ....[250]....
        /*10c8*/ 	.word	0x0000bd00
        /*10cc*/ 	.word	0x00000000
        /*10d0*/ 	.word	0x00000228
        /*10d4*/ 	.short	0x010a
        /*10d6*/ 	.byte	0xff
	.zero		1


	//   ....[251]....
        /*10d8*/ 	.word	0x0000bd60
        /*10dc*/ 	.word	0x00000000
        /*10e0*/ 	.word	0x00000230
        /*10e4*/ 	.short	0x010a
        /*10e6*/ 	.byte	0xff
	.zero		1


	//   ....[252]....
        /*10e8*/ 	.word	0x0000bdc0
        /*10ec*/ 	.word	0x00000000
        /*10f0*/ 	.word	0x00000238
        /*10f4*/ 	.short	0x010a
        /*10f6*/ 	.byte	0xff
	.zero		1


	//   ....[253]....
        /*10f8*/ 	.word	0x0000be20
        /*10fc*/ 	.word	0x00000000
        /*1100*/ 	.word	0x00000220
        /*1104*/ 	.short	0x010a
        /*1106*/ 	.byte	0xff
	.zero		1


	//   ....[254]....
        /*1108*/ 	.word	0x0000be80
        /*110c*/ 	.word	0x00000000
        /*1110*/ 	.word	0x00000228
        /*1114*/ 	.short	0x010a
        /*1116*/ 	.byte	0xff
	.zero		1


	//   ....[255]....
        /*1118*/ 	.word	0x0000bee0
        /*111c*/ 	.word	0x00000000
        /*1120*/ 	.word	0x00000230
        /*1124*/ 	.short	0x010a
        /*1126*/ 	.byte	0xff
	.zero		1


	//   ....[0]....
        /*1128*/ 	.word	0x0000bf30
        /*112c*/ 	.word	0x00000000
        /*1130*/ 	.word	0x00000250
        /*1134*/ 	.short	0x010a
        /*1136*/ 	.byte	0xff
	.zero		1


	//   ....[1]....
        /*1138*/ 	.word	0x0000bf90
        /*113c*/ 	.word	0x00000002
        /*1140*/ 	.word	0x00000200
        /*1144*/ 	.short	0x010a
        /*1146*/ 	.byte	0xff
	.zero		1


	//   ....[2]....
        /*1148*/ 	.word	0x0000bfe0
        /*114c*/ 	.word	0x00000070
        /*1150*/ 	.word	0x00000270
        /*1154*/ 	.short	0x010a
        /*1156*/ 	.byte	0xff
	.zero		1


	//   ....[3]....
        /*1158*/ 	.word	0x0000c030
        /*115c*/ 	.word	0x00000002
        /*1160*/ 	.word	0x00000200
        /*1164*/ 	.short	0x010a
        /*1166*/ 	.byte	0xff
	.zero		1


	//   ....[4]....
        /*1168*/ 	.word	0x0000c080
        /*116c*/ 	.word	0x00000000
        /*1170*/ 	.word	0x00000200
        /*1174*/ 	.short	0x010a
        /*1176*/ 	.byte	0xff
	.zero		1


	//   ....[5]....
        /*1178*/ 	.word	0x0000c0d0
        /*117c*/ 	.word	0x00000000
        /*1180*/ 	.word	0x00000200
        /*1184*/ 	.short	0x010a
        /*1186*/ 	.byte	0xff
	.zero		1


	//----- nvinfo : EIATTR_NUM_MBARRIERS
	.align		4
.L_47:
        /*1188*/ 	.byte	0x03, 0x38
        /*118a*/ 	.short	0x005b


	//----- nvinfo : EIATTR_EXIT_INSTR_OFFSETS
	.align		4
        /*118c*/ 	.byte	0x04, 0x1c
        /*118e*/ 	.short	(.L_49 - .L_48)


	//   ....[0]....
.L_48:
        /*1190*/ 	.word	0x00003ba0


	//   ....[1]....
        /*1194*/ 	.word	0x000040a0


	//   ....[2]....
        /*1198*/ 	.word	0x00004100


	//   ....[3]....
        /*119c*/ 	.word	0x00005330


	//   ....[4]....
        /*11a0*/ 	.word	0x00006510


	//   ....[5]....
        /*11a4*/ 	.word	0x00006550


	//   ....[6]....
        /*11a8*/ 	.word	0x0000a880


	//   ....[7]....
        /*11ac*/ 	.word	0x0000a900


	//   ....[8]....
        /*11b0*/ 	.word	0x0000a930


	//   ....[9]....
        /*11b4*/ 	.word	0x0000a9a0


	//----- nvinfo : EIATTR_MAX_THREADS
	.align		4
.L_49:
        /*11b8*/ 	.byte	0x04, 0x05
        /*11ba*/ 	.short	(.L_51 - .L_50)
.L_50:
        /*11bc*/ 	.word	0x00000100
        /*11c0*/ 	.word	0x00000001
        /*11c4*/ 	.word	0x00000001


	//----- nvinfo : EIATTR_CRS_STACK_SIZE
	.align		4
.L_51:
        /*11c8*/ 	.byte	0x04, 0x1e
        /*11ca*/ 	.short	(.L_53 - .L_52)
.L_52:
        /*11cc*/ 	.word	0x00000000


	//----- nvinfo : EIATTR_CBANK_PARAM_SIZE
	.align		4
.L_53:
        /*11d0*/ 	.byte	0x03, 0x19
        /*11d2*/ 	.short	0x0800


	//----- nvinfo : EIATTR_PARAM_CBANK
	.align		4
        /*11d4*/ 	.byte	0x04, 0x0a
        /*11d6*/ 	.short	(.L_55 - .L_54)
	.align		4
.L_54:
        /*11d8*/ 	.word	index@(.nv.constant0._ZN7cutlass13device_kernelINS_4gemm6kernel13GemmUniversalIN4cute5tupleIJiiiiEEENS1_10collective13CollectiveMmaINS1_35MainloopSm100TmaUmmaWarpSpecializedILi32ELi2ELi4ENS5_IJNS4_1CILi2EEENSA_ILi1EEESC_EEEEENS5_IJNSA_ILi128EEENSA_ILi256EEENSA_ILi16EEEEEENS_10bfloat16_tENS5_IJlSC_lEEESJ_SK_NS4_8TiledMMAINS4_8MMA_AtomIJNS4_26SM100_MMA_F16BF16_2x1SM_SSISJ_SJ_fLi128ELi256ELNS4_4UMMA5MajorE0ELSP_0ELNSO_7ScaleInE0ELSQ_0EEEEEENS4_6LayoutINS5_IJSC_SC_SC_EEENS5_IJNSA_ILi0EEESV_SV_EEEEENS5_IJNS4_10UnderscoreESY_SY_EEEEENS4_18SM100_TMA_2SM_LOADENS4_14ComposedLayoutINS4_7SwizzleILi1ELi4ELi3EEENS4_18smem_ptr_flag_bitsILi16EEENST_INS5_IJNSA_ILi8EEESH_EEENS5_IJSH_SC_EEEEEEEvNS4_8identityES11_S1B_vS1C_EENS_8epilogue10collective18CollectiveEpilogueINS1E_23Sm100TmaWarpSpecializedILi4ELi2ELi32ELb1ELb0EEEJNS5_IJNSA_ILi64EEESG_SH_EEENS5_IJNST_IS1J_SC_EENST_INS5_IJNSA_ILi32EEESB_EEENS5_IJSC_SF_EEEEEEEESJ_SK_SJ_SK_NS1E_6fusion15FusionCallbacksIS1I_NS1R_17LinearCombinationISJ_fSJ_fLNS_15FloatRoundStyleE2EEES1K_S1Q_JEEENS4_5SM1004TMEM4LOAD26SM100_TMEM_LOAD_32dp32b32xENS4_13SM90_TMA_LOADENS12_INS13_ILi2ELi4ELi3EEES16_NST_INS5_IJS17_S1M_EEENS5_IJS1M_SC_EEEEEEENS4_39AutoVectorizingCopyWithAssumedAlignmentILi128EEENS4_14SM90_TMA_STOREES26_S28_S28_EEEvvEEEEvNT_6ParamsE)
        /*11dc*/ 	.short	0x0380
        /*11de*/ 	.short	0x0800


	//----- nvinfo : EIATTR_SW_WAR
	.align		4
.L_55:
        /*11e0*/ 	.byte	0x04, 0x36
        /*11e2*/ 	.short	(.L_57 - .L_56)
.L_56:
        /*11e4*/ 	.word	0x00000008
.L_57:


//--------------------- .nv.callgraph             --------------------------
	.section	.nv.callgraph,"",@"SHT_CUDA_CALLGRAPH"
	.align	4
	.sectionentsize	8
	.align		4
        /*0000*/ 	.word	0x00000000
	.align		4
        /*0004*/ 	.word	0xffffffff
	.align		4
        /*0008*/ 	.word	index@(_ZN7cutlass13device_kernelINS_4gemm6kernel13GemmUniversalIN4cute5tupleIJiiiiEEENS1_10collective13CollectiveMmaINS1_35MainloopSm100TmaUmmaWarpSpecializedILi32ELi2ELi4ENS5_IJNS4_1CILi2EEENSA_ILi1EEESC_EEEEENS5_IJNSA_ILi128EEENSA_ILi256EEENSA_ILi16EEEEEENS_10bfloat16_tENS5_IJlSC_lEEESJ_SK_NS4_8TiledMMAINS4_8MMA_AtomIJNS4_26SM100_MMA_F16BF16_2x1SM_SSISJ_SJ_fLi128ELi256ELNS4_4UMMA5MajorE0ELSP_0ELNSO_7ScaleInE0ELSQ_0EEEEEENS4_6LayoutINS5_IJSC_SC_SC_EEENS5_IJNSA_ILi0EEESV_SV_EEEEENS5_IJNS4_10UnderscoreESY_SY_EEEEENS4_18SM100_TMA_2SM_LOADENS4_14ComposedLayoutINS4_7SwizzleILi1ELi4ELi3EEENS4_18smem_ptr_flag_bitsILi16EEENST_INS5_IJNSA_ILi8EEESH_EEENS5_IJSH_SC_EEEEEEEvNS4_8identityES11_S1B_vS1C_EENS_8epilogue10collective18CollectiveEpilogueINS1E_23Sm100TmaWarpSpecializedILi4ELi2ELi32ELb1ELb0EEEJNS5_IJNSA_ILi64EEESG_SH_EEENS5_IJNST_IS1J_SC_EENST_INS5_IJNSA_ILi32EEESB_EEENS5_IJSC_SF_EEEEEEEESJ_SK_SJ_SK_NS1E_6fusion15FusionCallbacksIS1I_NS1R_17LinearCombinationISJ_fSJ_fLNS_15FloatRoundStyleE2EEES1K_S1Q_JEEENS4_5SM1004TMEM4LOAD26SM100_TMEM_LOAD_32dp32b32xENS4_13SM90_TMA_LOADENS12_INS13_ILi2ELi4ELi3EEES16_NST_INS5_IJS17_S1M_EEENS5_IJS1M_SC_EEEEEEENS4_39AutoVectorizingCopyWithAssumedAlignmentILi128EEENS4_14SM90_TMA_STOREES26_S28_S28_EEEvvEEEEvNT_6ParamsE)
	.align		4
        /*000c*/ 	.word	index@(__assertfail)
	.align		4
        /*0010*/ 	.word	0x00000000
	.align		4
        /*0014*/ 	.word	0xfffffffe
	.align		4
        /*0018*/ 	.word	0x00000000
	.align		4
        /*001c*/ 	.word	0xfffffffd
	.align		4
        /*0020*/ 	.word	0x00000000
	.align		4
        /*0024*/ 	.word	0xfffffffc


//--------------------- .nv.constant4             --------------------------
	.section	.nv.constant4,"a",@progbits
	.align	8
	.align		8
.nv.constant4:
        /*0000*/ 	.dword	__assertfail
	.align		8
        /*0008*/ 	.dword	__unnamed_1
	.align		8
        /*0010*/ 	.dword	__unnamed_2
	.align		8
        /*0018*/ 	.dword	_ZN40_INTERNAL_b1c3a4ee_4_k_cu_265a2099_140734cuda3std3__45__cpo5beginE
	.align		8
        /*0020*/ 	.dword	_ZN40_INTERNAL_b1c3a4ee_4_k_cu_265a2099_140734cuda3std3__45__cpo3endE
	.align		8
        /*0028*/ 	.dword	_ZN40_INTERNAL_b1c3a4ee_4_k_cu_265a2099_140734cuda3std3__45__cpo6cbeginE
	.align		8
        /*0030*/ 	.dword	_ZN40_INTERNAL_b1c3a4ee_4_k_cu_265a2099_140734cuda3std3__45__cpo4cendE
	.align		8
        /*0038*/ 	.dword	_ZN40_INTERNAL_b1c3a4ee_4_k_cu_265a2099_140734cuda3std3__442_GLOBAL__N__b1c3a4ee_4_k_cu_265a2099_140736ignoreE
	.align		8
        /*0040*/ 	.dword	_ZN40_INTERNAL_b1c3a4ee_4_k_cu_265a2099_140734cuda3std3__419piecewise_constructE
	.align		8
        /*0048*/ 	.dword	_ZN40_INTERNAL_b1c3a4ee_4_k_cu_265a2099_140734cuda3std3__48in_placeE
	.align		8
        /*0050*/ 	.dword	_ZN40_INTERNAL_b1c3a4ee_4_k_cu_265a2099_140734cuda3std6ranges3__45__cpo4swapE
	.align		8
        /*0058*/ 	.dword	_ZN40_INTERNAL_b1c3a4ee_4_k_cu_265a2099_140734cuda3std6ranges3__45__cpo9iter_moveE
	.align		8
        /*0060*/ 	.dword	_ZN40_INTERNAL_b1c3a4ee_4_k_cu_265a2099_140734cute7productE
	.align		8
        /*0068*/ 	.dword	_ZN40_INTERNAL_b1c3a4ee_4_k_cu_265a2099_140734cute1_E
	.align		8
        /*0070*/ 	.dword	$str$25
	.align		8
        /*0078*/ 	.dword	$str$26
	.align		8
        /*0080*/ 	.dword	$str$27
	.align		8
        /*0088*/ 	.dword	$str$28


//--------------------- .text._ZN7cutlass13device_kernelINS_4gemm6kernel13GemmUniversalIN4cute5tupleIJiiiiEEENS1_10collective13CollectiveMmaINS1_35MainloopSm100TmaUmmaWarpSpecializedILi32ELi2ELi4ENS5_IJNS4_1CILi2EEENSA_ILi1EEESC_EEEEENS5_IJNSA_ILi128EEENSA_ILi256EEENSA_ILi16EEEEEENS_10bfloat16_tENS5_IJlSC_lEEESJ_SK_NS4_8TiledMMAINS4_8MMA_AtomIJNS4_26SM100_MMA_F16BF16_2x1SM_SSISJ_SJ_fLi128ELi256ELNS4_4UMMA5MajorE0ELSP_0ELNSO_7ScaleInE0ELSQ_0EEEEEENS4_6LayoutINS5_IJSC_SC_SC_EEENS5_IJNSA_ILi0EEESV_SV_EEEEENS5_IJNS4_10UnderscoreESY_SY_EEEEENS4_18SM100_TMA_2SM_LOADENS4_14ComposedLayoutINS4_7SwizzleILi1ELi4ELi3EEENS4_18smem_ptr_flag_bitsILi16EEENST_INS5_IJNSA_ILi8EEESH_EEENS5_IJSH_SC_EEEEEEEvNS4_8identityES11_S1B_vS1C_EENS_8epilogue10collective18CollectiveEpilogueINS1E_23Sm100TmaWarpSpecializedILi4ELi2ELi32ELb1ELb0EEEJNS5_IJNSA_ILi64EEESG_SH_EEENS5_IJNST_IS1J_SC_EENST_INS5_IJNSA_ILi32EEESB_EEENS5_IJSC_SF_EEEEEEEESJ_SK_SJ_SK_NS1E_6fusion15FusionCallbacksIS1I_NS1R_17LinearCombinationISJ_fSJ_fLNS_15FloatRoundStyleE2EEES1K_S1Q_JEEENS4_5SM1004TMEM4LOAD26SM100_TMEM_LOAD_32dp32b32xENS4_13SM90_TMA_LOADENS12_INS13_ILi2ELi4ELi3EEES16_NST_INS5_IJS17_S1M_EEENS5_IJS1M_SC_EEEEEEENS4_39AutoVectorizingCopyWithAssumedAlignmentILi128EEENS4_14SM90_TMA_STOREES26_S28_S28_EEEvvEEEEvNT_6ParamsE --------------------------
	.section	.text._ZN7cutlass13device_kernelINS_4gemm6kernel13GemmUniversalIN4cute5tupleIJiiiiEEENS1_10collective13CollectiveMmaINS1_35MainloopSm100TmaUmmaWarpSpecializedILi32ELi2ELi4ENS5_IJNS4_1CILi2EEENSA_ILi1EEESC_EEEEENS5_IJNSA_ILi128EEENSA_ILi256EEENSA_ILi16EEEEEENS_10bfloat16_tENS5_IJlSC_lEEESJ_SK_NS4_8TiledMMAINS4_8MMA_AtomIJNS4_26SM100_MMA_F16BF16_2x1SM_SSISJ_SJ_fLi128ELi256ELNS4_4UMMA5MajorE0ELSP_0ELNSO_7ScaleInE0ELSQ_0EEEEEENS4_6LayoutINS5_IJSC_SC_SC_EEENS5_IJNSA_ILi0EEESV_SV_EEEEENS5_IJNS4_10UnderscoreESY_SY_EEEEENS4_18SM100_TMA_2SM_LOADENS4_14ComposedLayoutINS4_7SwizzleILi1ELi4ELi3EEENS4_18smem_ptr_flag_bitsILi16EEENST_INS5_IJNSA_ILi8EEESH_EEENS5_IJSH_SC_EEEEEEEvNS4_8identityES11_S1B_vS1C_EENS_8epilogue10collective18CollectiveEpilogueINS1E_23Sm100TmaWarpSpecializedILi4ELi2ELi32ELb1ELb0EEEJNS5_IJNSA_ILi64EEESG_SH_EEENS5_IJNST_IS1J_SC_EENST_INS5_IJNSA_ILi32EEESB_EEENS5_IJSC_SF_EEEEEEEESJ_SK_SJ_SK_NS1E_6fusion15FusionCallbacksIS1I_NS1R_17LinearCombinationISJ_fSJ_fLNS_15FloatRoundStyleE2EEES1K_S1Q_JEEENS4_5SM1004TMEM4LOAD26SM100_TMEM_LOAD_32dp32b32xENS4_13SM90_TMA_LOADENS12_INS13_ILi2ELi4ELi3EEES16_NST_INS5_IJS17_S1M_EEENS5_IJS1M_SC_EEEEEEENS4_39AutoVectorizingCopyWithAssumedAlignmentILi128EEENS4_14SM90_TMA_STOREES26_S28_S28_EEEvvEEEEvNT_6ParamsE,"ax",@progbits
	.align	128
.text._ZN7cutlass13device_kernelINS_4gemm6kernel13GemmUniversalIN4cute5tupleIJiiiiEEENS1_10collective13CollectiveMmaINS1_35MainloopSm100TmaUmmaWarpSpecializedILi32ELi2ELi4ENS5_IJNS4_1CILi2EEENSA_ILi1EEESC_EEEEENS5_IJNSA_ILi128EEENSA_ILi256EEENSA_ILi16EEEEEENS_10bfloat16_tENS5_IJlSC_lEEESJ_SK_NS4_8TiledMMAINS4_8MMA_AtomIJNS4_26SM100_MMA_F16BF16_2x1SM_SSISJ_SJ_fLi128ELi256ELNS4_4UMMA5MajorE0ELSP_0ELNSO_7ScaleInE0ELSQ_0EEEEEENS4_6LayoutINS5_IJSC_SC_SC_EEENS5_IJNSA_ILi0EEESV_SV_EEEEENS5_IJNS4_10UnderscoreESY_SY_EEEEENS4_18SM100_TMA_2SM_LOADENS4_14ComposedLayoutINS4_7SwizzleILi1ELi4ELi3EEENS4_18smem_ptr_flag_bitsILi16EEENST_INS5_IJNSA_ILi8EEESH_EEENS5_IJSH_SC_EEEEEEEvNS4_8identityES11_S1B_vS1C_EENS_8epilogue10collective18CollectiveEpilogueINS1E_23Sm100TmaWarpSpecializedILi4ELi2ELi32ELb1ELb0EEEJNS5_IJNSA_ILi64EEESG_SH_EEENS5_IJNST_IS1J_SC_EENST_INS5_IJNSA_ILi32EEESB_EEENS5_IJSC_SF_EEEEEEEESJ_SK_SJ_SK_NS1E_6fusion15FusionCallbacksIS1I_NS1R_17LinearCombinationISJ_fSJ_fLNS_15FloatRoundStyleE2EEES1K_S1Q_JEEENS4_5SM1004TMEM4LOAD26SM100_TMEM_LOAD_32dp32b32xENS4_13SM90_TMA_LOADENS12_INS13_ILi2ELi4ELi3EEES16_NST_INS5_IJS17_S1M_EEENS5_IJS1M_SC_EEEEEEENS4_39AutoVectorizingCopyWithAssumedAlignmentILi128EEENS4_14SM90_TMA_STOREES26_S28_S28_EEEvvEEEEvNT_6ParamsE:
        .type           _ZN7cutlass13device_kernelINS_4gemm6kernel13GemmUniversalIN4cute5tupleIJiiiiEEENS1_10collective13CollectiveMmaINS1_35MainloopSm100TmaUmmaWarpSpecializedILi32ELi2ELi4ENS5_IJNS4_1CILi2EEENSA_ILi1EEESC_EEEEENS5_IJNSA_ILi128EEENSA_ILi256EEENSA_ILi16EEEEEENS_10bfloat16_tENS5_IJlSC_lEEESJ_SK_NS4_8TiledMMAINS4_8MMA_AtomIJNS4_26SM100_MMA_F16BF16_2x1SM_SSISJ_SJ_fLi128ELi256ELNS4_4UMMA5MajorE0ELSP_0ELNSO_7ScaleInE0ELSQ_0EEEEEENS4_6LayoutINS5_IJSC_SC_SC_EEENS5_IJNSA_ILi0EEESV_SV_EEEEENS5_IJNS4_10UnderscoreESY_SY_EEEEENS4_18SM100_TMA_2SM_LOADENS4_14ComposedLayoutINS4_7SwizzleILi1ELi4ELi3EEENS4_18smem_ptr_flag_bitsILi16EEENST_INS5_IJNSA_ILi8EEESH_EEENS5_IJSH_SC_EEEEEEEvNS4_8identityES11_S1B_vS1C_EENS_8epilogue10collective18CollectiveEpilogueINS1E_23Sm100TmaWarpSpecializedILi4ELi2ELi32ELb1ELb0EEEJNS5_IJNSA_ILi64EEESG_SH_EEENS5_IJNST_IS1J_SC_EENST_INS5_IJNSA_ILi32EEESB_EEENS5_IJSC_SF_EEEEEEEESJ_SK_SJ_SK_NS1E_6fusion15FusionCallbacksIS1I_NS1R_17LinearCombinationISJ_fSJ_fLNS_15FloatRoundStyleE2EEES1K_S1Q_JEEENS4_5SM1004TMEM4LOAD26SM100_TMEM_LOAD_32dp32b32xENS4_13SM90_TMA_LOADENS12_INS13_ILi2ELi4ELi3EEES16_NST_INS5_IJS17_S1M_EEENS5_IJS1M_SC_EEEEEEENS4_39AutoVectorizingCopyWithAssumedAlignmentILi128EEENS4_14SM90_TMA_STOREES26_S28_S28_EEEvvEEEEvNT_6ParamsE,@function
        .size           _ZN7cutlass13device_kernelINS_4gemm6kernel13GemmUniversalIN4cute5tupleIJiiiiEEENS1_10collective13CollectiveMmaINS1_35MainloopSm100TmaUmmaWarpSpecializedILi32ELi2ELi4ENS5_IJNS4_1CILi2EEENSA_ILi1EEESC_EEEEENS5_IJNSA_ILi128EEENSA_ILi256EEENSA_ILi16EEEEEENS_10bfloat16_tENS5_IJlSC_lEEESJ_SK_NS4_8TiledMMAINS4_8MMA_AtomIJNS4_26SM100_MMA_F16BF16_2x1SM_SSISJ_SJ_fLi128ELi256ELNS4_4UMMA5MajorE0ELSP_0ELNSO_7ScaleInE0ELSQ_0EEEEEENS4_6LayoutINS5_IJSC_SC_SC_EEENS5_IJNSA_ILi0EEESV_SV_EEEEENS5_IJNS4_10UnderscoreESY_SY_EEEEENS4_18SM100_TMA_2SM_LOADENS4_14ComposedLayoutINS4_7SwizzleILi1ELi4ELi3EEENS4_18smem_ptr_flag_bitsILi16EEENST_INS5_IJNSA_ILi8EEESH_EEENS5_IJSH_SC_EEEEEEEvNS4_8identityES11_S1B_vS1C_EENS_8epilogue10collective18CollectiveEpilogueINS1E_23Sm100TmaWarpSpecializedILi4ELi2ELi32ELb1ELb0EEEJNS5_IJNSA_ILi64EEESG_SH_EEENS5_IJNST_IS1J_SC_EENST_INS5_IJNSA_ILi32EEESB_EEENS5_IJSC_SF_EEEEEEEESJ_SK_SJ_SK_NS1E_6fusion15FusionCallbacksIS1I_NS1R_17LinearCombinationISJ_fSJ_fLNS_15FloatRoundStyleE2EEES1K_S1Q_JEEENS4_5SM1004TMEM4LOAD26SM100_TMEM_LOAD_32dp32b32xENS4_13SM90_TMA_LOADENS12_INS13_ILi2ELi4ELi3EEES16_NST_INS5_IJS17_S1M_EEENS5_IJS1M_SC_EEEEEEENS4_39AutoVectorizingCopyWithAssumedAlignmentILi128EEENS4_14SM90_TMA_STOREES26_S28_S28_EEEvvEEEEvNT_6ParamsE,(.L_x_282 - _ZN7cutlass13device_kernelINS_4gemm6kernel13GemmUniversalIN4cute5tupleIJiiiiEEENS1_10collective13CollectiveMmaINS1_35MainloopSm100TmaUmmaWarpSpecializedILi32ELi2ELi4ENS5_IJNS4_1CILi2EEENSA_ILi1EEESC_EEEEENS5_IJNSA_ILi128EEENSA_ILi256EEENSA_ILi16EEEEEENS_10bfloat16_tENS5_IJlSC_lEEESJ_SK_NS4_8TiledMMAINS4_8MMA_AtomIJNS4_26SM100_MMA_F16BF16_2x1SM_SSISJ_SJ_fLi128ELi256ELNS4_4UMMA5MajorE0ELSP_0ELNSO_7ScaleInE0ELSQ_0EEEEEENS4_6LayoutINS5_IJSC_SC_SC_EEENS5_IJNSA_ILi0EEESV_SV_EEEEENS5_IJNS4_10UnderscoreESY_SY_EEEEENS4_18SM100_TMA_2SM_LOADENS4_14ComposedLayoutINS4_7SwizzleILi1ELi4ELi3EEENS4_18smem_ptr_flag_bitsILi16EEENST_INS5_IJNSA_ILi8EEESH_EEENS5_IJSH_SC_EEEEEEEvNS4_8identityES11_S1B_vS1C_EENS_8epilogue10collective18CollectiveEpilogueINS1E_23Sm100TmaWarpSpecializedILi4ELi2ELi32ELb1ELb0EEEJNS5_IJNSA_ILi64EEESG_SH_EEENS5_IJNST_IS1J_SC_EENST_INS5_IJNSA_ILi32EEESB_EEENS5_IJSC_SF_EEEEEEEESJ_SK_SJ_SK_NS1E_6fusion15FusionCallbacksIS1I_NS1R_17LinearCombinationISJ_fSJ_fLNS_15FloatRoundStyleE2EEES1K_S1Q_JEEENS4_5SM1004TMEM4LOAD26SM100_TMEM_LOAD_32dp32b32xENS4_13SM90_TMA_LOADENS12_INS13_ILi2ELi4ELi3EEES16_NST_INS5_IJS17_S1M_EEENS5_IJS1M_SC_EEEEEEENS4_39AutoVectorizingCopyWithAssumedAlignmentILi128EEENS4_14SM90_TMA_STOREES26_S28_S28_EEEvvEEEEvNT_6ParamsE)
        .other          _ZN7cutlass13device_kernelINS_4gemm6kernel13GemmUniversalIN4cute5tupleIJiiiiEEENS1_10collective13CollectiveMmaINS1_35MainloopSm100TmaUmmaWarpSpecializedILi32ELi2ELi4ENS5_IJNS4_1CILi2EEENSA_ILi1EEESC_EEEEENS5_IJNSA_ILi128EEENSA_ILi256EEENSA_ILi16EEEEEENS_10bfloat16_tENS5_IJlSC_lEEESJ_SK_NS4_8TiledMMAINS4_8MMA_AtomIJNS4_26SM100_MMA_F16BF16_2x1SM_SSISJ_SJ_fLi128ELi256ELNS4_4UMMA5MajorE0ELSP_0ELNSO_7ScaleInE0ELSQ_0EEEEEENS4_6LayoutINS5_IJSC_SC_SC_EEENS5_IJNSA_ILi0EEESV_SV_EEEEENS5_IJNS4_10UnderscoreESY_SY_EEEEENS4_18SM100_TMA_2SM_LOADENS4_14ComposedLayoutINS4_7SwizzleILi1ELi4ELi3EEENS4_18smem_ptr_flag_bitsILi16EEENST_INS5_IJNSA_ILi8EEESH_EEENS5_IJSH_SC_EEEEEEEvNS4_8identityES11_S1B_vS1C_EENS_8epilogue10collective18CollectiveEpilogueINS1E_23Sm100TmaWarpSpecializedILi4ELi2ELi32ELb1ELb0EEEJNS5_IJNSA_ILi64EEESG_SH_EEENS5_IJNST_IS1J_SC_EENST_INS5_IJNSA_ILi32EEESB_EEENS5_IJSC_SF_EEEEEEEESJ_SK_SJ_SK_NS1E_6fusion15FusionCallbacksIS1I_NS1R_17LinearCombinationISJ_fSJ_fLNS_15FloatRoundStyleE2EEES1K_S1Q_JEEENS4_5SM1004TMEM4LOAD26SM100_TMEM_LOAD_32dp32b32xENS4_13SM90_TMA_LOADENS12_INS13_ILi2ELi4ELi3EEES16_NST_INS5_IJS17_S1M_EEENS5_IJS1M_SC_EEEEEEENS4_39AutoVectorizingCopyWithAssumedAlignmentILi128EEENS4_14SM90_TMA_STOREES26_S28_S28_EEEvvEEEEvNT_6ParamsE,@"STO_CUDA_ENTRY STV_DEFAULT"
_ZN7cutlass13device_kernelINS_4gemm6kernel13GemmUniversalIN4cute5tupleIJiiiiEEENS1_10collective13CollectiveMmaINS1_35MainloopSm100TmaUmmaWarpSpecializedILi32ELi2ELi4ENS5_IJNS4_1CILi2EEENSA_ILi1EEESC_EEEEENS5_IJNSA_ILi128EEENSA_ILi256EEENSA_ILi16EEEEEENS_10bfloat16_tENS5_IJlSC_lEEESJ_SK_NS4_8TiledMMAINS4_8MMA_AtomIJNS4_26SM100_MMA_F16BF16_2x1SM_SSISJ_SJ_fLi128ELi256ELNS4_4UMMA5MajorE0ELSP_0ELNSO_7ScaleInE0ELSQ_0EEEEEENS4_6LayoutINS5_IJSC_SC_SC_EEENS5_IJNSA_ILi0EEESV_SV_EEEEENS5_IJNS4_10UnderscoreESY_SY_EEEEENS4_18SM100_TMA_2SM_LOADENS4_14ComposedLayoutINS4_7SwizzleILi1ELi4ELi3EEENS4_18smem_ptr_flag_bitsILi16EEENST_INS5_IJNSA_ILi8EEESH_EEENS5_IJSH_SC_EEEEEEEvNS4_8identityES11_S1B_vS1C_EENS_8epilogue10collective18CollectiveEpilogueINS1E_23Sm100TmaWarpSpecializedILi4ELi2ELi32ELb1ELb0EEEJNS5_IJNSA_ILi64EEESG_SH_EEENS5_IJNST_IS1J_SC_EENST_INS5_IJNSA_ILi32EEESB_EEENS5_IJSC_SF_EEEEEEEESJ_SK_SJ_SK_NS1E_6fusion15FusionCallbacksIS1I_NS1R_17LinearCombinationISJ_fSJ_fLNS_15FloatRoundStyleE2EEES1K_S1Q_JEEENS4_5SM1004TMEM4LOAD26SM100_TMEM_LOAD_32dp32b32xENS4_13SM90_TMA_LOADENS12_INS13_ILi2ELi4ELi3EEES16_NST_INS5_IJS17_S1M_EEENS5_IJS1M_SC_EEEEEEENS4_39AutoVectorizingCopyWithAssumedAlignmentILi128EEENS4_14SM90_TMA_STOREES26_S28_S28_EEEvvEEEEvNT_6ParamsE:
[----:B------:R-:W1:Y:S01]  /*0000*/  LDC R1, c[0x0][0x37c] ;  /* 0x0000df00ff017b82 */ /* 0x000e620000000800 */
[----:B------:R-:W2:Y:S01]  /*0010*/  S2R R105, SR_TID.X ;  /* 0x0000000000697919 */ /* 0x000ea20000002100 */
[----:B------:R-:W3:Y:S06]  /*0020*/  LDCU.64 UR6, c[0x0][0x890] ;  /* 0x00011200ff0677ac */ /* 0x000eec0008000a00 */
[----:B------:R-:W4:Y:S01]  /*0030*/  S2UR UR37, SR_CgaCtaId ;  /* 0x00000000002579c3 */ /* 0x000f220000008800 */
[----:B------:R-:W-:Y:S02]  /*0040*/  PRMT R92, RZ, 0x7610, R92 ;  /* 0x00007610ff5c7816 */ /* 0x000fe4000000005c */
[----:B------:R-:W-:Y:S01]  /*0050*/  ELECT P1, URZ, PT ;  /* 0x0000000000ff782f */ /* 0x000fe20003820000 */
[----:B------:R-:W1:Y:S01]  /*0060*/  LDCU.64 UR46, c[0x0][0x358] ;  /* 0x00006b00ff2e77ac */ /* 0x000e620008000a00 */
[----:B---3--:R-:W-:-:S04]  /*0070*/  UISETP.NE.U32.AND UP0, UPT, UR6, URZ, UPT ;  /* 0x000000ff0600728c */ /* 0x008fc8000bf05070 */
[----:B------:R-:W-:Y:S02]  /*0080*/  UISETP.NE.AND.EX UP0, UPT, UR7, URZ, UPT, UP0 ;  /* 0x000000ff0700728c */ /* 0x000fe4000bf05300 */
[----:B----4-:R-:W-:Y:S02]  /*0090*/  ULOP3.LUT UR5, UR37, 0x1, URZ, 0xc0, !UPT ;  /* 0x0000000125057892 */ /* 0x010fe4000f8ec0ff */
[----:B------:R-:W-:Y:S01]  /*00a0*/  ULOP3.LUT UR4, UR37, 0x1, URZ, 0x3c, !UPT ;  /* 0x0000000125047892 */ /* 0x000fe2000f8e3cff */
[----:B--2---:R-:W-:-:S05]  /*00b0*/  SHF.R.U32.HI R96, RZ, 0x5, R105 ;  /* 0x00000005ff607819 */ /* 0x004fca0000011669 */
[----:B------:R-:W2:Y:S02]  /*00c0*/  SHFL.IDX PT, R0, R96, RZ, 0x1f ;  /* 0x00001fff60007589 */ /* 0x000ea400000e0000 */
[----:B--2---:R-:W-:Y:S01]  /*00d0*/  R2UR UR10, R0 ;  /* 0x00000000000a72ca */ /* 0x004fe200000e0000 */
[----:B-1----:R-:W-:-:S14]  /*00e0*/  BRA.U UP0, `(.L_x_0) ;  /* 0x00000001002c7547 */ /* 0x002fdc000b800000 */
[----:B------:R-:W1:Y:S02]  /*00f0*/  LDCU.64 UR8, c[0x0][0x888] ;  /* 0x00011100ff0877ac */ /* 0x000e640008000a00 */
[----:B-1----:R-:W-:-:S04]  /*0100*/  UISETP.NE.U32.AND UP0, UPT, UR8, URZ, UPT ;  /* 0x000000ff0800728c */ /* 0x002fc8000bf05070 */
[----:B------:R-:W-:-:S09]  /*0110*/  UISETP.NE.AND.EX UP0, UPT, UR9, URZ, UPT, UP0 ;  /* 0x000000ff0900728c */ /* 0x000fd2000bf05300 */
[----:B------:R-:W-:Y:S05]  /*0120*/  BRA.U !UP0, `(.L_x_1) ;  /* 0x0000000108107547 */ /* 0x000fea000b800000 */
[----:B------:R-:W1:Y:S02]  /*0130*/  LDC.64 R2, c[0x0][0x888] ;  /* 0x00022200ff027b82 */ /* 0x000e640000000a00 */
[----:B-1----:R1:W5:Y:S01]  /*0140*/  LDG.E R49, desc[UR46][R2.64] ;  /* 0x0000002e02317981 */ /* 0x002362000c1e1900 */
[----:B------:R-:W-:Y:S01]  /*0150*/  HFMA2 R92, -RZ, RZ, 0, 5.9604644775390625e-08 ;  /* 0x00000001ff5c7431 */ /* 0x000fe200000001ff */
[----:B------:R-:W-:Y:S05]  /*0160*/  BRA `(.L_x_0) ;  /* 0x00000000000c7947 */ /* 0x000fea0003800000 */
.L_x_1:
[----:B------:R-:W1:Y:S01]  /*0170*/  LDCU UR8, c[0x0][0x880] ;  /* 0x00011000ff0877ac */ /* 0x000e620008000800 */
[----:B------:R-:W-:Y:S01]  /*0180*/  HFMA2 R92, -RZ, RZ, 0, 5.9604644775390625e-08 ;  /* 0x00000001ff5c7431 */ /* 0x000fe200000001ff */
[----:B-1----:R-:W-:-:S07]  /*0190*/  MOV R49, UR8 ;  /* 0x0000000800317c02 */ /* 0x002fce0008000f00 */
.L_x_0:
[----:B------:R-:W2:Y:S02]  /*01a0*/  LDCU.64 UR8, c[0x0][0x8b0] ;  /* 0x00011600ff0877ac */ /* 0x000ea40008000a00 */
[----:B--2---:R-:W-:-:S04]  /*01b0*/  UISETP.NE.U32.AND UP0, UPT, UR8, URZ, UPT ;  /* 0x000000ff0800728c */ /* 0x004fc8000bf05070 */
[----:B------:R-:W-:-:S09]  /*01c0*/  UISETP.NE.AND.EX UP0, UPT, UR9, URZ, UPT, UP0 ;  /* 0x000000ff0900728c */ /* 0x000fd2000bf05300 */
[----:B------:R-:W-:Y:S05]  /*01d0*/  BRA.U UP0, `(.L_x_2) ;  /* 0x0000000100247547 */ /* 0x000fea000b800000 */
[----:B------:R-:W2:Y:S02]  /*01e0*/  LDCU.64 UR8, c[0x0][0x8a8] ;  /* 0x00011500ff0877ac */ /* 0x000ea40008000a00 */
[----:B--2---:R-:W-:-:S04]  /*01f0*/  UISETP.NE.U32.AND UP0, UPT, UR8, URZ, UPT ;  /* 0x000000ff0800728c */ /* 0x004fc8000bf05070 */
[----:B------:R-:W-:-:S09]  /*0200*/  UISETP.NE.AND.EX UP0, UPT, UR9, URZ, UPT, UP0 ;  /* 0x000000ff0900728c */ /* 0x000fd2000bf05300 */
[----:B------:R-:W-:Y:S05]  /*0210*/  BRA.U !UP0, `(.L_x_3) ;  /* 0x00000001080c7547 */ /* 0x000fea000b800000 */
[----:B-1----:R-:W1:Y:S02]  /*0220*/  LDC.64 R2, c[0x0][0x8a8] ;  /* 0x00022a00ff027b82 */ /* 0x002e640000000a00 */
[----:B-1----:R2:W5:Y:S01]  /*0230*/  LDG.E R47, desc[UR46][R2.64] ;  /* 0x0000002e022f7981 */ /* 0x002562000c1e1900 */
[----:B------:R-:W-:Y:S05]  /*0240*/  BRA `(.L_x_2) ;  /* 0x0000000000087947 */ /* 0x000fea0003800000 */
.L_x_3:
[----:B------:R-:W2:Y:S02]  /*0250*/  LDCU UR8, c[0x0][0x8a0] ;  /* 0x00011400ff0877ac */ /* 0x000ea40008000800 */
[----:B--2---:R-:W-:Y:S02]  /*0260*/  MOV R47, UR8 ;  /* 0x00000008002f7c02 */ /* 0x004fe40008000f00 */
.L_x_2:
[----:B------:R-:W-:Y:S01]  /*0270*/  IMAD.U32 R0, RZ, RZ, UR10 ;  /* 0x0000000aff007e24 */ /* 0x000fe2000f8e00ff */
[----:B------:R-:W-:Y:S04]  /*0280*/  BSSY.RECONVERGENT B0, `(.L_x_4) ;  /* 0x000000c000007945 */ /* 0x000fe80003800200 */
[C---:B------:R-:W-:Y:S02]  /*0290*/  ISETP.NE.OR P2, PT, R0.reuse, 0x1, !P1 ;  /* 0x000000010000780c */ /* 0x040fe40004f45670 */
[----:B------:R-:W-:-:S11]  /*02a0*/  ISETP.NE.OR P0, PT, R0, 0x3, !P1 ;  /* 0x000000030000780c */ /* 0x000fd60004f05670 */
[----:B------:R-:W-:Y:S05]  /*02b0*/  @P2 BRA `(.L_x_5) ;  /* 0x0000000000202947 */ /* 0x000fea0003800000 */
[----:B------:R-:W3:Y:S02]  /*02c0*/  LDCU.64 UR8, c[0x0][0x348] ;  /* 0x00006900ff0877ac */ /* 0x000ee40008000a00 */
[----:B---3--:R-:W-:Y:S02]  /*02d0*/  UIADD3 UR12, UP1, UPT, UR8, 0x80, URZ ;  /* 0x00000080080c7890 */ /* 0x008fe4000ff3e0ff */
[----:B------:R-:W-:Y:S02]  /*02e0*/  UIADD3 UR8, UP0, UPT, UR8, 0x180, URZ ;  /* 0x0000018008087890 */ /* 0x000fe4000ff1e0ff */
[----:B------:R-:W-:Y:S02]  /*02f0*/  UIADD3.X UR13, UPT, UPT, URZ, UR9, URZ, UP1, !UPT ;  /* 0x00000009ff0d7290 */ /* 0x000fe40008ffe4ff */
[----:B------:R-:W-:-:S07]  /*0300*/  UIADD3.X UR9, UPT, UPT, URZ, UR9, URZ, UP0, !UPT ;  /* 0x00000009ff097290 */ /* 0x000fce00087fe4ff */
[----:B------:R3:W-:Y:S02]  /*0310*/  UTMACCTL.PF [UR12] ;  /* 0x000000000c0079b9 */ /* 0x0007e40008040000 */
[----:B------:R3:W-:Y:S02]  /*0320*/  UTMACCTL.PF [UR8] ;  /* 0x00000000080079b9 */ /* 0x0007e40008040000 */
[----:B---3--:R-:W-:Y:S01]  /*0330*/  NOP ;  /* 0x0000000000007918 */ /* 0x008fe20000000000 */
.L_x_5:
[----:B------:R-:W-:Y:S05]  /*0340*/  BSYNC.RECONVERGENT B0 ;  /* 0x0000000000007941 */ /* 0x000fea0003800200 */
.L_x_4:
[----:B------:R-:W-:Y:S04]  /*0350*/  BSSY.RECONVERGENT B0, `(.L_x_6) ;  /* 0x000000a000007945 */ /* 0x000fe80003800200 */
        /* <DEDUP_REMOVED lines=9> */
.L_x_7:
[----:B------:R-:W-:Y:S05]  /*03f0*/  BSYNC.RECONVERGENT B0 ;  /* 0x0000000000007941 */ /* 0x000fea0003800200 */
.L_x_6:
[----:B------:R-:W3:Y:S01]  /*0400*/  LDCU.64 UR8, c[0x0][0x888] ;  /* 0x00011100ff0877ac */ /* 0x000ee20008000a00 */
[----:B------:R-:W-:Y:S02]  /*0410*/  UISETP.EQ.U32.AND UP1, UPT, UR6, URZ, UPT ;  /* 0x000000ff0600728c */ /* 0x000fe4000bf22070 */
[----:B------:R-:W-:Y:S02]  /*0420*/  UPLOP3.LUT UP5, UPT, UPT, UPT, UPT, 0x80, 0x8 ;  /* 0x000000000008789c */ /* 0x000fe40003faf070 */
[----:B---3--:R-:W-:-:S04]  /*0430*/  UISETP.NE.U32.AND UP0, UPT, UR8, URZ, UPT ;  /* 0x000000ff0800728c */ /* 0x008fc8000bf05070 */
[----:B------:R-:W-:-:S04]  /*0440*/  UISETP.NE.AND.EX UP0, UPT, UR9, URZ, UPT, UP0 ;  /* 0x000000ff0900728c */ /* 0x000fc8000bf05300 */
[----:B------:R-:W-:-:S04]  /*0450*/  UISETP.EQ.OR.EX UP2, UPT, UR7, URZ, !UP0, UP1 ;  /* 0x000000ff0700728c */ /* 0x000fc8000c742710 */
[----:B------:R-:W-:-:S05]  /*0460*/  UP2UR UR50, UPR, URZ, 0x4 ;  /* 0x00000004ff327883 */ /* 0x000fca0008000000 */
[----:B------:R-:W-:Y:S07]  /*0470*/  BRA.U !UP2, `(.L_x_8) ;  /* 0x000000010a207547 */ /* 0x000fee000b800000 */
[----:B------:R-:W-:Y:S01]  /*0480*/  UISETP.NE.U32.AND UP2, UPT, UR6, URZ, UPT ;  /* 0x000000ff0600728c */ /* 0x000fe2000bf45070 */
[----:B-----5:R-:W-:Y:S01]  /*0490*/  FSETP.NEU.AND P0, PT, R49, RZ, PT ;  /* 0x000000ff3100720b */ /* 0x020fe20003f0d000 */
[----:B------:R-:W-:Y:S02]  /*04a0*/  USEL UR6, URZ, 0xffffffff, UP0 ;  /* 0xffffffffff067887 */ /* 0x000fe40008000000 */
[----:B------:R-:W-:-:S10]  /*04b0*/  UISETP.NE.AND.EX UP2, UPT, UR7, URZ, UPT, UP2 ;  /* 0x000000ff0700728c */ /* 0x000fd4000bf45320 */
[----:B------:R-:W-:Y:S01]  /*04c0*/  VOTEU.ANY UP1, P0 ;  /* 0x0000000000ff7886 */ /* 0x000fe20000020100 */
[----:B------:R-:W-:-:S04]  /*04d0*/  @!UP2 USEL UR6, URZ, 0xffffffff, UP1 ;  /* 0xffffffffff06a887 */ /* 0x000fc80008800000 */
[----:B------:R-:W-:-:S04]  /*04e0*/  ULOP3.LUT UR6, UR6, 0x1, URZ, 0xc0, !UPT ;  /* 0x0000000106067892 */ /* 0x000fc8000f8ec0ff */
[----:B------:R-:W-:-:S11]  /*04f0*/  UISETP.NE.U32.AND UP5, UPT, UR6, 0x1, UPT ;  /* 0x000000010600788c */ /* 0x000fd6000bfa5070 */
.L_x_8:
[----:B------:R-:W3:Y:S01]  /*0500*/  SHFL.IDX PT, R0, R96, RZ, 0x1f ;  /* 0x00001fff60007589 */ /* 0x000ee200000e0000 */
[----:B------:R-:W-:-:S04]  /*0510*/  UISETP.NE.AND UP1, UPT, UR10, 0x2, UPT ;  /* 0x000000020a00788c */ /* 0x000fc8000bf25270 */
[----:B------:R-:W-:Y:S02]  /*0520*/  UISETP.EQ.AND UP2, UPT, UR5, URZ, !UP1 ;  /* 0x000000ff0500728c */ /* 0x000fe4000cf42270 */
[----:B------:R-:W-:-:S04]  /*0530*/  USEL UR6, URZ, 0x1, UP1 ;  /* 0x00000001ff067887 */ /* 0x000fc80008800000 */
[----:B------:R-:W-:Y:S02]  /*0540*/  PLOP3.LUT P5, PT, P1, PT, UP2, 0x80, 0x8 ;  /* 0x000000000008781c */ /* 0x000fe40000faf028 */
[----:B---3--:R-:W-:-:S13]  /*0550*/  ISETP.NE.AND P0, PT, R0, RZ, PT ;  /* 0x000000ff0000720c */ /* 0x008fda0003f05270 */
[----:B------:R-:W-:Y:S05]  /*0560*/  @P0 BRA `(.L_x_9) ;  /* 0x0000000400300947 */ /* 0x000fea0003800000 */
[----:B------:R-:W-:Y:S01]  /*0570*/  ELECT P0, URZ, PT ;  /* 0x0000000000ff782f */ /* 0x000fe20003800000 */
[----:B------:R-:W-:-:S12]  /*0580*/  BSSY.RECONVERGENT B0, `(.L_x_9) ;  /* 0x000004a000007945 */ /* 0x000fd80003800200 */
[----:B------:R-:W-:Y:S05]  /*0590*/  @!P0 BRA `(.L_x_10) ;  /* 0x0000000400208947 */ /* 0x000fea0003800000 */
[----:B------:R-:W-:Y:S01]  /*05a0*/  UMOV UR8, 0x400 ;  /* 0x0000040000087882 */ /* 0x000fe20000000000 */
[----:B------:R-:W-:Y:S01]  /*05b0*/  UMOV UR7, 0x1 ;  /* 0x0000000100077882 */ /* 0x000fe20000000000 */
[----:B------:R-:W-:Y:S02]  /*05c0*/  ULEA UR8, UR37, UR8, 0x18 ;  /* 0x0000000825087291 */ /* 0x000fe4000f8ec0ff */
[----:B------:R-:W-:-:S04]  /*05d0*/  UIADD3 UR12, UPT, UPT, -UR7, 0x100000, URZ ;  /* 0x00100000070c7890 */ /* 0x000fc8000fffe1ff */
[----:B------:R-:W-:Y:S02]  /*05e0*/  USHF.L.U32 UR13, UR12, 0xb, URZ ;  /* 0x0000000b0c0d7899 */ /* 0x000fe400080006ff */
[----:B------:R-:W-:Y:S01]  /*05f0*/  USHF.L.U32 UR12, UR12, 0x1, URZ ;  /* 0x000000010c0c7899 */ /* 0x000fe200080006ff */
[----:B------:R-:W3:Y:S11]  /*0600*/  FENCE.VIEW.ASYNC.S ;  /* 0x00000000000073c6 */ /* 0x000ef60000000000 */
[----:B---3--:R3:W4:Y:S01]  /*0610*/  SYNCS.EXCH.64 URZ, [UR8], UR12 ;  /* 0x0000000c08ff75b2 */ /* 0x0087220008000100 */
[----:B------:R3:W1:Y:S01]  /*0620*/  SYNCS.EXCH.64 URZ, [UR8+0x100], UR12 ;  /* 0x0001000c08ff75b2 */ /* 0x0006620008000100 */
        /* <DEDUP_REMOVED lines=61> */
[----:B------:R3:W1:Y:S02]  /*0a00*/  SYNCS.EXCH.64 URZ, [UR8+0x1f8], UR12 ;  /* 0x0001f80c08ff75b2 */ /* 0x0006640008000100 */
[----:B---34-:R-:W-:Y:S01]  /*0a10*/  NOP ;  /* 0x0000000000007918 */ /* 0x018fe20000000000 */
.L_x_10:
[----:B------:R-:W-:Y:S05]  /*0a20*/  BSYNC.RECONVERGENT B0 ;  /* 0x0000000000007941 */ /* 0x000fea0003800200 */
.L_x_9:
[----:B------:R-:W3:Y:S01]  /*0a30*/  SHFL.IDX PT, R0, R96, RZ, 0x1f ;  /* 0x00001fff60007589 */ /* 0x000ee200000e0000 */
[----:B------:R-:W-:Y:S01]  /*0a40*/  NOP ;  /* 0x0000000000007918 */ /* 0x000fe20000000000 */
[----:B---3--:R-:W-:-:S13]  /*0a50*/  ISETP.NE.AND P0, PT, R0, 0x1, PT ;  /* 0x000000010000780c */ /* 0x008fda0003f05270 */
[----:B------:R-:W-:Y:S05]  /*0a60*/  @P0 BRA `(.L_x_11) ;  /* 0x0000000000540947 */ /* 0x000fea0003800000 */
[----:B------:R-:W-:Y:S01]  /*0a70*/  UMOV UR9, 0x400 ;  /* 0x0000040000097882 */ /* 0x000fe20000000000 */
[----:B------:R-:W-:Y:S01]  /*0a80*/  UMOV UR8, 0x20 ;  /* 0x0000002000087882 */ /* 0x000fe20000000000 */
[----:B------:R-:W-:Y:S01]  /*0a90*/  UMOV UR7, 0x80 ;  /* 0x0000008000077882 */ /* 0x000fe20000000000 */
[----:B------:R-:W-:Y:S02]  /*0aa0*/  ULEA UR9, UR37, UR9, 0x18 ;  /* 0x0000000925097291 */ /* 0x000fe4000f8ec0ff */
[----:B------:R-:W-:-:S04]  /*0ab0*/  UIADD3 UR12, UPT, UPT, -UR8, 0x100000, URZ ;  /* 0x00100000080c7890 */ /* 0x000fc8000fffe1ff */
[----:B------:R-:W-:Y:S02]  /*0ac0*/  USHF.L.U32 UR13, UR12, 0xb, URZ ;  /* 0x0000000b0c0d7899 */ /* 0x000fe400080006ff */
[----:B------:R-:W-:Y:S02]  /*0ad0*/  USHF.L.U32 UR12, UR12, 0x1, URZ ;  /* 0x000000010c0c7899 */ /* 0x000fe400080006ff */
[----:B------:R-:W-:-:S04]  /*0ae0*/  UIADD3 UR14, UPT, UPT, -UR7, 0x100000, URZ ;  /* 0x00100000070e7890 */ /* 0x000fc8000fffe1ff */
[----:B------:R-:W-:Y:S02]  /*0af0*/  USHF.L.U32 UR15, UR14, 0xb, URZ ;  /* 0x0000000b0e0f7899 */ /* 0x000fe400080006ff */
[----:B------:R-:W-:Y:S01]  /*0b00*/  USHF.L.U32 UR14, UR14, 0x1, URZ ;  /* 0x000000010e0e7899 */ /* 0x000fe200080006ff */
[----:B------:R-:W-:Y:S01]  /*0b10*/  ELECT P0, URZ, PT ;  /* 0x0000000000ff782f */ /* 0x000fe20003800000 */
[----:B------:R-:W3:Y:S02]  /*0b20*/  FENCE.VIEW.ASYNC.S ;  /* 0x00000000000073c6 */ /* 0x000ee40000000000 */
[----:B---3--:R3:W4:Y:S08]  /*0b30*/  SYNCS.EXCH.64 URZ, [UR9+0x200], UR12 ;  /* 0x0002000c09ff75b2 */ /* 0x0087300008000100 */
[----:B------:R3:W1:Y:S01]  /*0b40*/  SYNCS.EXCH.64 URZ, [UR9+0x220], UR14 ;  /* 0x0002200e09ff75b2 */ /* 0x0006620008000100 */
[----:B------:R3:W1:Y:S01]  /*0b50*/  SYNCS.EXCH.64 URZ, [UR9+0x208], UR12 ;  /* 0x0002080c09ff75b2 */ /* 0x0006620008000100 */
[----:B------:R3:W1:Y:S01]  /*0b60*/  SYNCS.EXCH.64 URZ, [UR9+0x228], UR14 ;  /* 0x0002280e09ff75b2 */ /* 0x0006620008000100 */
[----:B------:R3:W1:Y:S01]  /*0b70*/  SYNCS.EXCH.64 URZ, [UR9+0x210], UR12 ;  /* 0x0002100c09ff75b2 */ /* 0x0006620008000100 */
[----:B------:R3:W1:Y:S01]  /*0b80*/  SYNCS.EXCH.64 URZ, [UR9+0x230], UR14 ;  /* 0x0002300e09ff75b2 */ /* 0x0006620008000100 */
[----:B------:R3:W1:Y:S01]  /*0b90*/  SYNCS.EXCH.64 URZ, [UR9+0x218], UR12 ;  /* 0x0002180c09ff75b2 */ /* 0x0006620008000100 */
[----:B------:R3:W1:Y:S01]  /*0ba0*/  SYNCS.EXCH.64 URZ, [UR9+0x238], UR14 ;  /* 0x0002380e09ff75b2 */ /* 0x0006620008000100 */
[----:B------:R-:W-:Y:S01]  /*0bb0*/  NOP ;  /* 0x0000000000007918 */ /* 0x000fe20000000000 */
.L_x_11:
[----:B------:R-:W2:Y:S01]  /*0bc0*/  SHFL.IDX PT, R0, R96, RZ, 0x1f ;  /* 0x00001fff60007589 */ /* 0x000ea200000e0000 */
[----:B------:R-:W-:Y:S01]  /*0bd0*/  NOP ;  /* 0x0000000000007918 */ /* 0x000fe20000000000 */
[----:B--2---:R-:W-:-:S13]  /*0be0*/  ISETP.NE.AND P0, PT, R0, 0x3, PT ;  /* 0x000000030000780c */ /* 0x004fda0003f05270 */
[----:B------:R-:W-:Y:S05]  /*0bf0*/  @P0 BRA `(.L_x_12) ;  /* 0x00000000002c0947 */ /* 0x000fea0003800000 */
[----:B------:R-:W-:Y:S01]  /*0c00*/  UMOV UR8, 0x400 ;  /* 0x0000040000087882 */ /* 0x000fe20000000000 */
[----:B------:R-:W-:Y:S01]  /*0c10*/  UMOV UR7, 0x20 ;  /* 0x0000002000077882 */ /* 0x000fe20000000000 */
[----:B------:R-:W-:Y:S02]  /*0c20*/  ULEA UR8, UR37, UR8, 0x18 ;  /* 0x0000000825087291 */ /* 0x000fe4000f8ec0ff */
[----:B---3--:R-:W-:-:S04]  /*0c30*/  UIADD3 UR12, UPT, UPT, -UR7, 0x100000, URZ ;  /* 0x00100000070c7890 */ /* 0x008fc8000fffe1ff */
[----:B------:R-:W-:Y:S02]  /*0c40*/  USHF.L.U32 UR13, UR12, 0xb, URZ ;  /* 0x0000000b0c0d7899 */ /* 0x000fe400080006ff */
[----:B------:R-:W-:Y:S01]  /*0c50*/  USHF.L.U32 UR12, UR12, 0x1, URZ ;  /* 0x000000010c0c7899 */ /* 0x000fe200080006ff */
[----:B------:R-:W-:Y:S01]  /*0c60*/  ELECT P0, URZ, PT ;  /* 0x0000000000ff782f */ /* 0x000fe20003800000 */
[----:B------:R-:W2:Y:S10]  /*0c70*/  FENCE.VIEW.ASYNC.S ;  /* 0x00000000000073c6 */ /* 0x000eb40000000000 */
[----:B--2---:R2:W3:Y:S01]  /*0c80*/  SYNCS.EXCH.64 URZ, [UR8+0x240], UR12 ;  /* 0x0002400c08ff75b2 */ /* 0x0044e20008000100 */
[----:B------:R2:W1:Y:S01]  /*0c90*/  SYNCS.EXCH.64 URZ, [UR8+0x248], UR12 ;  /* 0x0002480c08ff75b2 */ /* 0x0004620008000100 */
[----:B------:R-:W-:Y:S01]  /*0ca0*/  NOP ;  /* 0x0000000000007918 */ /* 0x000fe20000000000 */
.L_x_12:
[----:B------:R-:W4:Y:S01]  /*0cb0*/  SHFL.IDX PT, R0, R96, RZ, 0x1f ;  /* 0x00001fff60007589 */ /* 0x000f2200000e0000 */
[----:B------:R-:W-:Y:S01]  /*0cc0*/  NOP ;  /* 0x0000000000007918 */ /* 0x000fe20000000000 */
[----:B----4-:R-:W-:-:S13]  /*0cd0*/  ISETP.NE.AND P0, PT, R0, 0x4, PT ;  /* 0x000000040000780c */ /* 0x010fda0003f05270 */
[----:B------:R-:W-:Y:S05]  /*0ce0*/  @P0 BRA `(.L_x_13) ;  /* 0x0000000000480947 */ /* 0x000fea0003800000 */
[----:B---3--:R-:W-:Y:S01]  /*0cf0*/  UMOV UR9, 0x1e0 ;  /* 0x000001e000097882 */ /* 0x008fe20000000000 */
[----:B--2---:R-:W-:Y:S01]  /*0d00*/  UMOV UR8, 0x400 ;  /* 0x0000040000087882 */ /* 0x004fe20000000000 */
[----:B------:R-:W-:Y:S01]  /*0d10*/  USEL UR9, UR9, 0x1a0, UP5 ;  /* 0x000001a009097887 */ /* 0x000fe2000a800000 */
        /* <DEDUP_REMOVED lines=9> */
[----:B------:R-:W2:Y:S02]  /*0db0*/  FENCE.VIEW.ASYNC.S ;  /* 0x00000000000073c6 */ /* 0x000ea40000000000 */
[----:B--2---:R4:W2:Y:S08]  /*0dc0*/  SYNCS.EXCH.64 URZ, [UR8+0x250], UR12 ;  /* 0x0002500c08ff75b2 */ /* 0x0048b00008000100 */
[----:B------:R4:W3:Y:S01]  /*0dd0*/  SYNCS.EXCH.64 URZ, [UR8+0x260], UR14 ;  /* 0x0002600e08ff75b2 */ /* 0x0008e20008000100 */
[----:B------:R4:W1:Y:S01]  /*0de0*/  SYNCS.EXCH.64 URZ, [UR8+0x258], UR12 ;  /* 0x0002580c08ff75b2 */ /* 0x0008620008000100 */
[----:B------:R4:W1:Y:S02]  /*0df0*/  SYNCS.EXCH.64 URZ, [UR8+0x268], UR14 ;  /* 0x0002680e08ff75b2 */ /* 0x0008640008000100 */
[----:B----4-:R-:W-:Y:S01]  /*0e00*/  NOP ;  /* 0x0000000000007918 */ /* 0x010fe20000000000 */
.L_x_13:
[----:B------:R-:W4:Y:S01]  /*0e10*/  SHFL.IDX PT, R0, R96, RZ, 0x1f ;  /* 0x00001fff60007589 */ /* 0x000f2200000e0000 */
[----:B------:R-:W-:Y:S01]  /*0e20*/  NOP ;  /* 0x0000000000007918 */ /* 0x000fe20000000000 */
[----:B----4-:R-:W-:-:S13]  /*0e30*/  ISETP.NE.AND P0, PT, R0, 0x5, PT ;  /* 0x000000050000780c */ /* 0x010fda0003f05270 */
[----:B------:R-:W-:Y:S05]  /*0e40*/  @P0 BRA `(.L_x_14) ;  /* 0x0000000000540947 */ /* 0x000fea0003800000 */
[----:B---3--:R-:W-:Y:S01]  /*0e50*/  UMOV UR9, 0x400 ;  /* 0x0000040000097882 */ /* 0x008fe20000000000 */
[----:B--2---:R-:W-:Y:S01]  /*0e60*/  UMOV UR8, 0x1 ;  /* 0x0000000100087882 */ /* 0x004fe20000000000 */
        /* <DEDUP_REMOVED lines=13> */
[----:B------:R4:W1:Y:S01]  /*0f40*/  SYNCS.EXCH.64 URZ, [UR9+0x298], UR14 ;  /* 0x0002980e09ff75b2 */ /* 0x0008620008000100 */
[----:B------:R4:W1:Y:S01]  /*0f50*/  SYNCS.EXCH.64 URZ, [UR9+0x280], UR12 ;  /* 0x0002800c09ff75b2 */ /* 0x0008620008000100 */
[----:B------:R4:W1:Y:S01]  /*0f60*/  SYNCS.EXCH.64 URZ, [UR9+0x2a0], UR14 ;  /* 0x0002a00e09ff75b2 */ /* 0x0008620008000100 */
[----:B------:R4:W1:Y:S01]  /*0f70*/  SYNCS.EXCH.64 URZ, [UR9+0x288], UR12 ;  /* 0x0002880c09ff75b2 */ /* 0x0008620008000100 */
[----:B------:R4:W1:Y:S02]  /*0f80*/  SYNCS.EXCH.64 URZ, [UR9+0x2a8], UR14 ;  /* 0x0002a80e09ff75b2 */ /* 0x0008640008000100 */
[----:B----4-:R-:W-:Y:S01]  /*0f90*/  NOP ;  /* 0x0000000000007918 */ /* 0x010fe20000000000 */
.L_x_14:
[----:B------:R-:W4:Y:S01]  /*0fa0*/  SHFL.IDX PT, R0, R96, RZ, 0x1f ;  /* 0x00001fff60007589 */ /* 0x000f2200000e0000 */
[----:B------:R-:W-:Y:S01]  /*0fb0*/  ISETP.NE.OR P1, PT, RZ, UR10, !P1 ;  /* 0x0000000aff007c0c */ /* 0x000fe2000cf25670 */
[----:B------:R-:W-:Y:S01]  /*0fc0*/  NOP ;  /* 0x0000000000007918 */ /* 0x000fe20000000000 */
[----:B----4-:R-:W-:-:S13]  /*0fd0*/  ISETP.NE.AND P0, PT, R0, 0x3, PT ;  /* 0x000000030000780c */ /* 0x010fda0003f05270 */
[----:B------:R-:W-:Y:S05]  /*0fe0*/  @P0 BRA `(.L_x_15) ;  /* 0x0000000000340947 */ /* 0x000fea0003800000 */
[----:B--2---:R-:W-:Y:S01]  /*0ff0*/  UMOV UR8, 0x400 ;  /* 0x0000040000087882 */ /* 0x004fe20000000000 */
[----:B------:R-:W-:Y:S01]  /*1000*/  UMOV UR7, 0x20 ;  /* 0x0000002000077882 */ /* 0x000fe20000000000 */
[----:B------:R-:W-:Y:S02]  /*1010*/  ULEA UR8, UR37, UR8, 0x18 ;  /* 0x0000000825087291 */ /* 0x000fe4000f8ec0ff */
[----:B---3--:R-:W-:-:S04]  /*1020*/  UIADD3 UR12, UPT, UPT, -UR7, 0x100000, URZ ;  /* 0x00100000070c7890 */ /* 0x008fc8000fffe1ff */
[----:B------:R-:W-:Y:S02]  /*1030*/  USHF.L.U32 UR13, UR12, 0xb, URZ ;  /* 0x0000000b0c0d7899 */ /* 0x000fe400080006ff */
[----:B------:R-:W-:Y:S01]  /*1040*/  USHF.L.U32 UR12, UR12, 0x1, URZ ;  /* 0x000000010c0c7899 */ /* 0x000fe200080006ff */
[----:B------:R-:W-:Y:S01]  /*1050*/  ELECT P0, URZ, PT ;  /* 0x0000000000ff782f */ /* 0x000fe20003800000 */
[----:B------:R-:W2:Y:S10]  /*1060*/  FENCE.VIEW.ASYNC.S ;  /* 0x00000000000073c6 */ /* 0x000eb40000000000 */
[----:B--2---:R4:W2:Y:S01]  /*1070*/  SYNCS.EXCH.64 URZ, [UR8+0x2b0], UR12 ;  /* 0x0002b00c08ff75b2 */ /* 0x0048a20008000100 */
[----:B------:R4:W3:Y:S01]  /*1080*/  SYNCS.EXCH.64 URZ, [UR8+0x2c0], UR12 ;  /* 0x0002c00c08ff75b2 */ /* 0x0008e20008000100 */
[----:B------:R4:W1:Y:S01]  /*1090*/  SYNCS.EXCH.64 URZ, [UR8+0x2b8], UR12 ;  /* 0x0002b80c08ff75b2 */ /* 0x0008620008000100 */
[----:B------:R4:W1:Y:S02]  /*10a0*/  SYNCS.EXCH.64 URZ, [UR8+0x2c8], UR12 ;  /* 0x0002c80c08ff75b2 */ /* 0x0008640008000100 */
[----:B----4-:R-:W-:Y:S01]  /*10b0*/  NOP ;  /* 0x0000000000007918 */ /* 0x010fe20000000000 */
.L_x_15:
[----:B------:R-:W-:Y:S01]  /*10c0*/  VOTEU.ALL UP1, P1 ;  /* 0x0000000000ff7886 */ /* 0x000fe20000820000 */
[----:B--2---:R-:W2:Y:S01]  /*10d0*/  LDCU UR8, c[0x0][0x36c] ;  /* 0x00006d80ff0877ac */ /* 0x004ea20008000800 */
[----:B------:R-:W-:Y:S01]  /*10e0*/  NOP ;  /* 0x0000000000007918 */ /* 0x000fe20000000000 */
[----:B------:R-:W-:Y:S01]  /*10f0*/  LOP3.LUT R10, R105, 0x1f, RZ, 0xc0, !PT ;  /* 0x0000001f690a7812 */ /* 0x000fe200078ec0ff */
[----:B---3--:R-:W-:Y:S01]  /*1100*/  UMOV UR12, 0x20 ;  /* 0x00000020000c7882 */ /* 0x008fe20000000000 */
[----:B------:R-:W-:Y:S01]  /*1110*/  @!UP1 UMOV UR7, 0x400 ;  /* 0x0000040000079882 */ /* 0x000fe20000000000 */
[----:B------:R-:W-:-:S04]  /*1120*/  @!UP1 UIADD3 UR12, UPT, UPT, -UR12, 0x100000, URZ ;  /* 0x001000000c0c9890 */ /* 0x000fc8000fffe1ff */
[----:B------:R-:W-:Y:S02]  /*1130*/  @!UP1 USHF.L.U32 UR13, UR12, 0xb, URZ ;  /* 0x0000000b0c0d9899 */ /* 0x000fe400080006ff */
[----:B------:R-:W-:Y:S02]  /*1140*/  @!UP1 USHF.L.U32 UR12, UR12, 0x1, URZ ;  /* 0x000000010c0c9899 */ /* 0x000fe400080006ff */
[----:B------:R-:W-:Y:S01]  /*1150*/  @!UP1 ULEA UR7, UR37, UR7, 0x18 ;  /* 0x0000000725079291 */ /* 0x000fe2000f8ec0ff */
[----:B------:R-:W-:Y:S01]  /*1160*/  VOTEU.ALL UP1, P1 ;  /* 0x0000000000ff7886 */ /* 0x000fe20000820000 */
[----:B------:R-:W-:Y:S01]  /*1170*/  UISETP.NE.AND UP4, UPT, UR10, URZ, UPT ;  /* 0x000000ff0a00728c */ /* 0x000fe2000bf85270 */
[----:B------:R-:W3:Y:S09]  /*1180*/  FENCE.VIEW.ASYNC.S ;  /* 0x00000000000073c6 */ /* 0x000ef20000000000 */
[----:B---3--:R3:W4:Y:S01]  /*1190*/  @!UP1 SYNCS.EXCH.64 URZ, [UR7+0x2d0], UR12 ;  /* 0x0002d00c07ff95b2 */ /* 0x0087220008000100 */
[----:B--2---:R-:W-:-:S09]  /*11a0*/  UISETP.EQ.U32.AND UP1, UPT, UR8, 0x1, UPT ;  /* 0x000000010800788c */ /* 0x004fd2000bf22070 */
[----:B------:R-:W-:Y:S05]  /*11b0*/  BRA.U !UP1, `(.L_x_16) ;  /* 0x0000000109087547 */ /* 0x000fea000b800000 */
[----:B-1--4-:R-:W-:Y:S01]  /*11c0*/  UCGABAR_ARV ;  /* 0x00000000000079c7 */ /* 0x012fe20008000000 */
[----:B------:R-:W-:Y:S05]  /*11d0*/  BRA `(.L_x_17) ;  /* 0x0000000000047947 */ /* 0x000fea0003800000 */
.L_x_16:
[----:B-1--4-:R-:W-:Y:S01]  /*11e0*/  NOP ;  /* 0x0000000000007918 */ /* 0x012fe20000000000 */
.L_x_17:
[----:B------:R-:W1:Y:S01]  /*11f0*/  S2R R15, SR_CTAID.Y ;  /* 0x00000000000f7919 */ /* 0x000e620000002600 */
[----:B------:R-:W-:-:S05]  /*1200*/  CS2R.32 R91, SR_CgaSize ;  /* 0x00000000005b7805 */ /* 0x000fca0000008a00 */
[----:B------:R-:W-:-:S05]  /*1210*/  IMAD R91, R91, -0xa0, RZ ;  /* 0xffffff605b5b7824 */ /* 0x000fca00078e02ff */
[----:B---3--:R-:W-:-:S14]  /*1220*/  R2UR UR7, R91 ;  /* 0x000000005b0772ca */ /* 0x008fdc00000e0000 */
[----:B------:R-:W2:Y:S01]  /*1230*/  LDCU UR7, c[0x0][UR7+0x2b4] ;  /* 0x00005680070777ac */ /* 0x000ea20008000800 */
[----:B------:R-:W-:-:S05]  /*1240*/  CS2R.32 R0, SR_CgaSize ;  /* 0x0000000000007805 */ /* 0x000fca0000008a00 */
[----:B------:R-:W-:-:S06]  /*1250*/  IMAD R0, R0, -0xa0, RZ ;  /* 0xffffff6000007824 */ /* 0x000fcc00078e02ff */
[----:B------:R-:W3:Y:S01]  /*1260*/  LDC R0, c[0x0][R0+0x2a4] ;  /* 0x0000a90000007b82 */ /* 0x000ee20000000800 */
[----:B------:R-:W-:Y:S01]  /*1270*/  PRMT R8, RZ, 0x7610, R8 ;  /* 0x00007610ff087816 */ /* 0x000fe20000000008 */
[----:B------:R-:W4:Y:S01]  /*1280*/  S2R R9, SR_CTAID.X ;  /* 0x0000000000097919 */ /* 0x000f220000002500 */
[----:B------:R-:W-:-:S05]  /*1290*/  CS2R.32 R91, SR_CgaSize ;  /* 0x00000000005b7805 */ /* 0x000fca0000008a00 */
[----:B------:R-:W-:-:S05]  /*12a0*/  IMAD R91, R91, -0xa0, RZ ;  /* 0xffffff605b5b7824 */ /* 0x000fca00078e02ff */
[----:B------:R-:W-:-:S14]  /*12b0*/  R2UR UR8, R91 ;  /* 0x000000005b0872ca */ /* 0x000fdc00000e0000 */
[----:B------:R-:W3:Y:S01]  /*12c0*/  LDCU UR8, c[0x0][UR8+0x2b0] ;  /* 0x00005600080877ac */ /* 0x000ee20008000800 */
[----:B------:R-:W-:Y:S01]  /*12d0*/  UISETP.NE.AND UP2, UPT, UR10, 0x2, UPT ;  /* 0x000000020a00788c */ /* 0x000fe2000bf45270 */
[----:B------:R-:W2:Y:S01]  /*12e0*/  LDC R11, c[0x0][0xb24] ;  /* 0x0002c900ff0b7b82 */ /* 0x000ea20000000800 */
[----:B------:R-:W-:-:S05]  /*12f0*/  CS2R.32 R2, SR_CgaSize ;  /* 0x0000000000027805 */ /* 0x000fca0000008a00 */
[----:B------:R-:W-:-:S06]  /*1300*/  IMAD R2, R2, -0xa0, RZ ;  /* 0xffffff6002027824 */ /* 0x000fcc00078e02ff */
[----:B------:R-:W3:Y:S08]  /*1310*/  LDC R2, c[0x0][R2+0x2a0] ;  /* 0x0000a80002027b82 */ /* 0x000ef00000000800 */
[----:B------:R-:W3:Y:S01]  /*1320*/  LDC R40, c[0x0][0xb24] ;  /* 0x0002c900ff287b82 */ /* 0x000ee20000000800 */
[----:B-1----:R-:W-:-:S07]  /*1330*/  I2FP.F32.U32 R90, R15 ;  /* 0x0000000f005a7245 */ /* 0x002fce0000201000 */
[----:B------:R-:W1:Y:S01]  /*1340*/  S2UR UR36, SR_CTAID.Z ;  /* 0x00000000002479c3 */ /* 0x000e620000002700 */
[----:B--2---:R-:W-:Y:S01]  /*1350*/  ISETP.GE.AND P0, PT, R11, 0x1, PT ;  /* 0x000000010b00780c */ /* 0x004fe20003f06270 */
[----:B----4-:R-:W-:Y:S01]  /*1360*/  IMAD.MOV.U32 R14, RZ, RZ, R9 ;  /* 0x000000ffff0e7224 */ /* 0x010fe200078e0009 */
[----:B------:R-:W-:Y:S01]  /*1370*/  I2FP.F32.U32 R91, R9 ;  /* 0x00000009005b7245 */ /* 0x000fe20000201000 */
[----:B------:R-:W-:Y:S01]  /*1380*/  FMUL R90, R90, UR7 ;  /* 0x000000075a5a7c20 */ /* 0x000fe20008400000 */
[----:B------:R-:W2:Y:S03]  /*1390*/  LDCU UR7, c[0x0][0xb30] ;  /* 0x00016600ff0777ac */ /* 0x000ea60008000800 */
[----:B---3--:R-:W-:Y:S02]  /*13a0*/  FMUL R91, R91, UR8 ;  /* 0x000000085b5b7c20 */ /* 0x008fe40008400000 */
[----:B------:R-:W3:Y:S08]  /*13b0*/  F2I.U32.TRUNC.NTZ R90, R90 ;  /* 0x0000005a005a7305 */ /* 0x000ef0000020f000 */
[----:B------:R-:W4:Y:S01]  /*13c0*/  F2I.U32.TRUNC.NTZ R91, R91 ;  /* 0x0000005b005b7305 */ /* 0x000f22000020f000 */
[----:B--2---:R-:W-:Y:S01]  /*13d0*/  UISETP.NE.AND UP3, UPT, UR7, 0x1, UPT ;  /* 0x000000010700788c */ /* 0x004fe2000bf65270 */
[----:B---3--:R-:W-:-:S05]  /*13e0*/  IADD3 R90, PT, PT, -R90, RZ, RZ ;  /* 0x000000ff5a5a7210 */ /* 0x008fca0007ffe1ff */
[----:B------:R-:W-:Y:S01]  /*13f0*/  IMAD R90, R0, R90, R15 ;  /* 0x0000005a005a7224 */ /* 0x000fe200078e020f */
[----:B------:R-:W-:Y:S01]  /*1400*/  PRMT R0, RZ, 0x7610, R0 ;  /* 0x00007610ff007816 */ /* 0x000fe20000000000 */
[----:B----4-:R-:W-:-:S04]  /*1410*/  IMAD.MOV R91, RZ, RZ, -R91 ;  /* 0x000000ffff5b7224 */ /* 0x010fc800078e0a5b */
[----:B------:R-:W-:Y:S01]  /*1420*/  IMAD R91, R2, R91, R9 ;  /* 0x0000005b025b7224 */ /* 0x000fe200078e0209 */
[----:B-1----:R-:W-:Y:S06]  /*1430*/  BRA.U UP4, `(.L_x_18) ;  /* 0x0000000104247547 */ /* 0x002fec000b800000 */
[----:B------:R-:W-:Y:S01]  /*1440*/  ISETP.NE.AND P1, PT, R90, RZ, PT ;  /* 0x000000ff5a00720c */ /* 0x000fe20003f25270 */
[----:B------:R-:W-:Y:S01]  /*1450*/  IMAD.MOV.U32 R0, RZ, RZ, 0x3 ;  /* 0x00000003ff007424 */ /* 0x000fe200078e00ff */
[C---:B------:R-:W-:Y:S02]  /*1460*/  LOP3.LUT R2, R91.reuse, 0xfffffffe, RZ, 0xc0, !PT ;  /* 0xfffffffe5b027812 */ /* 0x040fe400078ec0ff */
[----:B------:R-:W-:Y:S02]  /*1470*/  ISETP.LT.U32.OR P1, PT, R91, 0x2, !P1 ;  /* 0x000000025b00780c */ /* 0x000fe40004f21470 */
[----:B------:R-:W-:Y:S02]  /*1480*/  SHF.L.U32 R0, R0, R2, RZ ;  /* 0x0000000200007219 */ /* 0x000fe400000006ff */
[----:B------:R-:W-:Y:S02]  /*1490*/  SEL R4, RZ, 0x1, !P1 ;  /* 0x00000001ff047807 */ /* 0x000fe40004800000 */
[----:B------:R-:W-:-:S05]  /*14a0*/  SEL R3, RZ, 0x2, !P1 ;  /* 0x00000002ff037807 */ /* 0x000fca0004800000 */
[----:B------:R-:W-:-:S05]  /*14b0*/  IMAD.IADD R3, R4, 0x1, R3 ;  /* 0x0000000104037824 */ /* 0x000fca00078e0203 */
[----:B------:R-:W-:Y:S02]  /*14c0*/  PRMT R8, R3, 0x7610, R8 ;  /* 0x0000761003087816 */ /* 0x000fe40000000008 */
.L_x_18:
[----:B------:R-:W-:Y:S05]  /*14d0*/  @!P0 BRA `(.L_x_19) ;  /* 0x0000000000b88947 */ /* 0x000fea0003800000 */
[----:B------:R-:W1:Y:S01]  /*14e0*/  LDC.64 R4, c[0x0][0xb18] ;  /* 0x0002c600ff047b82 */ /* 0x000e620000000a00 */
[----:B------:R-:W-:-:S07]  /*14f0*/  ISETP.NE.AND P0, PT, R11, 0x1, PT ;  /* 0x000000010b00780c */ /* 0x000fce0003f05270 */
[----:B------:R-:W2:Y:S08]  /*1500*/  LDC R14, c[0x0][0xb0c] ;  /* 0x0002c300ff0e7b82 */ /* 0x000eb00000000800 */
[----:B------:R-:W3:Y:S08]  /*1510*/  LDC R16, c[0x0][0x370] ;  /* 0x0000dc00ff107b82 */ /* 0x000ef00000000800 */
[----:B------:R-:W4:Y:S01]  /*1520*/  LDC R13, c[0x0][0x374] ;  /* 0x0000dd00ff0d7b82 */ /* 0x000f220000000800 */
[----:B-1----:R-:W-:-:S07]  /*1530*/  ISETP.NE.AND P1, PT, R4, 0x1, PT ;  /* 0x000000010400780c */ /* 0x002fce0003f25270 */
[----:B------:R-:W3:Y:S01]  /*1540*/  LDC.64 R6, c[0x0][0xb10] ;  /* 0x0002c400ff067b82 */ /* 0x000ee20000000a00 */
[----:B--2---:R-:W-:-:S07]  /*1550*/  ISETP.NE.AND P2, PT, R14, 0x1, PT ;  /* 0x000000010e00780c */ /* 0x004fce0003f45270 */
[----:B------:R-:W1:Y:S08]  /*1560*/  LDC R12, c[0x0][0xb20] ;  /* 0x0002c800ff0c7b82 */ /* 0x000e700000000800 */
[----:B------:R-:W2:Y:S01]  /*1570*/  LDC.64 R2, c[0x0][0xb28] ;  /* 0x0002ca00ff027b82 */ /* 0x000ea20000000a00 */
[----:B----4-:R-:W-:-:S04]  /*1580*/  IMAD.HI.U32 R17, R13, R5, RZ ;  /* 0x000000050d117227 */ /* 0x010fc800078e00ff */
[----:B------:R-:W-:-:S04]  /*1590*/  IMAD.HI.U32 R5, R15, R5, RZ ;  /* 0x000000050f057227 */ /* 0x000fc800078e00ff */
[----:B---3--:R-:W-:-:S05]  /*15a0*/  IMAD.HI.U32 R18, R16, R6, RZ ;  /* 0x0000000610127227 */ /* 0x008fca00078e00ff */
[-C--:B------:R-:W-:Y:S01]  /*15b0*/  @P2 SHF.R.U32.HI R16, RZ, R7.reuse, R18 ;  /* 0x00000007ff102219 */ /* 0x080fe20000011612 */
[----:B------:R-:W-:Y:S01]  /*15c0*/  IMAD.HI.U32 R18, R9, R6, RZ ;  /* 0x0000000609127227 */ /* 0x000fe200078e00ff */
[-C--:B-1----:R-:W-:Y:S02]  /*15d0*/  @P1 SHF.R.U32.HI R13, RZ, R12.reuse, R17 ;  /* 0x0000000cff0d1219 */ /* 0x082fe40000011611 */
[----:B------:R-:W-:Y:S02]  /*15e0*/  SHF.R.U32.HI R5, RZ, R12, R5 ;  /* 0x0000000cff057219 */ /* 0x000fe40000011605 */
[----:B------:R-:W-:Y:S02]  /*15f0*/  SHF.R.U32.HI R18, RZ, R7, R18 ;  /* 0x00000007ff127219 */ /* 0x000fe40000011612 */
[----:B------:R-:W-:Y:S01]  /*1600*/  SEL R5, R15, R5, !P1 ;  /* 0x000000050f057207 */ /* 0x000fe20004800000 */
[----:B--2---:R-:W-:Y:S01]  /*1610*/  IMAD.HI.U32 R17, R13, R2, RZ ;  /* 0x000000020d117227 */ /* 0x004fe200078e00ff */
[----:B------:R-:W-:-:S03]  /*1620*/  SEL R18, R9, R18, !P2 ;  /* 0x0000001209127207 */ /* 0x000fc60005000000 */
[----:B------:R-:W-:Y:S01]  /*1630*/  IMAD.HI.U32 R6, R16, R2, RZ ;  /* 0x0000000210067227 */ /* 0x000fe200078e00ff */
[----:B------:R-:W-:-:S04]  /*1640*/  @P0 SHF.R.U32.HI R13, RZ, R3, R17 ;  /* 0x00000003ff0d0219 */ /* 0x000fc80000011611 */
[----:B------:R-:W-:Y:S01]  /*1650*/  @P0 SHF.R.U32.HI R16, RZ, R3, R6 ;  /* 0x00000003ff100219 */ /* 0x000fe20000011606 */
[----:B------:R-:W-:-:S04]  /*1660*/  IMAD R13, R13, R11, RZ ;  /* 0x0000000b0d0d7224 */ /* 0x000fc800078e02ff */
[----:B------:R-:W-:Y:S01]  /*1670*/  IMAD R6, R16, R11, RZ ;  /* 0x0000000b10067224 */ /* 0x000fe200078e02ff */
[----:B------:R-:W-:-:S04]  /*1680*/  ISETP.GE.AND P1, PT, R5, R13, PT ;  /* 0x0000000d0500720c */ /* 0x000fc80003f26270 */
[----:B------:R-:W-:Y:S01]  /*1690*/  ISETP.GE.OR P1, PT, R18, R6, P1 ;  /* 0x000000061200720c */ /* 0x000fe20000f26670 */
[----:B------:R-:W-:-:S05]  /*16a0*/  IMAD.HI.U32 R6, R5, R2, RZ ;  /* 0x0000000205067227 */ /* 0x000fca00078e00ff */
[----:B------:R-:W-:-:S04]  /*16b0*/  SHF.R.U32.HI R6, RZ, R3, R6 ;  /* 0x00000003ff067219 */ /* 0x000fc80000011606 */
[----:B------:R-:W-:-:S03]  /*16c0*/  SEL R6, R5, R6, !P0 ;  /* 0x0000000605067207 */ /* 0x000fc60004000000 */
[----:B------:R-:W-:Y:S01]  /*16d0*/  @!P1 IMAD.HI.U32 R7, R18, R2, RZ ;  /* 0x0000000212079227 */ /* 0x000fe200078e00ff */
[----:B------:R-:W-:-:S04]  /*16e0*/  IADD3 R2, PT, PT, -R6, RZ, RZ ;  /* 0x000000ff06027210 */ /* 0x000fc80007ffe1ff */
[----:B------:R-:W-:Y:S01]  /*16f0*/  @!P1 SHF.R.U32.HI R3, RZ, R3, R7 ;  /* 0x00000003ff039219 */ /* 0x000fe20000011607 */
[----:B------:R-:W-:Y:S01]  /*1700*/  IMAD R2, R11, R2, R5 ;  /* 0x000000020b027224 */ /* 0x000fe200078e0205 */
[----:B------:R-:W-:Y:S02]  /*1710*/  IADD3 R7, PT, PT, -R5, RZ, RZ ;  /* 0x000000ff05077210 */ /* 0x000fe40007ffe1ff */
[----:B------:R-:W-:-:S03]  /*1720*/  @!P1 SEL R3, R18, R3, !P0 ;  /* 0x0000000312039207 */ /* 0x000fc60004000000 */
[----:B------:R-:W-:Y:S02]  /*1730*/  IMAD R7, R4, R7, R15 ;  /* 0x0000000704077224 */ /* 0x000fe400078e020f */
[--C-:B------:R-:W-:Y:S02]  /*1740*/  @!P1 IMAD.IADD R6, R6, 0x1, -R3.reuse ;  /* 0x0000000106069824 */ /* 0x100fe400078e0a03 */
[----:B------:R-:W-:Y:S01]  /*1750*/  @!P1 IMAD R3, R2, R16, R3 ;  /* 0x0000001002039224 */ /* 0x000fe200078e0203 */
[----:B------:R-:W-:Y:S01]  /*1760*/  IADD3 R2, PT, PT, -R18, RZ, RZ ;  /* 0x000000ff12027210 */ /* 0x000fe20007ffe1ff */
[----:B------:R-:W-:Y:S02]  /*1770*/  @!P1 IMAD R5, R6, R11, R18 ;  /* 0x0000000b06059224 */ /* 0x000fe400078e0212 */
[----:B------:R-:W-:Y:S02]  /*1780*/  @!P1 IMAD.MOV.U32 R18, RZ, RZ, R3 ;  /* 0x000000ffff129224 */ /* 0x000fe400078e0003 */
[----:B------:R-:W-:-:S02]  /*1790*/  IMAD R2, R14, R2, R9 ;  /* 0x000000020e027224 */ /* 0x000fc400078e0209 */
[----:B------:R-:W-:Y:S02]  /*17a0*/  IMAD R15, R5, R4, R7 ;  /* 0x00000004050f7224 */ /* 0x000fe400078e0207 */
[----:B------:R-:W-:Y:S02]  /*17b0*/  IMAD R14, R18, R14, R2 ;  /* 0x0000000e120e7224 */ /* 0x000fe400078e0202 */
.L_x_19:
[----:B------:R-:W-:Y:S05]  /*17c0*/  BRA.U UP3, `(.L_x_20) ;  /* 0x0000000103407547 */ /* 0x000fea000b800000 */
[----:B------:R-:W1:Y:S08]  /*17d0*/  LDC.64 R4, c[0x0][0xb10] ;  /* 0x0002c400ff047b82 */ /* 0x000e700000000a00 */
[----:B------:R-:W2:Y:S08]  /*17e0*/  LDC.64 R2, c[0x0][0xb18] ;  /* 0x0002c600ff027b82 */ /* 0x000eb00000000a00 */
[----:B------:R-:W3:Y:S08]  /*17f0*/  LDC R6, c[0x0][0xb20] ;  /* 0x0002c800ff067b82 */ /* 0x000ef00000000800 */
[----:B------:R-:W4:Y:S01]  /*1800*/  LDC R7, c[0x0][0xb0c] ;  /* 0x0002c300ff077b82 */ /* 0x000f220000000800 */
[----:B-1----:R-:W-:-:S05]  /*1810*/  IMAD.HI.U32 R4, R14, R4, RZ ;  /* 0x000000040e047227 */ /* 0x002fca00078e00ff */
[----:B------:R-:W-:Y:S01]  /*1820*/  SHF.R.U32.HI R4, RZ, R5, R4 ;  /* 0x00000005ff047219 */ /* 0x000fe20000011604 */
[----:B--2---:R-:W-:Y:S01]  /*1830*/  IMAD.HI.U32 R3, R15, R3, RZ ;  /* 0x000000030f037227 */ /* 0x004fe200078e00ff */
[----:B------:R-:W-:-:S04]  /*1840*/  ISETP.NE.AND P0, PT, R2, 0x1, PT ;  /* 0x000000010200780c */ /* 0x000fc80003f05270 */
[----:B---3--:R-:W-:-:S04]  /*1850*/  SHF.R.U32.HI R3, RZ, R6, R3 ;  /* 0x00000006ff037219 */ /* 0x008fc80000011603 */
[----:B------:R-:W-:Y:S02]  /*1860*/  SEL R3, R15, R3, !P0 ;  /* 0x000000030f037207 */ /* 0x000fe40004000000 */
[----:B----4-:R-:W-:-:S04]  /*1870*/  ISETP.NE.AND P1, PT, R7, 0x1, PT ;  /* 0x000000010700780c */ /* 0x010fc80003f25270 */
[----:B------:R-:W-:-:S05]  /*1880*/  SEL R5, R14, R4, !P1 ;  /* 0x000000040e057207 */ /* 0x000fca0004800000 */
[----:B------:R-:W-:Y:S02]  /*1890*/  IMAD.IADD R4, R3, 0x1, -R5 ;  /* 0x0000000103047824 */ /* 0x000fe400078e0a05 */
[----:B------:R-:W-:Y:S02]  /*18a0*/  IMAD.IADD R3, R5, 0x1, -R3 ;  /* 0x0000000105037824 */ /* 0x000fe400078e0a03 */
[----:B------:R-:W-:Y:S02]  /*18b0*/  IMAD R14, R4, R7, R14 ;  /* 0x00000007040e7224 */ /* 0x000fe400078e020e */
[----:B------:R-:W-:Y:S02]  /*18c0*/  IMAD R15, R3, R2, R15 ;  /* 0x00000002030f7224 */ /* 0x000fe400078e020f */
.L_x_20:
[----:B------:R-:W-:Y:S05]  /*18d0*/  BRA.U !UP1, `(.L_x_21) ;  /* 0x00000001090c7547 */ /* 0x000fea000b800000 */
[----:B------:R-:W-:Y:S01]  /*18e0*/  UCGABAR_WAIT ;  /* 0x0000000000007dc7 */ /* 0x000fe20008000000 */
[----:B------:R-:W-:Y:S01]  /*18f0*/  CCTL.IVALL ;  /* 0x00000000ff00798f */ /* 0x000fe20002000000 */
[----:B------:R-:W-:Y:S05]  /*1900*/  BRA `(.L_x_22) ;  /* 0x0000000000047947 */ /* 0x000fea0003800000 */
.L_x_21:
[----:B------:R-:W-:Y:S06]  /*1910*/  BAR.SYNC.DEFER_BLOCKING 0x0 ;  /* 0x0000000000007b1d */ /* 0x000fec0000010000 */
.L_x_22:
[----:B------:R-:W-:Y:S05]  /*1920*/  BRA.U UP2, `(.L_x_23) ;  /* 0x0000002102a47547 */ /* 0x000fea000b800000 */
[----:B------:R-:W1:Y:S01]  /*1930*/  LDCU UR4, c[0x0][0x38c] ;  /* 0x00007180ff0477ac */ /* 0x000e620008000800 */
[----:B------:R-:W2:Y:S01]  /*1940*/  LDC R8, c[0x0][0x370] ;  /* 0x0000dc00ff087b82 */ /* 0x000ea20000000800 */
[C---:B------:R-:W-:Y:S01]  /*1950*/  IMAD.SHL.U32 R19, R9.reuse, 0x80, RZ ;  /* 0x0000008009137824 */ /* 0x040fe200078e00ff */
[----:B------:R-:W-:Y:S01]  /*1960*/  PLOP3.LUT P1, PT, PT, PT, UP5, 0x80, 0x8 ;  /* 0x000000000008781c */ /* 0x000fe20003f2f058 */
[----:B------:R-:W-:Y:S01]  /*1970*/  UISETP.NE.AND UP1, UPT, UR10, URZ, UPT ;  /* 0x000000ff0a00728c */ /* 0x000fe2000bf25270 */
[----:B------:R-:W-:Y:S01]  /*1980*/  ISETP.NE.AND P4, PT, R10, RZ, P5 ;  /* 0x000000ff0a00720c */ /* 0x000fe20002f85270 */
[----:B------:R-:W-:Y:S01]  /*1990*/  IMAD.SHL.U32 R18, R9, 0x40, RZ ;  /* 0x0000004009127824 */ /* 0x000fe200078e00ff */
[----:B------:R-:W-:Y:S01]  /*19a0*/  PLOP3.LUT P1, PT, P1, PT, PT, 0x8, 0x80 ;  /* 0x000000000080781c */ /* 0x000fe20000f2e170 */
[----:B------:R-:W-:Y:S01]  /*19b0*/  IMAD.MOV.U32 R17, RZ, RZ, 0x1 ;  /* 0x00000001ff117424 */ /* 0x000fe200078e00ff */
[----:B------:R-:W3:Y:S01]  /*19c0*/  LDC R0, c[0x0][0x374] ;  /* 0x0000dd00ff007b82 */ /* 0x000ee20000000800 */
[----:B------:R-:W-:Y:S01]  /*19d0*/  IMAD.MOV.U32 R16, RZ, RZ, RZ ;  /* 0x000000ffff107224 */ /* 0x000fe200078e00ff */
[----:B------:R-:W-:Y:S01]  /*19e0*/  CS2R R12, SRZ ;  /* 0x00000000000c7805 */ /* 0x000fe2000001ff00 */
[----:B------:R-:W-:Y:S01]  /*19f0*/  IMAD.MOV.U32 R11, RZ, RZ, 0x1 ;  /* 0x00000001ff0b7424 */ /* 0x000fe200078e00ff */
[----:B------:R-:W-:Y:S01]  /*1a00*/  LOP3.LUT R19, R19, 0x80, RZ, 0xc0, !PT ;  /* 0x0000008013137812 */ /* 0x000fe200078ec0ff */
[----:B------:R-:W4:Y:S01]  /*1a10*/  LDCU.64 UR14, c[0x0][0x348] ;  /* 0x00006900ff0e77ac */ /* 0x000f220008000a00 */
[----:B-1----:R-:W-:-:S02]  /*1a20*/  UIADD3 UR5, UPT, UPT, UR4, 0xf, URZ ;  /* 0x0000000f04057890 */ /* 0x002fc4000fffe0ff */
[----:B------:R-:W-:Y:S02]  /*1a30*/  USEL UR22, UR6, 0x2, UP1 ;  /* 0x0000000206167887 */ /* 0x000fe40008800000 */
[----:B------:R-:W-:Y:S01]  /*1a40*/  USHF.R.S32.HI UR7, URZ, 0x1f, UR5 ;  /* 0x0000001fff077899 */ /* 0x000fe20008011405 */
[----:B------:R-:W-:-:S03]  /*1a50*/  UMOV UR23, URZ ;  /* 0x000000ff00177c82 */ /* 0x000fc60008000000 */
[----:B------:R-:W-:Y:S02]  /*1a60*/  ULEA.HI UR7, UR7, UR5, URZ, 0x4 ;  /* 0x0000000507077291 */ /* 0x000fe4000f8f20ff */
[----:B------:R-:W-:Y:S02]  /*1a70*/  UIADD3 UR5, UPT, UPT, UR4, -0x1, URZ ;  /* 0xffffffff04057890 */ /* 0x000fe4000fffe0ff */
[----:B------:R-:W-:Y:S02]  /*1a80*/  USHF.R.S32.HI UR7, URZ, 0x4, UR7 ;  /* 0x00000004ff077899 */ /* 0x000fe40008011407 */
[----:B------:R-:W-:Y:S02]  /*1a90*/  UISETP.GE.U32.AND UP2, UPT, UR5, -0x1f, UPT ;  /* 0xffffffe10500788c */ /* 0x000fe4000bf46070 */
[----:B------:R-:W-:Y:S02]  /*1aa0*/  UISETP.LT.U32.AND UP0, UPT, UR7, 0x20, UPT ;  /* 0x000000200700788c */ /* 0x000fe4000bf01070 */
[----:B------:R-:W-:-:S02]  /*1ab0*/  UIADD3 UR4, UPT, UPT, UR4, 0x1e, URZ ;  /* 0x0000001e04047890 */ /* 0x000fc4000fffe0ff */
[----:B------:R-:W-:-:S04]  /*1ac0*/  USEL UR5, UR7, 0x20, UP0 ;  /* 0x0000002007057887 */ /* 0x000fc80008000000 */
[----:B------:R-:W-:Y:S02]  /*1ad0*/  UIADD3 UR21, UPT, UPT, UR5, -0x1, URZ ;  /* 0xffffffff05157890 */ /* 0x000fe4000fffe0ff */
[----:B------:R-:W-:Y:S02]  /*1ae0*/  @UP2 UIADD3 UR21, UPT, UPT, UR5, URZ, URZ ;  /* 0x000000ff05152290 */ /* 0x000fe4000fffe0ff */
[----:B------:R-:W-:Y:S02]  /*1af0*/  UIADD3 UR24, UPT, UPT, UR7, -UR5, URZ ;  /* 0x8000000507187290 */ /* 0x000fe4000fffe0ff */
[----:B------:R-:W-:Y:S02]  /*1b00*/  UIADD3 UR13, UPT, UPT, UR21, 0x1, URZ ;  /* 0x00000001150d7890 */ /* 0x000fe4000fffe0ff */
[----:B--2-4-:R-:W-:-:S12]  /*1b10*/  UIADD3 UR21, UPT, UPT, -UR21, URZ, URZ ;  /* 0x000000ff15157290 */ /* 0x014fd8000fffe1ff */
.L_x_43:
[----:B------:R-:W-:Y:S01]  /*1b20*/  UISETP.NE.AND UP0, UPT, UR37, URZ, UPT ;  /* 0x000000ff2500728c */ /* 0x000fe2000bf05270 */
[----:B------:R-:W1:Y:S08]  /*1b30*/  S2UR UR37, SR_CgaCtaId ;  /* 0x00000000002579c3 */ /* 0x000e700000008800 */
[----:B------:R-:W-:Y:S05]  /*1b40*/  BRA.U UP0, `(.L_x_24) ;  /* 0x0000000100347547 */ /* 0x000fea000b800000 */
[----:B------:R-:W2:Y:S01]  /*1b50*/  S2R R2, SR_CgaCtaId ;  /* 0x0000000000027919 */ /* 0x000ea20000008800 */
[----:B------:R-:W-:-:S04]  /*1b60*/  MOV R3, 0x400 ;  /* 0x0000040000037802 */ /* 0x000fc80000000f00 */
[----:B--2---:R-:W-:Y:S02]  /*1b70*/  LEA R2, R2, R3, 0x18 ;  /* 0x0000000302027211 */ /* 0x004fe400078ec0ff */
[----:B------:R-:W-:-:S03]  /*1b80*/  SHF.L.U32 R3, R11, 0x1f, RZ ;  /* 0x0000001f0b037819 */ /* 0x000fc600000006ff */
[----:B------:R-:W-:-:S04]  /*1b90*/  IMAD R2, R12, 0x8, R2 ;  /* 0x000000080c027824 */ /* 0x000fc800078e0202 */
[----:B------:R-:W2:Y:S02]  /*1ba0*/  SYNCS.PHASECHK.TRANS64.TRYWAIT P0, [R2+URZ+0x2c0], R3 ;  /* 0x0002c003020075a7 */ /* 0x000ea400080011ff */
[----:B--2---:R-:W-:Y:S05]  /*1bb0*/  @!P0 BRA `(.L_x_25) ;  /* 0x0000008c007c8947 */ /* 0x004fea0003800000 */
.L_x_178:
[----:B------:R-:W-:Y:S01]  /*1bc0*/  VIADD R12, R12, 0x1 ;  /* 0x000000010c0c7836 */ /* 0x000fe20000000000 */
[----:B------:R2:W-:Y:S04]  /*1bd0*/  SYNCS.ARRIVE.TRANS64.A1T0 RZ, [R2+URZ+0x2b0], RZ ;  /* 0x0002b0ff02ff79a7 */ /* 0x0005e800081000ff */
[----:B------:R-:W-:-:S04]  /*1be0*/  ISETP.NE.AND P0, PT, R12, 0x2, PT ;  /* 0x000000020c00780c */ /* 0x000fc80003f05270 */
[----:B------:R-:W-:Y:S02]  /*1bf0*/  SEL R12, R12, RZ, P0 ;  /* 0x000000ff0c0c7207 */ /* 0x000fe40000000000 */
[----:B--2---:R-:W-:-:S04]  /*1c00*/  SEL R2, RZ, 0x1, P0 ;  /* 0x00000001ff027807 */ /* 0x004fc80000000000 */
[----:B------:R-:W-:-:S07]  /*1c10*/  LOP3.LUT R11, R11, R2, RZ, 0x3c, !PT ;  /* 0x000000020b0b7212 */ /* 0x000fce00078e3cff */
.L_x_24:
[----:B------:R-:W-:Y:S01]  /*1c20*/  UMOV UR6, 0x400 ;  /* 0x0000040000067882 */ /* 0x000fe20000000000 */
[----:B------:R-:W-:Y:S01]  /*1c30*/  SHF.L.U32 R2, R17, 0x1f, RZ ;  /* 0x0000001f11027819 */ /* 0x000fe200000006ff */
[----:B-1----:R-:W-:Y:S01]  /*1c40*/  ULEA UR6, UR37, UR6, 0x18 ;  /* 0x0000000625067291 */ /* 0x002fe2000f8ec0ff */
[----:B------:R-:W-:Y:S01]  /*1c50*/  R2UR UR35, R18 ;  /* 0x00000000122372ca */ /* 0x000fe200000e0000 */
[----:B------:R-:W-:Y:S01]  /*1c60*/  UISETP.GE.U32.AND UP0, UPT, UR4, 0x1f, UPT ;  /* 0x0000001f0400788c */ /* 0x000fe2000bf06070 */
[----:B------:R-:W-:Y:S01]  /*1c70*/  R2UR UR11, R19 ;  /* 0x00000000130b72ca */ /* 0x000fe200000e0000 */
[----:B------:R-:W-:Y:S01]  /*1c80*/  ULEA UR8, UR23, UR6, 0x3 ;  /* 0x0000000617087291 */ /* 0x000fe2000f8e18ff */
[----:B------:R-:W-:-:S08]  /*1c90*/  UMOV UR25, URZ ;  /* 0x000000ff00197c82 */ /* 0x000fd00008000000 */
[----:B------:R1:W2:Y:S01]  /*1ca0*/  SYNCS.PHASECHK.TRANS64.TRYWAIT P0, [UR8+0x100], R2 ;  /* 0x00010002ff0075a7 */ /* 0x0002a20008001108 */
[----:B------:R-:W-:-:S13]  /*1cb0*/  R2UR UR8, R15 ;  /* 0x000000000f0872ca */ /* 0x000fda00000e0000 */
[----:B------:R-:W-:Y:S01]  /*1cc0*/  ULEA UR11, UR8, UR11, 0x8 ;  /* 0x0000000b080b7291 */ /* 0x000fe2000f8e40ff */
[----:B-1----:R-:W-:-:S05]  /*1cd0*/  LEA.HI R2, R14, R14, RZ, 0x1 ;  /* 0x0000000e0e027211 */ /* 0x002fca00078f08ff */
[----:B------:R-:W-:-:S05]  /*1ce0*/  IMAD.SHL.U32 R2, R2, 0x40, RZ ;  /* 0x0000004002027824 */ /* 0x000fca00078e00ff */
[----:B------:R-:W-:-:S04]  /*1cf0*/  LOP3.LUT R2, R2, 0xffffff80, RZ, 0xc0, !PT ;  /* 0xffffff8002027812 */ /* 0x000fc800078ec0ff */
[----:B------:R-:W-:-:S13]  /*1d00*/  R2UR UR9, R2 ;  /* 0x00000000020972ca */ /* 0x000fda00000e0000 */
[----:B------:R-:W-:Y:S01]  /*1d10*/  ULOP3.LUT UR35, UR9, 0x40, UR35, 0xf8, !UPT ;  /* 0x0000004009237892 */ /* 0x000fe2000f8ef823 */
[----:B------:R-:W-:Y:S11]  /*1d20*/  BRA.U !UP0, `(.L_x_26) ;  /* 0x0000000108c07547 */ /* 0x000ff6000b800000 */
[----:B------:R-:W-:Y:S01]  /*1d30*/  UMOV UR16, UR21 ;  /* 0x0000001500107c82 */ /* 0x000fe20008000000 */
[----:B------:R-:W-:Y:S01]  /*1d40*/  UMOV UR17, UR23 ;  /* 0x0000001700117c82 */ /* 0x000fe20008000000 */
[----:B------:R-:W-:-:S05]  /*1d50*/  UMOV UR34, URZ ;  /* 0x000000ff00227c82 */ /* 0x000fca0008000000 */
.L_x_32:
[----:B------:R-:W-:Y:S01]  /*1d60*/  ULEA UR33, UR17, UR6, 0x3 ;  /* 0x0000000611217291 */ /* 0x000fe2000f8e18ff */
[----:B------:R-:W-:Y:S01]  /*1d70*/  @P5 MOV R3, 0x3000 ;  /* 0x0000300000035802 */ /* 0x000fe20000000f00 */
[----:B-12-4-:R-:W-:Y:S10]  /*1d80*/  @P0 BRA `(.L_x_27) ;  /* 0x00000000000c0947 */ /* 0x016ff40003800000 */
[----:B------:R-:W-:-:S04]  /*1d90*/  SHF.L.U32 R4, R17, 0x1f, RZ ;  /* 0x0000001f11047819 */ /* 0x000fc800000006ff */
[----:B------:R-:W1:Y:S02]  /*1da0*/  SYNCS.PHASECHK.TRANS64.TRYWAIT P0, [UR33+0x100], R4 ;  /* 0x00010004ff0075a7 */ /* 0x000e640008001121 */
[----:B-1----:R-:W-:Y:S05]  /*1db0*/  @!P0 BRA `(.L_x_28) ;  /* 0x0000008c00108947 */ /* 0x002fea0003800000 */
.L_x_27:
[----:B------:R2:W-:Y:S01]  /*1dc0*/  @P5 SYNCS.ARRIVE.TRANS64 RZ, [UR33], R3 ;  /* 0x00000003ffff59a7 */ /* 0x0005e20008000021 */
[----:B------:R-:W-:Y:S02]  /*1dd0*/  ULOP3.LUT UR8, UR22, 0x2, URZ, 0xfc, !UPT ;  /* 0x0000000216087892 */ /* 0x000fe4000f8efcff */
[----:B------:R-:W-:Y:S02]  /*1de0*/  UIADD3 UR16, UPT, UPT, UR16, 0x1, URZ ;  /* 0x0000000110107890 */ /* 0x000fe4000fffe0ff */
[----:B------:R-:W-:Y:S02]  /*1df0*/  UISETP.NE.AND UP0, UPT, UR8, 0x2, UPT ;  /* 0x000000020800788c */ /* 0x000fe4000bf05270 */
[----:B------:R-:W-:-:S07]  /*1e00*/  UISETP.NE.AND UP2, UPT, UR16, 0x1, UPT ;  /* 0x000000011000788c */ /* 0x000fce000bf45270 */
[----:B------:R-:W-:Y:S05]  /*1e10*/  BRA.U UP0, `(.L_x_29) ;  /* 0x0000000100047547 */ /* 0x000fea000b800000 */
[----:B------:R-:W-:Y:S05]  /*1e20*/  BPT.TRAP 0x1 ;  /* 0x000000040000795c */ /* 0x000fea0000300000 */
.L_x_29:
[----:B------:R-:W-:Y:S04]  /*1e30*/  BSSY.RECONVERGENT B0, `(.L_x_30) ;  /* 0x0000003000007945 */ /* 0x000fe80003800200 */
[----:B------:R-:W-:Y:S05]  /*1e40*/  @!P4 BRA `(.L_x_31) ;  /* 0x000000000004c947 */ /* 0x000fea0003800000 */
[----:B------:R-:W-:Y:S05]  /*1e50*/  BPT.TRAP 0x1 ;  /* 0x000000040000795c */ /* 0x000fea0000300000 */
.L_x_31:
[----:B------:R-:W-:Y:S05]  /*1e60*/  BSYNC.RECONVERGENT B0 ;  /* 0x0000000000007941 */ /* 0x000fea0003800200 */
.L_x_30:
[----:B------:R-:W-:Y:S02]  /*1e70*/  UIADD3 UR23, UPT, UPT, UR17, 0x1, URZ ;  /* 0x0000000111177890 */ /* 0x000fe4000fffe0ff */
[----:B------:R-:W-:Y:S02]  /*1e80*/  ULEA UR32, UR17, UR6, 0xb ;  /* 0x0000000611207291 */ /* 0x000fe4000f8e58ff */
[----:B------:R-:W-:Y:S02]  /*1e90*/  UISETP.NE.AND UP0, UPT, UR23, 0x20, UPT ;  /* 0x000000201700788c */ /* 0x000fe4000bf05270 */
[----:B------:R-:W-:Y:S02]  /*1ea0*/  UIADD3 UR28, UP1, UPT, UR14, 0x80, URZ ;  /* 0x000000800e1c7890 */ /* 0x000fe4000ff3e0ff */
[----:B------:R-:W-:Y:S02]  /*1eb0*/  USEL UR9, URZ, 0x1, UP0 ;  /* 0x00000001ff097887 */ /* 0x000fe40008000000 */
[----:B------:R-:W-:-:S02]  /*1ec0*/  USEL UR23, UR23, URZ, UP0 ;  /* 0x000000ff17177287 */ /* 0x000fc40008000000 */
[----:B------:R-:W-:Y:S02]  /*1ed0*/  UIADD3 UR26, UP0, UPT, UR14, 0x180, URZ ;  /* 0x000001800e1a7890 */ /* 0x000fe4000ff1e0ff */
[----:B------:R-:W-:Y:S01]  /*1ee0*/  ULEA UR8, UR23, UR6, 0x3 ;  /* 0x0000000617087291 */ /* 0x000fe2000f8e18ff */
[----:B------:R-:W-:Y:S01]  /*1ef0*/  LOP3.LUT R17, R17, UR9, RZ, 0x3c, !PT ;  /* 0x0000000911117c12 */ /* 0x000fe2000f8e3cff */
[----:B------:R-:W-:Y:S02]  /*1f00*/  ULOP3.LUT UR33, UR33, 0xfefffff8, URZ, 0xc0, !UPT ;  /* 0xfefffff821217892 */ /* 0x000fe4000f8ec0ff */
[----:B------:R-:W-:Y:S01]  /*1f10*/  UIADD3.X UR29, UPT, UPT, URZ, UR15, URZ, UP1, !UPT ;  /* 0x0000000fff1d7290 */ /* 0x000fe20008ffe4ff */
[----:B-1----:R-:W-:Y:S01]  /*1f20*/  SHF.L.U32 R2, R17, 0x1f, RZ ;  /* 0x0000001f11027819 */ /* 0x002fe200000006ff */
[----:B------:R-:W-:Y:S02]  /*1f30*/  UIADD3 UR32, UPT, UPT, UR32, 0x8600, URZ ;  /* 0x0000860020207890 */ /* 0x000fe4000fffe0ff */
[----:B------:R-:W-:Y:S01]  /*1f40*/  UIADD3.X UR27, UPT, UPT, URZ, UR15, URZ, UP0, !UPT ;  /* 0x0000000fff1b7290 */ /* 0x000fe200087fe4ff */
[----:B------:R1:W4:Y:S01]  /*1f50*/  SYNCS.PHASECHK.TRANS64.TRYWAIT P0, [UR8+0x100], R2 ;  /* 0x00010002ff0075a7 */ /* 0x0003220008001108 */
[----:B------:R-:W-:Y:S01]  /*1f60*/  ULEA UR8, UR17, UR6, 0xc ;  /* 0x0000000611087291 */ /* 0x000fe2000f8e60ff */
[----:B------:R-:W-:Y:S01]  /*1f70*/  UMOV UR18, 0x0 ;  /* 0x0000000000127882 */ /* 0x000fe20000000000 */
[----:B------:R-:W-:-:S02]  /*1f80*/  UMOV UR19, 0x10000000 ;  /* 0x1000000000137882 */ /* 0x000fc40000000000 */
[----:B------:R-:W-:Y:S01]  /*1f90*/  UIADD3 UR8, UPT, UPT, UR8, 0x18600, URZ ;  /* 0x0001860008087890 */ /* 0x000fe2000fffe0ff */
[----:B------:R2:W-:Y:S01]  /*1fa0*/  UTMALDG.3D.2CTA [UR32], [UR28], desc[UR18] ;  /* 0x000012201c0075b4 */ /* 0x0005e20008211000 */
[----:B------:R-:W-:Y:S01]  /*1fb0*/  UMOV UR10, UR34 ;  /* 0x00000022000a7c82 */ /* 0x000fe20008000000 */
[----:B------:R-:W-:Y:S01]  /*1fc0*/  UMOV UR12, UR36 ;  /* 0x00000024000c7c82 */ /* 0x000fe20008000000 */
[----:B------:R-:W-:Y:S01]  /*1fd0*/  UMOV UR9, UR33 ;  /* 0x0000002100097c82 */ /* 0x000fe20008000000 */
[----:B------:R-:W-:Y:S01]  /*1fe0*/  UMOV UR25, UR13 ;  /* 0x0000000d00197c82 */ /* 0x000fe20008000000 */
[----:B------:R-:W-:-:S03]  /*1ff0*/  UMOV UR17, UR23 ;  /* 0x0000001700117c82 */ /* 0x000fc60008000000 */
[----:B------:R1:W-:Y:S01]  /*2000*/  UTMALDG.3D.2CTA [UR8], [UR26], desc[UR18] ;  /* 0x000012081a0075b4 */ /* 0x0003e20008211000 */
[----:B--2---:R-:W-:Y:S01]  /*2010*/  UIADD3 UR34, UPT, UPT, UR34, 0x10, URZ ;  /* 0x0000001022227890 */ /* 0x004fe2000fffe0ff */
[----:B------:R-:W-:Y:S11]  /*2020*/  BRA.U UP2, `(.L_x_32) ;  /* 0xfffffffd024c7547 */ /* 0x000ff6000b83ffff */
.L_x_26:
[----:B-1----:R-:W-:Y:S01]  /*2030*/  ULEA UR8, UR23, UR6, 0x3 ;  /* 0x0000000617087291 */ /* 0x002fe2000f8e18ff */
[----:B------:R-:W-:Y:S01]  /*2040*/  SHF.L.U32 R2, R17, 0x1f, RZ ;  /* 0x0000001f11027819 */ /* 0x000fe200000006ff */
[----:B------:R-:W-:Y:S01]  /*2050*/  @!P1 SYNCS.ARRIVE.TRANS64.A1T0 RZ, [UR6+0x248], RZ ;  /* 0x000248ffffff99a7 */ /* 0x000fe20008100006 */
[----:B------:R-:W-:-:S06]  /*2060*/  UISETP.GT.AND UP0, UPT, UR7, UR5, UPT ;  /* 0x000000050700728c */ /* 0x000fcc000bf04270 */
[----:B--2-4-:R1:W2:Y:S03]  /*2070*/  SYNCS.PHASECHK.TRANS64.TRYWAIT P0, [UR8+0x100], R2 ;  /* 0x00010002ff0075a7 */ /* 0x0142a60008001108 */
[----:B------:R-:W-:Y:S05]  /*2080*/  BRA.U !UP0, `(.L_x_33) ;  /* 0x0000000108c07547 */ /* 0x000fea000b800000 */
[----:B------:R-:W-:Y:S01]  /*2090*/  UIADD3 UR26, UPT, UPT, UR24, UR25, URZ ;  /* 0x00000019181a7290 */ /* 0x000fe2000fffe0ff */
[----:B------:R-:W-:-:S11]  /*20a0*/  UMOV UR27, UR23 ;  /* 0x00000017001b7c82 */ /* 0x000fd60008000000 */
.L_x_39:
[----:B------:R-:W-:Y:S01]  /*20b0*/  ULEA UR17, UR27, UR6, 0x3 ;  /* 0x000000061b117291 */ /* 0x000fe2000f8e18ff */
[----:B--2---:R-:W-:Y:S01]  /*20c0*/  @P5 MOV R3, 0x3000 ;  /* 0x0000300000035802 */ /* 0x004fe20000000f00 */
[----:B-12---:R-:W-:Y:S10]  /*20d0*/  @P0 BRA `(.L_x_34) ;  /* 0x00000000000c0947 */ /* 0x006ff40003800000 */
[----:B------:R-:W-:-:S04]  /*20e0*/  SHF.L.U32 R4, R17, 0x1f, RZ ;  /* 0x0000001f11047819 */ /* 0x000fc800000006ff */
[----:B------:R-:W2:Y:S02]  /*20f0*/  SYNCS.PHASECHK.TRANS64.TRYWAIT P0, [UR17+0x100], R4 ;  /* 0x00010004ff0075a7 */ /* 0x000ea40008001111 */
[----:B--2---:R-:W-:Y:S05]  /*2100*/  @!P0 BRA `(.L_x_35) ;  /* 0x0000008800548947 */ /* 0x004fea0003800000 */
.L_x_34:
[----:B------:R2:W-:Y:S01]  /*2110*/  @P5 SYNCS.ARRIVE.TRANS64 RZ, [UR17], R3 ;  /* 0x00000003ffff59a7 */ /* 0x0005e20008000011 */
[----:B------:R-:W-:-:S04]  /*2120*/  ULOP3.LUT UR8, UR22, 0x2, URZ, 0xfc, !UPT ;  /* 0x0000000216087892 */ /* 0x000fc8000f8efcff */
[----:B------:R-:W-:-:S09]  /*2130*/  UISETP.NE.AND UP0, UPT, UR8, 0x2, UPT ;  /* 0x000000020800788c */ /* 0x000fd2000bf05270 */
[----:B------:R-:W-:Y:S05]  /*2140*/  BRA.U UP0, `(.L_x_36) ;  /* 0x0000000100047547 */ /* 0x000fea000b800000 */
[----:B------:R-:W-:Y:S05]  /*2150*/  BPT.TRAP 0x1 ;  /* 0x000000040000795c */ /* 0x000fea0000300000 */
.L_x_36:
[----:B------:R-:W-:Y:S04]  /*2160*/  BSSY.RECONVERGENT B0, `(.L_x_37) ;  /* 0x0000003000007945 */ /* 0x000fe80003800200 */
[----:B------:R-:W-:Y:S05]  /*2170*/  @!P4 BRA `(.L_x_38) ;  /* 0x000000000004c947 */ /* 0x000fea0003800000 */
[----:B------:R-:W-:Y:S05]  /*2180*/  BPT.TRAP 0x1 ;  /* 0x000000040000795c */ /* 0x000fea0000300000 */
.L_x_38:
[----:B------:R-:W-:Y:S05]  /*2190*/  BSYNC.RECONVERGENT B0 ;  /* 0x0000000000007941 */ /* 0x000fea0003800200 */
.L_x_37:
        /* <DEDUP_REMOVED lines=9> */
[----:B------:R-:W-:Y:S02]  /*2230*/  USHF.L.U32 UR18, UR25, 0x4, URZ ;  /* 0x0000000419127899 */ /* 0x000fe400080006ff */
[----:B------:R-:W-:Y:S01]  /*2240*/  ULOP3.LUT UR17, UR17, 0xfefffff8, URZ, 0xc0, !UPT ;  /* 0xfefffff811117892 */ /* 0x000fe2000f8ec0ff */
[----:B-1----:R-:W-:Y:S01]  /*2250*/  SHF.L.U32 R2, R17, 0x1f, RZ ;  /* 0x0000001f11027819 */ /* 0x002fe200000006ff */
[----:B------:R-:W-:Y:S02]  /*2260*/  UIADD3 UR16, UPT, UPT, UR16, 0x8600, URZ ;  /* 0x0000860010107890 */ /* 0x000fe4000fffe0ff */
[----:B------:R-:W-:Y:S01]  /*2270*/  UIADD3.X UR33, UPT, UPT, URZ, UR15, URZ, UP1, !UPT ;  /* 0x0000000fff217290 */ /* 0x000fe20008ffe4ff */
[----:B------:R4:W1:Y:S01]  /*2280*/  SYNCS.PHASECHK.TRANS64.TRYWAIT P0, [UR8+0x100], R2 ;  /* 0x00010002ff0075a7 */ /* 0x0008620008001108 */
[----:B------:R-:W-:-:S02]  /*2290*/  ULEA UR8, UR27, UR6, 0xc ;  /* 0x000000061b087291 */ /* 0x000fc4000f8e60ff */
[----:B------:R-:W-:Y:S02]  /*22a0*/  UIADD3.X UR31, UPT, UPT, URZ, UR15, URZ, UP0, !UPT ;  /* 0x0000000fff1f7290 */ /* 0x000fe400087fe4ff */
[----:B------:R-:W-:Y:S01]  /*22b0*/  UIADD3 UR8, UPT, UPT, UR8, 0x18600, URZ ;  /* 0x0001860008087890 */ /* 0x000fe2000fffe0ff */
[----:B------:R-:W-:Y:S01]  /*22c0*/  UMOV UR28, 0x0 ;  /* 0x00000000001c7882 */ /* 0x000fe20000000000 */
[----:B------:R-:W-:Y:S01]  /*22d0*/  UMOV UR29, 0x10000000 ;  /* 0x10000000001d7882 */ /* 0x000fe20000000000 */
[----:B------:R-:W-:Y:S01]  /*22e0*/  UMOV UR19, UR35 ;  /* 0x0000002300137c82 */ /* 0x000fe20008000000 */
[----:B------:R-:W-:Y:S01]  /*22f0*/  UMOV UR20, UR36 ;  /* 0x0000002400147c82 */ /* 0x000fe20008000000 */
[----:B------:R-:W-:Y:S01]  /*2300*/  UMOV UR12, UR36 ;  /* 0x00000024000c7c82 */ /* 0x000fe20008000000 */
[----:B------:R-:W-:Y:S01]  /*2310*/  UMOV UR9, UR17 ;  /* 0x0000001100097c82 */ /* 0x000fe20008000000 */
[----:B------:R-:W-:Y:S01]  /*2320*/  UMOV UR10, UR18 ;  /* 0x00000012000a7c82 */ /* 0x000fe20008000000 */
[----:B------:R4:W-:Y:S01]  /*2330*/  UTMALDG.3D.2CTA [UR16], [UR32], desc[UR28] ;  /* 0x00001c10200075b4 */ /* 0x0009e20008211000 */
[----:B------:R-:W-:Y:S01]  /*2340*/  UIADD3 UR25, UPT, UPT, UR25, 0x1, URZ ;  /* 0x0000000119197890 */ /* 0x000fe2000fffe0ff */
[----:B------:R-:W-:-:S03]  /*2350*/  UMOV UR27, UR23 ;  /* 0x00000017001b7c82 */ /* 0x000fc60008000000 */
[----:B------:R-:W-:Y:S01]  /*2360*/  UISETP.NE.AND UP0, UPT, UR25, UR26, UPT ;  /* 0x0000001a1900728c */ /* 0x000fe2000bf05270 */
[----:B------:R4:W-:Y:S08]  /*2370*/  UTMALDG.3D.2CTA [UR8], [UR30], desc[UR28] ;  /* 0x00001c081e0075b4 */ /* 0x0009f00008211000 */
[----:B----4-:R-:W-:Y:S05]  /*2380*/  BRA.U UP0, `(.L_x_39) ;  /* 0xfffffffd00487547 */ /* 0x010fea000b83ffff */
.L_x_33:
[C---:B-1----:R-:W-:Y:S01]  /*2390*/  LEA R2, R16.reuse, UR6, 0x3 ;  /* 0x0000000610027c11 */ /* 0x042fe2000f8e18ff */
[----:B------:R-:W-:Y:S01]  /*23a0*/  NOP ;  /* 0x0000000000007918 */ /* 0x000fe20000000000 */
[----:B--2---:R-:W-:Y:S02]  /*23b0*/  SHF.L.U32 R3, R13, 0x1f, RZ ;  /* 0x0000001f0d037819 */ /* 0x004fe400000006ff */
[----:B------:R-:W-:Y:S02]  /*23c0*/  LEA R4, R16, UR6, 0x4 ;  /* 0x0000000610047c11 */ /* 0x000fe4000f8e20ff */
[----:B------:R-:W1:Y:S02]  /*23d0*/  SYNCS.PHASECHK.TRANS64.TRYWAIT P0, [R2+URZ+0x250], R3 ;  /* 0x00025003020075a7 */ /* 0x000e6400080011ff */
[----:B-1----:R-:W-:Y:S05]  /*23e0*/  @!P0 BRA `(.L_x_40) ;  /* 0x0000008400b48947 */ /* 0x002fea0003800000 */
.L_x_181:
[----:B------:R-:W2:Y:S01]  /*23f0*/  LDS.128 R4, [R4+0x2e0] ;  /* 0x0002e00004047984 */ /* 0x000ea20000000c00 */
[----:B------:R-:W-:Y:S01]  /*2400*/  ISETP.GE.AND P0, PT, R40, 0x1, PT ;  /* 0x000000012800780c */ /* 0x000fe20003f06270 */
[----:B-1----:R-:W-:Y:S01]  /*2410*/  VIADD R2, R2, 0x260 ;  /* 0x0000026002027836 */ /* 0x002fe20000000000 */
[----:B------:R-:W-:Y:S01]  /*2420*/  @!PT LDS RZ, [RZ] ;  /* 0x00000000fffff984 */ /* 0x000fe20000000800 */
[----:B------:R-:W-:Y:S01]  /*2430*/  @!PT LDS RZ, [RZ] ;  /* 0x00000000fffff984 */ /* 0x000fe20000000800 */
[----:B------:R-:W-:Y:S01]  /*2440*/  @!PT LDS RZ, [RZ] ;  /* 0x00000000fffff984 */ /* 0x000fe20000000800 */
[----:B------:R-:W-:Y:S01]  /*2450*/  @!PT LDS RZ, [RZ] ;  /* 0x00000000fffff984 */ /* 0x000fe20000000800 */
[----:B------:R1:W-:Y:S06]  /*2460*/  MEMBAR.ALL.CTA ;  /* 0x0000000000007992 */ /* 0x0003ec0000008000 */
[----:B-1----:R-:W1:Y:S01]  /*2470*/  FENCE.VIEW.ASYNC.S ;  /* 0x00000000000073c6 */ /* 0x002e620000000000 */
[----:B------:R-:W-:-:S04]  /*2480*/  PRMT R2, RZ, 0x654, R2 ;  /* 0x00000654ff027816 */ /* 0x000fc80000000002 */
[----:B-1----:R1:W-:Y:S01]  /*2490*/  SYNCS.ARRIVE.TRANS64.RED.A1T0 RZ, [R2+URZ], RZ ;  /* 0x000000ff02ff79a7 */ /* 0x0023e200081004ff */
[----:B--2---:R-:W-:-:S13]  /*24a0*/  LOP3.LUT P2, RZ, R6, 0x1, RZ, 0xc0, !PT ;  /* 0x0000000106ff7812 */ /* 0x004fda000784c0ff */
[----:B------:R-:W-:Y:S01]  /*24b0*/  @P2 SHF.R.U32.HI R3, RZ, 0x10, R5 ;  /* 0x00000010ff032819 */ /* 0x000fe20000011605 */
[----:B------:R-:W-:Y:S01]  /*24c0*/  VOTEU.ANY UP0, P2 ;  /* 0x0000000000ff7886 */ /* 0x000fe20001000100 */
[----:B------:R-:W-:Y:S02]  /*24d0*/  @P2 MOV R10, R4 ;  /* 0x00000004000a2202 */ /* 0x000fe40000000f00 */
[----:B------:R-:W-:Y:S02]  /*24e0*/  @P2 R2UR.BROADCAST UR8, R3 ;  /* 0x00000000030822ca */ /* 0x000fe400008e0000 */
[----:B------:R-:W-:-:S11]  /*24f0*/  @P2 LOP3.LUT R9, R5, 0xffff, RZ, 0xc0, !PT ;  /* 0x0000ffff05092812 */ /* 0x000fd600078ec0ff */
[----:B------:R-:W-:Y:S01]  /*2500*/  @UP0 UMOV UR36, UR8 ;  /* 0x0000000800240c82 */ /* 0x000fe20008000000 */
[----:B-1----:R-:W-:Y:S05]  /*2510*/  @!P0 BRA `(.L_x_41) ;  /* 0x0000000000b88947 */ /* 0x002fea0003800000 */
[----:B------:R-:W3:Y:S01]  /*2520*/  LDC.64 R4, c[0x0][0xb18] ;  /* 0x0002c600ff047b82 */ /* 0x000ee20000000a00 */
[----:B------:R-:W-:-:S07]  /*2530*/  ISETP.NE.AND P3, PT, R40, 0x1, PT ;  /* 0x000000012800780c */ /* 0x000fce0003f65270 */
[----:B------:R-:W1:Y:S08]  /*2540*/  LDC.64 R6, c[0x0][0xb10] ;  /* 0x0002c400ff067b82 */ /* 0x000e700000000a00 */
[----:B------:R-:W2:Y:S08]  /*2550*/  LDC R14, c[0x0][0xb20] ;  /* 0x0002c800ff0e7b82 */ /* 0x000eb00000000800 */
[----:B------:R-:W4:Y:S01]  /*2560*/  LDC R15, c[0x0][0xb0c] ;  /* 0x0002c300ff0f7b82 */ /* 0x000f220000000800 */
[----:B---3--:R-:W-:Y:S01]  /*2570*/  IMAD.HI.U32 R21, R0, R5, RZ ;  /* 0x0000000500157227 */ /* 0x008fe200078e00ff */
[----:B------:R-:W-:-:S03]  /*2580*/  ISETP.NE.AND P0, PT, R4, 0x1, PT ;  /* 0x000000010400780c */ /* 0x000fc60003f05270 */
[----:B------:R-:W-:-:S03]  /*2590*/  IMAD.HI.U32 R5, R9, R5, RZ ;  /* 0x0000000509057227 */ /* 0x000fc600078e00ff */
[----:B------:R-:W3:Y:S01]  /*25a0*/  LDC.64 R2, c[0x0][0xb28] ;  /* 0x0002ca00ff027b82 */ /* 0x000ee20000000a00 */
[----:B-1----:R-:W-:-:S04]  /*25b0*/  IMAD.HI.U32 R22, R8, R6, RZ ;  /* 0x0000000608167227 */ /* 0x002fc800078e00ff */
[----:B------:R-:W-:Y:S01]  /*25c0*/  IMAD.HI.U32 R23, R10, R6, RZ ;  /* 0x000000060a177227 */ /* 0x000fe200078e00ff */
[----:B------:R-:W-:Y:S02]  /*25d0*/  SHF.R.U32.HI R22, RZ, R7, R22 ;  /* 0x00000007ff167219 */ /* 0x000fe40000011616 */
[-C--:B--2---:R-:W-:Y:S02]  /*25e0*/  SHF.R.U32.HI R21, RZ, R14.reuse, R21 ;  /* 0x0000000eff157219 */ /* 0x084fe40000011615 */
[----:B------:R-:W-:Y:S02]  /*25f0*/  SHF.R.U32.HI R5, RZ, R14, R5 ;  /* 0x0000000eff057219 */ /* 0x000fe40000011605 */
[----:B------:R-:W-:Y:S02]  /*2600*/  SEL R21, R0, R21, !P0 ;  /* 0x0000001500157207 */ /* 0x000fe40004000000 */
[----:B------:R-:W-:Y:S02]  /*2610*/  SHF.R.U32.HI R23, RZ, R7, R23 ;  /* 0x00000007ff177219 */ /* 0x000fe40000011617 */
[----:B----4-:R-:W-:-:S02]  /*2620*/  ISETP.NE.AND P1, PT, R15, 0x1, PT ;  /* 0x000000010f00780c */ /* 0x010fc40003f25270 */
[----:B------:R-:W-:Y:S02]  /*2630*/  SEL R5, R9, R5, !P0 ;  /* 0x0000000509057207 */ /* 0x000fe40004000000 */
[----:B------:R-:W-:Y:S02]  /*2640*/  SEL R22, R8, R22, !P1 ;  /* 0x0000001608167207 */ /* 0x000fe40004800000 */
[----:B------:R-:W-:Y:S01]  /*2650*/  SEL R23, R10, R23, !P1 ;  /* 0x000000170a177207 */ /* 0x000fe20004800000 */
[----:B---3--:R-:W-:-:S04]  /*2660*/  IMAD.HI.U32 R20, R21, R2, RZ ;  /* 0x0000000215147227 */ /* 0x008fc800078e00ff */
        /* <DEDUP_REMOVED lines=10> */
[----:B------:R-:W-:-:S04]  /*2710*/  @!P0 IMAD.HI.U32 R7, R23, R2, RZ ;  /* 0x0000000217078227 */ /* 0x000fc800078e00ff */
[----:B------:R-:W-:Y:S01]  /*2720*/  IMAD.MOV R2, RZ, RZ, -R6 ;  /* 0x000000ffff027224 */ /* 0x000fe200078e0a06 */
[----:B------:R-:W-:Y:S02]  /*2730*/  @!P0 SHF.R.U32.HI R3, RZ, R3, R7 ;  /* 0x00000003ff038219 */ /* 0x000fe40000011607 */
[----:B------:R-:W-:Y:S01]  /*2740*/  IADD3 R7, PT, PT, -R5, RZ, RZ ;  /* 0x000000ff05077210 */ /* 0x000fe20007ffe1ff */
[----:B------:R-:W-:Y:S01]  /*2750*/  IMAD R2, R40, R2, R5 ;  /* 0x0000000228027224 */ /* 0x000fe200078e0205 */
        /* <DEDUP_REMOVED lines=10> */
.L_x_41:
[----:B------:R-:W1:Y:S02]  /*2800*/  LDCU UR8, c[0x0][0xb30] ;  /* 0x00016600ff0877ac */ /* 0x000e640008000800 */
[----:B-1----:R-:W-:-:S09]  /*2810*/  UISETP.NE.AND UP0, UPT, UR8, 0x1, UPT ;  /* 0x000000010800788c */ /* 0x002fd2000bf05270 */
[----:B------:R-:W-:Y:S05]  /*2820*/  BRA.U UP0, `(.L_x_42) ;  /* 0x0000000100407547 */ /* 0x000fea000b800000 */
[----:B------:R-:W1:Y:S08]  /*2830*/  LDC.64 R4, c[0x0][0xb10] ;  /* 0x0002c400ff047b82 */ /* 0x000e700000000a00 */
[----:B------:R-:W2:Y:S08]  /*2840*/  LDC.64 R2, c[0x0][0xb18] ;  /* 0x0002c600ff027b82 */ /* 0x000eb00000000a00 */
[----:B------:R-:W4:Y:S08]  /*2850*/  LDC R6, c[0x0][0xb20] ;  /* 0x0002c800ff067b82 */ /* 0x000f300000000800 */
[----:B------:R-:W3:Y:S01]  /*2860*/  LDC R7, c[0x0][0xb0c] ;  /* 0x0002c300ff077b82 */ /* 0x000ee20000000800 */
[----:B-1----:R-:W-:-:S05]  /*2870*/  IMAD.HI.U32 R4, R10, R4, RZ ;  /* 0x000000040a047227 */ /* 0x002fca00078e00ff */
[----:B------:R-:W-:Y:S01]  /*2880*/  SHF.R.U32.HI R4, RZ, R5, R4 ;  /* 0x00000005ff047219 */ /* 0x000fe20000011604 */
[----:B--2---:R-:W-:Y:S01]  /*2890*/  IMAD.HI.U32 R3, R9, R3, RZ ;  /* 0x0000000309037227 */ /* 0x004fe200078e00ff */
[----:B------:R-:W-:-:S04]  /*28a0*/  ISETP.NE.AND P0, PT, R2, 0x1, PT ;  /* 0x000000010200780c */ /* 0x000fc80003f05270 */
[----:B----4-:R-:W-:-:S04]  /*28b0*/  SHF.R.U32.HI R3, RZ, R6, R3 ;  /* 0x00000006ff037219 */ /* 0x010fc80000011603 */
[----:B------:R-:W-:Y:S02]  /*28c0*/  SEL R3, R9, R3, !P0 ;  /* 0x0000000309037207 */ /* 0x000fe40004000000 */
[----:B---3--:R-:W-:-:S04]  /*28d0*/  ISETP.NE.AND P1, PT, R7, 0x1, PT ;  /* 0x000000010700780c */ /* 0x008fc80003f25270 */
[----:B------:R-:W-:-:S05]  /*28e0*/  SEL R4, R10, R4, !P1 ;  /* 0x000000040a047207 */ /* 0x000fca0004800000 */
[----:B------:R-:W-:Y:S02]  /*28f0*/  IMAD.IADD R5, R3, 0x1, -R4 ;  /* 0x0000000103057824 */ /* 0x000fe400078e0a04 */
[----:B------:R-:W-:Y:S02]  /*2900*/  IMAD.IADD R3, R4, 0x1, -R3 ;  /* 0x0000000104037824 */ /* 0x000fe400078e0a03 */
[----:B------:R-:W-:Y:S02]  /*2910*/  IMAD R10, R5, R7, R10 ;  /* 0x00000007050a7224 */ /* 0x000fe400078e020a */
[----:B------:R-:W-:-:S07]  /*2920*/  IMAD R9, R3, R2, R9 ;  /* 0x0000000203097224 */ /* 0x000fce00078e0209 */
.L_x_42:
[----:B------:R-:W-:Y:S01]  /*2930*/  VIADD R16, R16, 0x1 ;  /* 0x0000000110107836 */ /* 0x000fe20000000000 */
[----:B------:R-:W-:Y:S01]  /*2940*/  PLOP3.LUT P1, PT, PT, PT, PT, 0x80, 0x8 ;  /* 0x000000000008781c */ /* 0x000fe20003f2f070 */
[----:B------:R-:W-:Y:S02]  /*2950*/  IMAD.IADD R14, R10, 0x1, R91 ;  /* 0x000000010a0e7824 */ /* 0x000fe400078e025b */
[----:B------:R-:W-:Y:S01]  /*2960*/  IMAD.IADD R15, R9, 0x1, R90 ;  /* 0x00000001090f7824 */ /* 0x000fe200078e025a */
[----:B------:R-:W-:-:S04]  /*2970*/  ISETP.NE.AND P0, PT, R16, 0x2, PT ;  /* 0x000000021000780c */ /* 0x000fc80003f05270 */
[----:B------:R-:W-:Y:S02]  /*2980*/  SEL R2, RZ, 0x1, P0 ;  /* 0x00000001ff027807 */ /* 0x000fe40000000000 */
[----:B------:R-:W-:Y:S02]  /*2990*/  SEL R16, R16, RZ, P0 ;  /* 0x000000ff10107207 */ /* 0x000fe40000000000 */
[----:B------:R-:W-:Y:S01]  /*29a0*/  LOP3.LUT R13, R13, R2, RZ, 0x3c, !PT ;  /* 0x000000020d0d7212 */ /* 0x000fe200078e3cff */
[----:B------:R-:W-:Y:S06]  /*29b0*/  @P2 BRA `(.L_x_43) ;  /* 0xfffffff000582947 */ /* 0x000fec000383ffff */
[----:B------:R-:W-:Y:S01]  /*29c0*/  UIADD3 UR6, UPT, UPT, UR6, 0x100, URZ ;  /* 0x0000010006067890 */ /* 0x000fe2000fffe0ff */
[----:B------:R-:W-:-:S03]  /*29d0*/  SHF.L.U32 R2, R17, 0x1f, RZ ;  /* 0x0000001f11027819 */ /* 0x000fc600000006ff */
[----:B------:R-:W-:-:S09]  /*29e0*/  ULEA UR4, UR23, UR6, 0x3 ;  /* 0x0000000617047291 */ /* 0x000fd2000f8e18ff */
[----:B------:R-:W1:Y:S02]  /*29f0*/  SYNCS.PHASECHK.TRANS64.TRYWAIT P0, [UR4], R2 ;  /* 0x00000002ff0075a7 */ /* 0x000e640008001104 */
[----:B-1----:R-:W-:Y:S05]  /*2a00*/  @!P0 BRA `(.L_x_44) ;  /* 0x0000008000408947 */ /* 0x002fea0003800000 */
.L_x_183:
[----:B------:R-:W-:-:S04]  /*2a10*/  UIADD3 UR5, UPT, UPT, UR23, 0x1, URZ ;  /* 0x0000000117057890 */ /* 0x000fc8000fffe0ff */
[----:B------:R-:W-:-:S04]  /*2a20*/  UISETP.NE.AND UP0, UPT, UR5, 0x20, UPT ;  /* 0x000000200500788c */ /* 0x000fc8000bf05270 */
[----:B------:R-:W-:Y:S02]  /*2a30*/  USEL UR7, URZ, 0x1, UP0 ;  /* 0x00000001ff077887 */ /* 0x000fe40008000000 */
[----:B------:R-:W-:-:S04]  /*2a40*/  USEL UR5, UR5, URZ, UP0 ;  /* 0x000000ff05057287 */ /* 0x000fc80008000000 */
[----:B------:R-:W-:Y:S01]  /*2a50*/  ULEA UR4, UR5, UR6, 0x3 ;  /* 0x0000000605047291 */ /* 0x000fe2000f8e18ff */
[----:B-1----:R-:W-:-:S04]  /*2a60*/  LOP3.LUT R2, R17, UR7, RZ, 0x3c, !PT ;  /* 0x0000000711027c12 */ /* 0x002fc8000f8e3cff */
[----:B------:R-:W-:-:S04]  /*2a70*/  SHF.L.U32 R3, R2, 0x1f, RZ ;  /* 0x0000001f02037819 */ /* 0x000fc800000006ff */
[----:B------:R-:W1:Y:S02]  /*2a80*/  SYNCS.PHASECHK.TRANS64.TRYWAIT P0, [UR4], R3 ;  /* 0x00000003ff0075a7 */ /* 0x000e640008001104 */
[----:B-1----:R-:W-:Y:S05]  /*2a90*/  @!P0 BRA `(.L_x_45) ;  /* 0x0000008000348947 */ /* 0x002fea0003800000 */
.L_x_185:
[----:B------:R-:W-:-:S04]  /*2aa0*/  UIADD3 UR5, UPT, UPT, UR5, 0x1, URZ ;  /* 0x0000000105057890 */ /* 0x000fc8000fffe0ff */
[----:B------:R-:W-:-:S04]  /*2ab0*/  UISETP.NE.AND UP0, UPT, UR5, 0x20, UPT ;  /* 0x000000200500788c */ /* 0x000fc8000bf05270 */
[----:B------:R-:W-:Y:S02]  /*2ac0*/  USEL UR7, URZ, 0x1, UP0 ;  /* 0x00000001ff077887 */ /* 0x000fe40008000000 */
[----:B------:R-:W-:-:S04]  /*2ad0*/  USEL UR5, UR5, URZ, UP0 ;  /* 0x000000ff05057287 */ /* 0x000fc80008000000 */
[----:B------:R-:W-:Y:S01]  /*2ae0*/  ULEA UR4, UR5, UR6, 0x3 ;  /* 0x0000000605047291 */ /* 0x000fe2000f8e18ff */
[----:B------:R-:W-:-:S04]  /*2af0*/  LOP3.LUT R2, R2, UR7, RZ, 0x3c, !PT ;  /* 0x0000000702027c12 */ /* 0x000fc8000f8e3cff */
[----:B-1----:R-:W-:-:S04]  /*2b00*/  SHF.L.U32 R3, R2, 0x1f, RZ ;  /* 0x0000001f02037819 */ /* 0x002fc800000006ff */
[----:B------:R-:W1:Y:S02]  /*2b10*/  SYNCS.PHASECHK.TRANS64.TRYWAIT P0, [UR4], R3 ;  /* 0x00000003ff0075a7 */ /* 0x000e640008001104 */
[----:B-1----:R-:W-:Y:S05]  /*2b20*/  @!P0 BRA `(.L_x_46) ;  /* 0x0000008000288947 */ /* 0x002fea0003800000 */
.L_x_187:
        /* <DEDUP_REMOVED lines=9> */
.L_x_189:
        /* <DEDUP_REMOVED lines=9> */
.L_x_191:
        /* <DEDUP_REMOVED lines=9> */
.L_x_193:
        /* <DEDUP_REMOVED lines=9> */
.L_x_195:
        /* <DEDUP_REMOVED lines=9> */
.L_x_197:
        /* <DEDUP_REMOVED lines=9> */
.L_x_199:
        /* <DEDUP_REMOVED lines=9> */
.L_x_201:
        /* <DEDUP_REMOVED lines=9> */
.L_x_203:
        /* <DEDUP_REMOVED lines=9> */
.L_x_205:
        /* <DEDUP_REMOVED lines=9> */
.L_x_207:
        /* <DEDUP_REMOVED lines=9> */
.L_x_209:
        /* <DEDUP_REMOVED lines=9> */
.L_x_211:
        /* <DEDUP_REMOVED lines=9> */
.L_x_213:
        /* <DEDUP_REMOVED lines=9> */
.L_x_215:
        /* <DEDUP_REMOVED lines=9> */
.L_x_217:
        /* <DEDUP_REMOVED lines=9> */
.L_x_219:
        /* <DEDUP_REMOVED lines=9> */
.L_x_221:
        /* <DEDUP_REMOVED lines=9> */
.L_x_223:
        /* <DEDUP_REMOVED lines=9> */
.L_x_225:
        /* <DEDUP_REMOVED lines=9> */
.L_x_227:
        /* <DEDUP_REMOVED lines=9> */
.L_x_229:
        /* <DEDUP_REMOVED lines=9> */
.L_x_231:
        /* <DEDUP_REMOVED lines=9> */
.L_x_233:
        /* <DEDUP_REMOVED lines=9> */
.L_x_235:
        /* <DEDUP_REMOVED lines=9> */
.L_x_237:
        /* <DEDUP_REMOVED lines=9> */
.L_x_239:
        /* <DEDUP_REMOVED lines=9> */
.L_x_241:
        /* <DEDUP_REMOVED lines=9> */
.L_x_243:
[----:B------:R-:W-:-:S04]  /*3af0*/  UIADD3 UR5, UPT, UPT, UR5, 0x1, URZ ;  /* 0x0000000105057890 */ /* 0x000fc8000fffe0ff */
[----:B------:R-:W-:-:S04]  /*3b00*/  UISETP.NE.AND UP0, UPT, UR5, 0x20, UPT ;  /* 0x000000200500788c */ /* 0x000fc8000bf05270 */
[----:B------:R-:W-:Y:S02]  /*3b10*/  USEL UR4, URZ, 0x1, UP0 ;  /* 0x00000001ff047887 */ /* 0x000fe40008000000 */
[----:B------:R-:W-:-:S04]  /*3b20*/  USEL UR5, UR5, URZ, UP0 ;  /* 0x000000ff05057287 */ /* 0x000fc80008000000 */
[----:B------:R-:W-:Y:S01]  /*3b30*/  ULEA UR5, UR5, UR6, 0x3 ;  /* 0x0000000605057291 */ /* 0x000fe2000f8e18ff */
[----:B------:R-:W-:-:S04]  /*3b40*/  LOP3.LUT R2, R2, UR4, RZ, 0x3c, !PT ;  /* 0x0000000402027c12 */ /* 0x000fc8000f8e3cff */
[----:B------:R-:W-:Y:S01]  /*3b50*/  SHF.L.U32 R2, R2, 0x1f, RZ ;  /* 0x0000001f02027819 */ /* 0x000fe200000006ff */
[----:B-1-3--:R-:W-:-:S07]  /*3b60*/  IMAD.U32 R0, RZ, RZ, UR5 ;  /* 0x00000005ff007e24 */ /* 0x00afce000f8e00ff */
.L_x_75:
[----:B-1----:R1:W2:Y:S02]  /*3b70*/  SYNCS.PHASECHK.TRANS64.TRYWAIT P0, [R0+URZ], R2 ;  /* 0x00000002000075a7 */ /* 0x0022a400080011ff */
[----:B--2---:R-:W-:Y:S05]  /*3b80*/  @!P0 NANOSLEEP.SYNCS 0x989680 ;  /* 0x009896800000895d */ /* 0x004fea0003900000 */
[----:B------:R-:W2:Y:S02]  /*3b90*/  @!P0 SYNCS.PHASECHK.TRANS64 P0, [R0+URZ], R2 ;  /* 0x00000002000085a7 */ /* 0x000ea400080010ff */
[----:B--2---:R-:W-:Y:S05]  /*3ba0*/  @P0 EXIT ;  /* 0x000000000000094d */ /* 0x004fea0003800000 */
[----:B------:R-:W-:Y:S05]  /*3bb0*/  BRA `(.L_x_75) ;  /* 0xfffffffc00ec7947 */ /* 0x000fea000383ffff */
.L_x_23:
[----:B------:R-:W-:-:S04]  /*3bc0*/  UISETP.NE.AND UP1, UPT, UR37, URZ, UPT ;  /* 0x000000ff2500728c */ /* 0x000fc8000bf25270 */
[----:B------:R-:W-:-:S09]  /*3bd0*/  UISETP.NE.OR UP1, UPT, UR10, 0x1, UP1 ;  /* 0x000000010a00788c */ /* 0x000fd20008f25670 */
[----:B------:R-:W-:Y:S05]  /*3be0*/  BRA.U UP1, `(.L_x_76) ;  /* 0x00000005014c7547 */ /* 0x000fea000b800000 */
[----:B------:R-:W-:Y:S01]  /*3bf0*/  HFMA2 R11, -RZ, RZ, 0, 0 ;  /* 0x00000000ff0b7431 */ /* 0x000fe200000001ff */
[----:B------:R-:W-:Y:S01]  /*3c00*/  ISETP.GE.U32.AND P2, PT, R10, 0x2, PT ;  /* 0x000000020a00780c */ /* 0x000fe20003f46070 */
[----:B------:R-:W-:Y:S01]  /*3c10*/  IMAD.MOV.U32 R12, RZ, RZ, 0x1 ;  /* 0x00000001ff0c7424 */ /* 0x000fe200078e00ff */
[----:B------:R-:W-:Y:S01]  /*3c20*/  CS2R R8, SRZ ;  /* 0x0000000000087805 */ /* 0x000fe2000001ff00 */
[----:B------:R-:W-:Y:S01]  /*3c30*/  IMAD.MOV.U32 R3, RZ, RZ, RZ ;  /* 0x000000ffff037224 */ /* 0x000fe200078e00ff */
[----:B------:R-:W-:Y:S01]  /*3c40*/  UMOV UR4, 0x400 ;  /* 0x0000040000047882 */ /* 0x000fe20000000000 */
[----:B------:R-:W-:Y:S01]  /*3c50*/  UMOV UR6, URZ ;  /* 0x000000ff00067c82 */ /* 0x000fe20008000000 */
[----:B------:R-:W-:-:S12]  /*3c60*/  ULEA UR37, UR37, UR4, 0x18 ;  /* 0x0000000425257291 */ /* 0x000fd8000f8ec0ff */
.L_x_80:
[----:B------:R-:W-:Y:S02]  /*3c70*/  LEA R0, R3, UR37, 0x3 ;  /* 0x0000002503007c11 */ /* 0x000fe4000f8e18ff */
[----:B------:R-:W-:-:S03]  /*3c80*/  SHF.L.U32 R4, R8, 0x1f, RZ ;  /* 0x0000001f08047819 */ /* 0x000fc600000006ff */
[----:B------:R-:W-:Y:S01]  /*3c90*/  VIADD R5, R0, 0x2c0 ;  /* 0x000002c000057836 */ /* 0x000fe20000000000 */
[----:B------:R-:W1:Y:S02]  /*3ca0*/  SYNCS.PHASECHK.TRANS64.TRYWAIT P0, [R0+URZ+0x2b0], R4 ;  /* 0x0002b004000075a7 */ /* 0x000e6400080011ff */
[----:B-1----:R-:W-:Y:S05]  /*3cb0*/  @!P0 BRA `(.L_x_77) ;  /* 0x00000078007c8947 */ /* 0x002fea0003800000 */
.L_x_244:
[----:B------:R-:W-:Y:S01]  /*3cc0*/  ULEA UR5, UR6, UR37, 0x3 ;  /* 0x0000002506057291 */ /* 0x000fe2000f8e18ff */
[----:B-1----:R-:W-:Y:S01]  /*3cd0*/  PRMT R0, RZ, 0x654, R5 ;  /* 0x00000654ff007816 */ /* 0x002fe20000000005 */
[----:B------:R-:W-:Y:S01]  /*3ce0*/  @!P2 IMAD.MOV.U32 R4, RZ, RZ, 0x10 ;  /* 0x00000010ff04a424 */ /* 0x000fe200078e00ff */
[----:B------:R-:W-:Y:S01]  /*3cf0*/  SHF.L.U32 R5, R12, 0x1f, RZ ;  /* 0x0000001f0c057819 */ /* 0x000fe200000006ff */
[----:B------:R-:W-:Y:S01]  /*3d00*/  UIADD3 UR4, UPT, UPT, UR5, 0x250, URZ ;  /* 0x0000025005047890 */ /* 0x000fe2000fffe0ff */
[----:B------:R1:W-:Y:S05]  /*3d10*/  SYNCS.ARRIVE.TRANS64.RED.A1T0 RZ, [R0+URZ], RZ ;  /* 0x000000ff00ff79a7 */ /* 0x0003ea00081004ff */
[----:B------:R-:W-:Y:S01]  /*3d20*/  IMAD.U32 R6, RZ, RZ, UR4 ;  /* 0x00000004ff067e24 */ /* 0x000fe2000f8e00ff */
[----:B------:R-:W2:Y:S04]  /*3d30*/  SYNCS.PHASECHK.TRANS64.TRYWAIT P0, [UR5+0x260], R5 ;  /* 0x00026005ff0075a7 */ /* 0x000ea80008001105 */
[----:B------:R-:W-:Y:S01]  /*3d40*/  PRMT R6, R10, 0x654, R6 ;  /* 0x000006540a067816 */ /* 0x000fe20000000006 */
[----:B-12---:R-:W-:Y:S06]  /*3d50*/  @!P0 BRA `(.L_x_78) ;  /* 0x0000007800688947 */ /* 0x006fec0003800000 */
.L_x_246:
[----:B------:R-:W-:Y:S01]  /*3d60*/  ULEA UR4, UR6, UR37, 0x4 ;  /* 0x0000002506047291 */ /* 0x000fe2000f8e20ff */
[----:B------:R-:W-:Y:S01]  /*3d70*/  SEL R2, R6, R2, !P2 ;  /* 0x0000000206027207 */ /* 0x000fe20005000000 */
[----:B------:R-:W-:Y:S01]  /*3d80*/  UIADD3 UR5, UPT, UPT, UR5, 0x250, URZ ;  /* 0x0000025005057890 */ /* 0x000fe2000fffe0ff */
[----:B-1----:R-:W-:Y:S01]  /*3d90*/  LEA R0, R11, UR37, 0x3 ;  /* 0x000000250b007c11 */ /* 0x002fe2000f8e18ff */
[----:B------:R-:W-:Y:S01]  /*3da0*/  UIADD3 UR4, UPT, UPT, UR4, 0x2e0, URZ ;  /* 0x000002e004047890 */ /* 0x000fe2000fffe0ff */
[----:B------:R1:W-:Y:S01]  /*3db0*/  @!P2 SYNCS.ARRIVE.TRANS64.RED RZ, [R2+URZ], R4 ;  /* 0x0000000402ffa9a7 */ /* 0x0003e200080004ff */
[----:B------:R-:W-:Y:S01]  /*3dc0*/  UIADD3 UR6, UPT, UPT, UR6, 0x1, URZ ;  /* 0x0000000106067890 */ /* 0x000fe2000fffe0ff */
[----:B------:R-:W-:-:S03]  /*3dd0*/  VIADD R3, R3, 0x1 ;  /* 0x0000000103037836 */ /* 0x000fc60000000000 */
[----:B------:R-:W-:Y:S02]  /*3de0*/  UISETP.NE.AND UP0, UPT, UR6, 0x2, UPT ;  /* 0x000000020600788c */ /* 0x000fe4000bf05270 */
[----:B------:R-:W-:Y:S01]  /*3df0*/  ISETP.NE.AND P0, PT, R3, 0x2, PT ;  /* 0x000000020300780c */ /* 0x000fe20003f05270 */
[----:B------:R-:W-:Y:S06]  /*3e00*/  UGETNEXTWORKID.BROADCAST [UR4], [UR5] ;  /* 0x00000000040073ca */ /* 0x000fec0008000100 */
[----:B------:R-:W-:Y:S02]  /*3e10*/  USEL UR4, URZ, 0x1, UP0 ;  /* 0x00000001ff047887 */ /* 0x000fe40008000000 */
[----:B------:R-:W-:-:S04]  /*3e20*/  USEL UR6, UR6, URZ, UP0 ;  /* 0x000000ff06067287 */ /* 0x000fc80008000000 */
[----:B------:R-:W-:Y:S02]  /*3e30*/  LOP3.LUT R12, R12, UR4, RZ, 0x3c, !PT ;  /* 0x000000040c0c7c12 */ /* 0x000fe4000f8e3cff */
[----:B-1----:R-:W-:-:S04]  /*3e40*/  SHF.L.U32 R4, R9, 0x1f, RZ ;  /* 0x0000001f09047819 */ /* 0x002fc800000006ff */
[----:B------:R-:W1:Y:S02]  /*3e50*/  SYNCS.PHASECHK.TRANS64.TRYWAIT P1, [R0+URZ+0x250], R4 ;  /* 0x00025004000075a7 */ /* 0x000e6400080211ff */
[----:B-1----:R-:W-:Y:S05]  /*3e60*/  @!P1 BRA `(.L_x_79) ;  /* 0x00000078003c9947 */ /* 0x002fea0003800000 */
.L_x_247:
[----:B-1----:R-:W-:Y:S01]  /*3e70*/  LEA R4, R11, UR37, 0x4 ;  /* 0x000000250b047c11 */ /* 0x002fe2000f8e20ff */
[----:B------:R-:W-:Y:S01]  /*3e80*/  VIADD R0, R0, 0x260 ;  /* 0x0000026000007836 */ /* 0x000fe20000000000 */
[----:B------:R-:W-:Y:S01]  /*3e90*/  SEL R3, R3, RZ, P0 ;  /* 0x000000ff03037207 */ /* 0x000fe20000000000 */
[----:B------:R-:W-:-:S03]  /*3ea0*/  VIADD R11, R11, 0x1 ;  /* 0x000000010b0b7836 */ /* 0x000fc60000000000 */
[----:B------:R-:W1:Y:S01]  /*3eb0*/  LDS.128 R4, [R4+0x2e0] ;  /* 0x0002e00004047984 */ /* 0x000e620000000c00 */
[----:B------:R-:W-:Y:S02]  /*3ec0*/  PRMT R0, RZ, 0x654, R0 ;  /* 0x00000654ff007816 */ /* 0x000fe40000000000 */
[C---:B------:R-:W-:Y:S01]  /*3ed0*/  ISETP.NE.AND P1, PT, R11.reuse, 0x2, PT ;  /* 0x000000020b00780c */ /* 0x040fe20003f25270 */
[----:B------:R-:W-:Y:S01]  /*3ee0*/  @!PT LDS RZ, [RZ] ;  /* 0x00000000fffff984 */ /* 0x000fe20000000800 */
[----:B------:R-:W-:Y:S01]  /*3ef0*/  @!PT LDS RZ, [RZ] ;  /* 0x00000000fffff984 */ /* 0x000fe20000000800 */
[----:B------:R-:W-:Y:S01]  /*3f00*/  @!PT LDS RZ, [RZ] ;  /* 0x00000000fffff984 */ /* 0x000fe20000000800 */
[----:B------:R-:W-:Y:S01]  /*3f10*/  @!PT LDS RZ, [RZ] ;  /* 0x00000000fffff984 */ /* 0x000fe20000000800 */
[----:B------:R2:W-:Y:S06]  /*3f20*/  MEMBAR.ALL.CTA ;  /* 0x0000000000007992 */ /* 0x0005ec0000008000 */
[----:B--2---:R-:W2:Y:S01]  /*3f30*/  FENCE.VIEW.ASYNC.S ;  /* 0x00000000000073c6 */ /* 0x004ea20000000000 */
[----:B------:R-:W-:Y:S01]  /*3f40*/  SEL R11, R11, RZ, P1 ;  /* 0x000000ff0b0b7207 */ /* 0x000fe20000800000 */
[----:B--2---:R2:W-:Y:S01]  /*3f50*/  SYNCS.ARRIVE.TRANS64.RED.A1T0 RZ, [R0+URZ], RZ ;  /* 0x000000ff00ff79a7 */ /* 0x0045e200081004ff */
[----:B-1----:R-:W-:-:S02]  /*3f60*/  LOP3.LUT P3, RZ, R6, 0x1, RZ, 0xc0, !PT ;  /* 0x0000000106ff7812 */ /* 0x002fc4000786c0ff */
[----:B------:R-:W-:-:S04]  /*3f70*/  SEL R4, RZ, 0x1, P1 ;  /* 0x00000001ff047807 */ /* 0x000fc80000800000 */
[----:B------:R-:W-:Y:S02]  /*3f80*/  LOP3.LUT R9, R9, R4, RZ, 0x3c, !PT ;  /* 0x0000000409097212 */ /* 0x000fe400078e3cff */
[----:B--2---:R-:W-:-:S04]  /*3f90*/  SEL R0, RZ, 0x1, P0 ;  /* 0x00000001ff007807 */ /* 0x004fc80000000000 */
[----:B------:R-:W-:Y:S01]  /*3fa0*/  LOP3.LUT R8, R8, R0, RZ, 0x3c, !PT ;  /* 0x0000000008087212 */ /* 0x000fe200078e3cff */
[----:B------:R-:W-:Y:S06]  /*3fb0*/  @P3 BRA `(.L_x_80) ;  /* 0xfffffffc002c3947 */ /* 0x000fec000383ffff */
[----:B------:R-:W-:Y:S01]  /*3fc0*/  ULEA UR5, UR6, UR37, 0x3 ;  /* 0x0000002506057291 */ /* 0x000fe2000f8e18ff */
[----:B------:R-:W-:-:S08]  /*3fd0*/  SHF.L.U32 R2, R12, 0x1f, RZ ;  /* 0x0000001f0c027819 */ /* 0x000fd000000006ff */
[----:B------:R-:W1:Y:S02]  /*3fe0*/  SYNCS.PHASECHK.TRANS64 P0, [UR5+0x260], R2 ;  /* 0x00026002ff0075a7 */ /* 0x000e640008001005 */
[----:B-1----:R-:W-:Y:S05]  /*3ff0*/  @P0 BRA `(.L_x_81) ;  /* 0x0000000000080947 */ /* 0x002fea0003800000 */
[----:B------:R-:W1:Y:S02]  /*4000*/  SYNCS.PHASECHK.TRANS64.TRYWAIT P0, [UR5+0x260], R2 ;  /* 0x00026002ff0075a7 */ /* 0x000e640008001105 */
[----:B-1----:R-:W-:Y:S05]  /*4010*/  @!P0 BRA `(.L_x_82) ;  /* 0x0000007400e48947 */ /* 0x002fea0003800000 */
.L_x_81:
[----:B------:R-:W-:-:S04]  /*4020*/  UIADD3 UR4, UPT, UPT, UR6, 0x1, URZ ;  /* 0x0000000106047890 */ /* 0x000fc8000fffe0ff */
[----:B------:R-:W-:-:S04]  /*4030*/  UISETP.NE.AND UP0, UPT, UR4, 0x2, UPT ;  /* 0x000000020400788c */ /* 0x000fc8000bf05270 */
[----:B------:R-:W-:Y:S02]  /*4040*/  USEL UR7, URZ, 0x1, UP0 ;  /* 0x00000001ff077887 */ /* 0x000fe40008000000 */
[----:B------:R-:W-:-:S04]  /*4050*/  USEL UR4, UR4, URZ, UP0 ;  /* 0x000000ff04047287 */ /* 0x000fc80008000000 */
[----:B------:R-:W-:Y:S01]  /*4060*/  ULEA UR4, UR4, UR37, 0x3 ;  /* 0x0000002504047291 */ /* 0x000fe2000f8e18ff */
[----:B-1----:R-:W-:-:S04]  /*4070*/  LOP3.LUT R2, R12, UR7, RZ, 0x3c, !PT ;  /* 0x000000070c027c12 */ /* 0x002fc8000f8e3cff */
[----:B------:R-:W-:-:S04]  /*4080*/  SHF.L.U32 R0, R2, 0x1f, RZ ;  /* 0x0000001f02007819 */ /* 0x000fc800000006ff */
[----:B------:R-:W1:Y:S02]  /*4090*/  SYNCS.PHASECHK.TRANS64 P0, [UR4+0x260], R0 ;  /* 0x00026000ff0075a7 */ /* 0x000e640008001004 */
[----:B-1----:R-:W-:Y:S05]  /*40a0*/  @P0 EXIT ;  /* 0x000000000000094d */ /* 0x002fea0003800000 */
[----:B------:R-:W-:Y:S02]  /*40b0*/  SHF.L.U32 R2, R2, 0x1f, RZ ;  /* 0x0000001f02027819 */ /* 0x000fe400000006ff */
[----:B------:R-:W-:-:S07]  /*40c0*/  MOV R0, UR4 ;  /* 0x0000000400007c02 */ /* 0x000fce0008000f00 */
.L_x_83:
[----:B-1----:R1:W2:Y:S02]  /*40d0*/  SYNCS.PHASECHK.TRANS64.TRYWAIT P0, [R0+URZ+0x260], R2 ;  /* 0x00026002000075a7 */ /* 0x0022a400080011ff */
[----:B--2---:R-:W-:Y:S05]  /*40e0*/  @!P0 NANOSLEEP.SYNCS 0x989680 ;  /* 0x009896800000895d */ /* 0x004fea0003900000 */
[----:B------:R-:W2:Y:S02]  /*40f0*/  @!P0 SYNCS.PHASECHK.TRANS64 P0, [R0+URZ+0x260], R2 ;  /* 0x00026002000085a7 */ /* 0x000ea400080010ff */
[----:B--2---:R-:W-:Y:S05]  /*4100*/  @P0 EXIT ;  /* 0x000000000000094d */ /* 0x004fea0003800000 */
[----:B------:R-:W-:Y:S05]  /*4110*/  BRA `(.L_x_83) ;  /* 0xfffffffc00ec7947 */ /* 0x000fea000383ffff */
.L_x_76:
[----:B------:R-:W-:Y:S05]  /*4120*/  BRA.U UP4, `(.L_x_84) ;  /* 0x0000001104847547 */ /* 0x000fea000b800000 */
[----:B------:R-:W-:Y:S01]  /*4130*/  UMOV UR6, 0x40 ;  /* 0x0000004000067882 */ /* 0x000fe20000000000 */
[----:B------:R-:W-:Y:S01]  /*4140*/  NOP ;  /* 0x0000000000007918 */ /* 0x000fe20000000000 */
[----:B------:R-:W-:Y:S01]  /*4150*/  ULEA UR6, UR37, UR6, 0x18 ;  /* 0x0000000625067291 */ /* 0x000fe2000f8ec0ff */
[----:B------:R-:W-:Y:S02]  /*4160*/  UMOV UR7, 0x400 ;  /* 0x0000040000077882 */ /* 0x000fe40000000000 */
[----:B------:R-:W-:-:S06]  /*4170*/  ULEA UR37, UR37, UR7, 0x18 ;  /* 0x0000000725257291 */ /* 0x000fcc000f8ec0ff */
[----:B------:R-:W1:Y:S02]  /*4180*/  LDS.U8 R2, [UR6+0x1c] ;  /* 0x00001c06ff027984 */ /* 0x000e640008000000 */
[----:B-1----:R-:W-:-:S13]  /*4190*/  ISETP.NE.AND P0, PT, R2, RZ, PT ;  /* 0x000000ff0200720c */ /* 0x002fda0003f05270 */
[----:B------:R-:W-:Y:S05]  /*41a0*/  @P0 BRA `(.L_x_85) ;  /* 0x0000000400080947 */ /* 0x000fea0003800000 */
[----:B------:R-:W-:Y:S02]  /*41b0*/  UISETP.NE.U32.AND UP0, UPT, UR5, 0x1, UPT ;  /* 0x000000010500788c */ /* 0x000fe4000bf05070 */
[----:B------:R-:W-:-:S07]  /*41c0*/  UIADD3 UR8, UPT, UPT, UR6, 0x8, URZ ;  /* 0x0000000806087890 */ /* 0x000fce000fffe0ff */
[----:B------:R-:W-:Y:S05]  /*41d0*/  BRA.U !UP0, `(.L_x_86) ;  /* 0x00000001089c7547 */ /* 0x000fea000b800000 */
[----:B------:R-:W-:Y:S01]  /*41e0*/  ELECT P0, URZ, PT ;  /* 0x0000000000ff782f */ /* 0x000fe20003800000 */
[----:B------:R-:W-:-:S12]  /*41f0*/  BSSY B0, `(.L_x_86) ;  /* 0x0000025000007945 */ /* 0x000fd80003800000 */
[----:B------:R-:W-:Y:S05]  /*4200*/  @!P0 BRA `(.L_x_87) ;  /* 0x00000000008c8947 */ /* 0x000fea0003800000 */
[----:B------:R-:W-:-:S05]  /*4210*/  UMOV UR7, 0x10 ;  /* 0x0000001000077882 */ /* 0x000fca0000000000 */
[----:B------:R-:W-:Y:S04]  /*4220*/  DEPBAR.LE SB1, 0x36 ;  /* 0x00009d800000791a */ /* 0x000fe80000000000 */
[----:B------:R-:W1:Y:S02]  /*4230*/  UTCATOMSWS.2CTA.FIND_AND_SET.ALIGN UP1, UR7, UR7 ;  /* 0x00000007000775e3 */ /* 0x000e640008220800 */
[----:B-1----:R-:W-:Y:S01]  /*4240*/  MOV R10, UR7 ;  /* 0x00000007000a7c02 */ /* 0x002fe20008000f00 */
[----:B------:R-:W-:Y:S06]  /*4250*/  BRA.U UP1, `(.L_x_88) ;  /* 0x0000000101187547 */ /* 0x000fec000b800000 */
.L_x_89:
[----:B------:R-:W-:Y:S05]  /*4260*/  NANOSLEEP 0x64 ;  /* 0x000000640000795d */ /* 0x000fea0003800000 */
[----:B------:R-:W-:-:S05]  /*4270*/  UMOV UR7, 0x10 ;  /* 0x0000001000077882 */ /* 0x000fca0000000000 */
[----:B------:R-:W-:Y:S04]  /*4280*/  DEPBAR.LE SB1, 0x36 ;  /* 0x00009d800000791a */ /* 0x000fe80000000000 */
[----:B------:R-:W1:Y:S02]  /*4290*/  UTCATOMSWS.2CTA.FIND_AND_SET.ALIGN UP1, UR7, UR7 ;  /* 0x00000007000775e3 */ /* 0x000e640008220800 */
[----:B-1----:R-:W-:Y:S01]  /*42a0*/  MOV R10, UR7 ;  /* 0x00000007000a7c02 */ /* 0x002fe20008000f00 */
[----:B------:R-:W-:Y:S05]  /*42b0*/  BRA.U !UP1, `(.L_x_89) ;  /* 0xfffffffd09e87547 */ /* 0x000fea000b83ffff */
.L_x_88:
[----:B------:R-:W1:Y:S01]  /*42c0*/  LDS R5, [UR6+0x10] ;  /* 0x00001006ff057984 */ /* 0x000e620008000800 */
[----:B------:R-:W-:Y:S01]  /*42d0*/  IMAD.U32 R3, RZ, RZ, UR37 ;  /* 0x00000025ff037e24 */ /* 0x000fe2000f8e00ff */
[----:B------:R-:W-:-:S03]  /*42e0*/  MOV R2, UR4 ;  /* 0x0000000400027c02 */ /* 0x000fc60008000f00 */
[----:B------:R-:W-:Y:S01]  /*42f0*/  VIADD R3, R3, 0x300 ;  /* 0x0000030003037836 */ /* 0x000fe20000000000 */
[----:B-1----:R-:W-:-:S04]  /*4300*/  SHF.L.U32 R5, R5, 0x1f, RZ ;  /* 0x0000001f05057819 */ /* 0x002fc800000006ff */
[----:B------:R-:W1:Y:S02]  /*4310*/  SYNCS.PHASECHK.TRANS64.TRYWAIT P0, [UR6+0x8], R5 ;  /* 0x00000805ff0075a7 */ /* 0x000e640008001106 */
[----:B-1----:R-:W-:Y:S05]  /*4320*/  @P0 BRA `(.L_x_90) ;  /* 0x0000000000080947 */ /* 0x002fea0003800000 */
[----:B------:R-:W1:Y:S02]  /*4330*/  SYNCS.PHASECHK.TRANS64.TRYWAIT P0, [UR6+0x8], R5 ;  /* 0x00000805ff0075a7 */ /* 0x000e640008001106 */
[----:B-1----:R-:W-:Y:S05]  /*4340*/  @!P0 BRA `(.L_x_91) ;  /* 0x0000007400308947 */ /* 0x002fea0003800000 */
.L_x_90:
[----:B-1----:R-:W-:Y:S01]  /*4350*/  HFMA2 R4, -RZ, RZ, 0, 5.9604644775390625e-08 ;  /* 0x00000001ff047431 */ /* 0x002fe200000001ff */
[----:B------:R-:W-:Y:S01]  /*4360*/  UPRMT UR7, UR4, 0x654, UR8 ;  /* 0x0000065404077896 */ /* 0x000fe20008000008 */
[----:B------:R-:W-:Y:S01]  /*4370*/  IMAD.MOV.U32 R7, RZ, RZ, 0xffff ;  /* 0x0000ffffff077424 */ /* 0x000fe200078e00ff */
[----:B------:R-:W-:Y:S01]  /*4380*/  PRMT R2, R2, 0x654, R3 ;  /* 0x0000065402027816 */ /* 0x000fe20000000003 */
[----:B------:R-:W-:Y:S02]  /*4390*/  IMAD.MOV.U32 R5, RZ, RZ, 0x4 ;  /* 0x00000004ff057424 */ /* 0x000fe400078e00ff */
[----:B------:R-:W-:Y:S01]  /*43a0*/  IMAD.SHL.U32 R9, R10, 0x20, RZ ;  /* 0x000000200a097824 */ /* 0x000fe200078e00ff */
[----:B------:R-:W-:Y:S02]  /*43b0*/  MOV R3, UR7 ;  /* 0x0000000700037c02 */ /* 0x000fe40008000f00 */
[-C--:B------:R-:W-:Y:S01]  /*43c0*/  SHF.L.U32 R7, R7, R10.reuse, RZ ;  /* 0x0000000a07077219 */ /* 0x080fe200000006ff */
[----:B------:R1:W-:Y:S01]  /*43d0*/  SYNCS.ARRIVE.TRANS64.RED RZ, [UR7], R5 ;  /* 0x00000005ffff79a7 */ /* 0x0003e20008000407 */
[----:B------:R-:W-:Y:S01]  /*43e0*/  SHF.L.U32 R6, R4, R10, RZ ;  /* 0x0000000a04067219 */ /* 0x000fe200000006ff */
[----:B------:R1:W-:Y:S04]  /*43f0*/  STS [UR37+0x300], R9 ;  /* 0x00030009ff007988 */ /* 0x0003e80008000825 */
[----:B------:R1:W-:Y:S04]  /*4400*/  STAS [R2.64], R10 ;  /* 0x0000000a02007dbd */ /* 0x0003e8000c0008ff */
[----:B------:R1:W-:Y:S04]  /*4410*/  ATOMS.OR RZ, [UR6+0x14], R7 ;  /* 0x00001407ffff798c */ /* 0x0003e8000b000006 */
[----:B------:R1:W-:Y:S04]  /*4420*/  ATOMS.OR RZ, [UR6+0x18], R6 ;  /* 0x00001806ffff798c */ /* 0x0003e8000b000006 */
[----:B------:R1:W-:Y:S02]  /*4430*/  ATOMS.XOR RZ, [UR6+0x10], R4 ;  /* 0x00001004ffff798c */ /* 0x0003e4000b800006 */
.L_x_87:
[----:B------:R-:W-:Y:S05]  /*4440*/  BSYNC B0 ;  /* 0x0000000000007941 */ /* 0x000fea0003800000 */
.L_x_86:
[----:B------:R-:W-:Y:S05]  /*4450*/  BRA.U UP0, `(.L_x_92) ;  /* 0x00000001006c7547 */ /* 0x000fea000b800000 */
[----:B------:R-:W-:-:S03]  /*4460*/  UMOV UR7, 0xffffffff ;  /* 0xffffffff00077882 */ /* 0x000fc60000000000 */
[----:B------:R-:W-:Y:S05]  /*4470*/  BRA.DIV UR7, `(.L_x_93) ;  /* 0x0000007207fc7947 */ /* 0x000fea000b800000 */
[----:B------:R-:W-:-:S13]  /*4480*/  ELECT P6, URZ, PT ;  /* 0x0000000000ff782f */ /* 0x000fda00038c0000 */
.L_x_251:
[----:B------:R-:W-:Y:S05]  /*4490*/  @!P6 BRA `(.L_x_92) ;  /* 0x00000000005ce947 */ /* 0x000fea0003800000 */
[----:B-1----:R-:W1:Y:S02]  /*44a0*/  LDS R3, [UR6+0x10] ;  /* 0x00001006ff037984 */ /* 0x002e640008000800 */
[----:B-1----:R-:W-:-:S04]  /*44b0*/  SHF.L.U32 R3, R3, 0x1f, RZ ;  /* 0x0000001f03037819 */ /* 0x002fc800000006ff */
[----:B------:R-:W1:Y:S02]  /*44c0*/  SYNCS.PHASECHK.TRANS64.TRYWAIT P0, [UR6+0x8], R3 ;  /* 0x00000803ff0075a7 */ /* 0x000e640008001106 */
[----:B-1----:R-:W-:Y:S05]  /*44d0*/  @P0 BRA `(.L_x_94) ;  /* 0x0000000000080947 */ /* 0x002fea0003800000 */
[----:B------:R-:W1:Y:S02]  /*44e0*/  SYNCS.PHASECHK.TRANS64.TRYWAIT P0, [UR6+0x8], R3 ;  /* 0x00000803ff0075a7 */ /* 0x000e640008001106 */
[----:B-1----:R-:W-:Y:S05]  /*44f0*/  @!P0 BRA `(.L_x_95) ;  /* 0x0000007000fc8947 */ /* 0x002fea0003800000 */
.L_x_94:
[----:B------:R-:W2:Y:S01]  /*4500*/  LDS R5, [UR37+0x300] ;  /* 0x00030025ff057984 */ /* 0x000ea20008000800 */
[----:B-1----:R-:W-:Y:S02]  /*4510*/  HFMA2 R2, -RZ, RZ, 0, 5.9604644775390625e-08 ;  /* 0x00000001ff027431 */ /* 0x002fe400000001ff */
[----:B------:R-:W-:Y:S01]  /*4520*/  IMAD.MOV.U32 R3, RZ, RZ, 0xffff ;  /* 0x0000ffffff037424 */ /* 0x000fe200078e00ff */
[----:B------:R-:W-:Y:S01]  /*4530*/  UPRMT UR7, UR4, 0x654, UR8 ;  /* 0x0000065404077896 */ /* 0x000fe20008000008 */
[----:B--2---:R-:W-:-:S03]  /*4540*/  IMAD.SHL.U32 R4, R5, 0x20, RZ ;  /* 0x0000002005047824 */ /* 0x004fc600078e00ff */
[-C--:B------:R-:W-:Y:S02]  /*4550*/  SHF.L.U32 R3, R3, R5.reuse, RZ ;  /* 0x0000000503037219 */ /* 0x080fe400000006ff */
[----:B------:R-:W-:Y:S01]  /*4560*/  SHF.L.U32 R5, R2, R5, RZ ;  /* 0x0000000502057219 */ /* 0x000fe200000006ff */
[----:B------:R2:W-:Y:S04]  /*4570*/  STS [UR37+0x300], R4 ;  /* 0x00030004ff007988 */ /* 0x0005e80008000825 */
[----:B------:R2:W-:Y:S04]  /*4580*/  ATOMS.OR RZ, [UR6+0x14], R3 ;  /* 0x00001403ffff798c */ /* 0x0005e8000b000006 */
[----:B------:R2:W-:Y:S01]  /*4590*/  ATOMS.OR RZ, [UR6+0x18], R5 ;  /* 0x00001805ffff798c */ /* 0x0005e2000b000006 */
[----:B------:R-:W-:Y:S03]  /*45a0*/  SYNCS.ARRIVE.TRANS64.RED.A1T0 RZ, [UR7], RZ ;  /* 0x000000ffffff79a7 */ /* 0x000fe60008100407 */
[----:B------:R2:W-:Y:S01]  /*45b0*/  ATOMS.XOR RZ, [UR6+0x10], R2 ;  /* 0x00001002ffff798c */ /* 0x0005e2000b800006 */
[----:B------:R-:W-:Y:S05]  /*45c0*/  BRA `(.L_x_92) ;  /* 0x0000000000107947 */ /* 0x000fea0003800000 */
.L_x_85:
[----:B------:R-:W-:-:S05]  /*45d0*/  MOV R2, 0xffffffff ;  /* 0xffffffff00027802 */ /* 0x000fca0000000f00 */
[----:B------:R1:W-:Y:S02]  /*45e0*/  STS [UR37+0x300], R2 ;  /* 0x00030002ff007988 */ /* 0x0003e40008000825 */
[----:B-1----:R-:W-:Y:S02]  /*45f0*/  MOV R2, 0x4610 ;  /* 0x0000461000027802 */ /* 0x002fe40000000f00 */
[----:B-----5:R-:W-:Y:S05]  /*4600*/  CALL.REL.NOINC `($__internal_1_$__cuda_sm10x_tcgen05_guardrail_trap_phase_invalid_during_alloc) ;  /* 0x0000007800d07944 */ /* 0x020fea0003c00000 */
.L_x_92:
[----:B------:R-:W-:Y:S05]  /*4610*/  WARPSYNC.ALL ;  /* 0x0000000000007948 */ /* 0x000fea0003800000 */
[----:B------:R-:W3:Y:S01]  /*4620*/  S2UR UR8, SR_CgaCtaId ;  /* 0x00000000000879c3 */ /* 0x000ee20000008800 */
[----:B------:R-:W-:Y:S01]  /*4630*/  UMOV UR6, 0x400 ;  /* 0x0000040000067882 */ /* 0x000fe20000000000 */
[----:B------:R-:W-:-:S06]  /*4640*/  NOP ;  /* 0x0000000000007918 */ /* 0x000fcc0000000000 */
[----:B------:R-:W-:Y:S06]  /*4650*/  BAR.ARV 0x6, 0xa0 ;  /* 0x0182800000007b1d */ /* 0x000fec0000002000 */
[----:B------:R-:W-:Y:S01]  /*4660*/  LOP3.LUT R0, R0, 0xffff, RZ, 0xc0, !PT ;  /* 0x0000ffff00007812 */ /* 0x000fe200078ec0ff */
[----:B-1----:R-:W-:Y:S01]  /*4670*/  IMAD.MOV.U32 R9, RZ, RZ, 0x1 ;  /* 0x00000001ff097424 */ /* 0x002fe200078e00ff */
[----:B------:R-:W-:Y:S01]  /*4680*/  LOP3.LUT R8, R8, 0xffff, RZ, 0xc0, !PT ;  /* 0x0000ffff08087812 */ /* 0x000fe200078ec0ff */
[----:B------:R-:W-:Y:S01]  /*4690*/  UMOV UR22, URZ ;  /* 0x000000ff00167c82 */ /* 0x000fe20008000000 */
[----:B------:R-:W-:Y:S01]  /*46a0*/  R2UR UR12, R0 ;  /* 0x00000000000c72ca */ /* 0x000fe200000e0000 */
[----:B------:R-:W-:Y:S01]  /*46b0*/  UMOV UR21, URZ ;  /* 0x000000ff00157c82 */ /* 0x000fe20008000000 */
[----:B------:R-:W-:Y:S01]  /*46c0*/  R2UR UR13, R8 ;  /* 0x00000000080d72ca */ /* 0x000fe200000e0000 */
[----:B------:R-:W-:Y:S01]  /*46d0*/  IMAD.MOV.U32 R8, RZ, RZ, RZ ;  /* 0x000000ffff087224 */ /* 0x000fe200078e00ff */
[----:B------:R-:W-:-:S02]  /*46e0*/  UISETP.NE.AND UP2, UPT, UR5, URZ, UPT ;  /* 0x000000ff0500728c */ /* 0x000fc4000bf45270 */
[----:B---3--:R-:W-:Y:S01]  /*46f0*/  ULEA UR8, UR8, UR6, 0x18 ;  /* 0x0000000608087291 */ /* 0x008fe2000f8ec0ff */
[----:B------:R-:W1:Y:S03]  /*4700*/  LDCU UR6, c[0x0][0x38c] ;  /* 0x00007180ff0677ac */ /* 0x000e660008000800 */
[----:B------:R-:W-:Y:S02]  /*4710*/  UIADD3 UR14, UPT, UPT, UR8, 0x8600, URZ ;  /* 0x00008600080e7890 */ /* 0x000fe4000fffe0ff */
[----:B------:R-:W-:-:S03]  /*4720*/  UIADD3 UR15, UPT, UPT, UR8, 0x18600, URZ ;  /* 0x00018600080f7890 */ /* 0x000fc6000fffe0ff */
[----:B--2---:R-:W2:Y:S01]  /*4730*/  LDS R2, [UR8+0x300] ;  /* 0x00030008ff027984 */ /* 0x004ea20008000800 */
[----:B------:R-:W-:Y:S02]  /*4740*/  USHF.R.U32.HI UR14, URZ, 0x4, UR14 ;  /* 0x00000004ff0e7899 */ /* 0x000fe4000801160e */
[----:B------:R-:W-:Y:S02]  /*4750*/  USHF.R.U32.HI UR15, URZ, 0x4, UR15 ;  /* 0x00000004ff0f7899 */ /* 0x000fe4000801160f */
[----:B------:R-:W-:Y:S02]  /*4760*/  ULOP3.LUT UR14, UR14, 0x3fff, URZ, 0xc0, !UPT ;  /* 0x00003fff0e0e7892 */ /* 0x000fe4000f8ec0ff */
[----:B------:R-:W-:Y:S02]  /*4770*/  ULOP3.LUT UR15, UR15, 0x3fff, URZ, 0xc0, !UPT ;  /* 0x00003fff0f0f7892 */ /* 0x000fe4000f8ec0ff */
[----:B------:R-:W-:Y:S02]  /*4780*/  ULOP3.LUT UR14, UR14, 0x10000, URZ, 0xfc, !UPT ;  /* 0x000100000e0e7892 */ /* 0x000fe4000f8efcff */
[----:B-1----:R-:W-:-:S02]  /*4790*/  UIADD3 UR6, UPT, UPT, UR6, 0xf, URZ ;  /* 0x0000000f06067890 */ /* 0x002fc4000fffe0ff */
[----:B------:R-:W-:Y:S02]  /*47a0*/  ULOP3.LUT UR15, UR15, 0x10000, URZ, 0xfc, !UPT ;  /* 0x000100000f0f7892 */ /* 0x000fe4000f8efcff */
[----:B------:R-:W-:Y:S01]  /*47b0*/  USHF.R.S32.HI UR7, URZ, 0x1f, UR6 ;  /* 0x0000001fff077899 */ /* 0x000fe20008011406 */
[----:B------:R-:W-:Y:S01]  /*47c0*/  UMOV UR20, URZ ;  /* 0x000000ff00147c82 */ /* 0x000fe20008000000 */
[----:B------:R-:W-:Y:S02]  /*47d0*/  UMOV UR26, 0x0 ;  /* 0x00000000001a7882 */ /* 0x000fe40000000000 */
[----:B------:R-:W-:Y:S01]  /*47e0*/  ULEA.HI UR7, UR7, UR6, URZ, 0x4 ;  /* 0x0000000607077291 */ /* 0x000fe2000f8f20ff */
[----:B------:R-:W-:-:S03]  /*47f0*/  UMOV UR27, 0x8400490 ;  /* 0x08400490001b7882 */ /* 0x000fc60000000000 */
[----:B------:R-:W-:-:S04]  /*4800*/  USHF.R.S32.HI UR7, URZ, 0x4, UR7 ;  /* 0x00000004ff077899 */ /* 0x000fc80008011407 */
[----:B------:R-:W-:-:S04]  /*4810*/  UISETP.LT.AND UP0, UPT, UR7, 0x1, UPT ;  /* 0x000000010700788c */ /* 0x000fc8000bf01270 */
[----:B------:R-:W-:Y:S01]  /*4820*/  USEL UR23, UR7, 0x1, !UP0 ;  /* 0x0000000107177887 */ /* 0x000fe2000c000000 */
[----:B--2---:R-:W-:Y:S02]  /*4830*/  R2UR UR24, R2 ;  /* 0x00000000021872ca */ /* 0x004fe400000e0000 */
[----:B------:R-:W-:-:S13]  /*4840*/  CS2R R2, SRZ ;  /* 0x0000000000027805 */ /* 0x000fda000001ff00 */
.L_x_103:
[C---:B------:R-:W-:Y:S02]  /*4850*/  LEA R0, R8.reuse, UR8, 0x3 ;  /* 0x0000000808007c11 */ /* 0x040fe4000f8e18ff */
[----:B------:R-:W-:Y:S02]  /*4860*/  SHF.L.U32 R4, R3, 0x1f, RZ ;  /* 0x0000001f03047819 */ /* 0x000fe400000006ff */
[----:B------:R-:W-:Y:S02]  /*4870*/  LEA R5, R8, UR8, 0x4 ;  /* 0x0000000808057c11 */ /* 0x000fe4000f8e20ff */
[----:B------:R-:W1:Y:S02]  /*4880*/  SYNCS.PHASECHK.TRANS64.TRYWAIT P0, [R0+URZ+0x250], R4 ;  /* 0x00025004000075a7 */ /* 0x000e6400080011ff */
[----:B-1-34-:R-:W-:Y:S05]  /*4890*/  @!P0 BRA `(.L_x_96) ;  /* 0x00000070002c8947 */ /* 0x01afea0003800000 */
.L_x_252:
[----:B-1----:R-:W1:Y:S01]  /*48a0*/  LDS.128 R4, [R5+0x2e0] ;  /* 0x0002e00005047984 */ /* 0x002e620000000c00 */
[----:B------:R-:W-:Y:S02]  /*48b0*/  VIADD R0, R0, 0x260 ;  /* 0x0000026000007836 */ /* 0x000fe40000000000 */
[----:B------:R-:W-:Y:S01]  /*48c0*/  VIADD R8, R8, 0x1 ;  /* 0x0000000108087836 */ /* 0x000fe20000000000 */
[----:B------:R-:W-:Y:S01]  /*48d0*/  @!PT LDS RZ, [RZ] ;  /* 0x00000000fffff984 */ /* 0x000fe20000000800 */
[----:B------:R-:W-:Y:S01]  /*48e0*/  @!PT LDS RZ, [RZ] ;  /* 0x00000000fffff984 */ /* 0x000fe20000000800 */
[----:B------:R-:W-:Y:S01]  /*48f0*/  @!PT LDS RZ, [RZ] ;  /* 0x00000000fffff984 */ /* 0x000fe20000000800 */
[----:B------:R-:W-:Y:S01]  /*4900*/  @!PT LDS RZ, [RZ] ;  /* 0x00000000fffff984 */ /* 0x000fe20000000800 */
[----:B------:R2:W-:Y:S06]  /*4910*/  MEMBAR.ALL.CTA ;  /* 0x0000000000007992 */ /* 0x0005ec0000008000 */
[----:B--2---:R-:W2:Y:S01]  /*4920*/  FENCE.VIEW.ASYNC.S ;  /* 0x00000000000073c6 */ /* 0x004ea20000000000 */
[----:B------:R-:W-:-:S04]  /*4930*/  PRMT R0, RZ, 0x654, R0 ;  /* 0x00000654ff007816 */ /* 0x000fc80000000000 */
[----:B--2---:R2:W-:Y:S01]  /*4940*/  SYNCS.ARRIVE.TRANS64.RED.A1T0 RZ, [R0+URZ], RZ ;  /* 0x000000ff00ff79a7 */ /* 0x0045e200081004ff */
[----:B-1----:R-:W-:Y:S01]  /*4950*/  LOP3.LUT P1, RZ, R6, 0x1, RZ, 0xc0, !PT ;  /* 0x0000000106ff7812 */ /* 0x002fe2000782c0ff */
[----:B--2---:R-:W-:-:S12]  /*4960*/  BRA.U UP2, `(.L_x_97) ;  /* 0x0000000102cc7547 */ /* 0x004fd8000b800000 */
[----:B------:R-:W1:Y:S01]  /*4970*/  LDCU UR6, c[0x0][0x38c] ;  /* 0x00007180ff0677ac */ /* 0x000e620008000800 */
[----:B------:R-:W-:Y:S02]  /*4980*/  PLOP3.LUT P2, PT, PT, PT, PT, 0x80, 0x8 ;  /* 0x000000000008781c */ /* 0x000fe40003f4f070 */
[----:B------:R-:W-:Y:S01]  /*4990*/  SHF.L.U32 R4, R9, 0x1f, RZ ;  /* 0x0000001f09047819 */ /* 0x000fe200000006ff */
[----:B------:R-:W-:Y:S02]  /*49a0*/  ULEA UR11, UR22, UR8, 0x3 ;  /* 0x00000008160b7291 */ /* 0x000fe4000f8e18ff */
[----:B-1----:R-:W-:-:S06]  /*49b0*/  UISETP.GE.AND UP0, UPT, UR6, 0x1, UPT ;  /* 0x000000010600788c */ /* 0x002fcc000bf06270 */
[----:B------:R-:W-:-:S05]  /*49c0*/  PLOP3.LUT P0, PT, PT, PT, UP0, 0x80, 0x8 ;  /* 0x000000000008781c */ /* 0x000fca0003f0f008 */
[----:B------:R-:W-:-:S08]  /*49d0*/  @UP0 ULEA UR6, UR21, UR8, 0x3 ;  /* 0x0000000815060291 */ /* 0x000fd0000f8e18ff */
[----:B------:R-:W-:-:S04]  /*49e0*/  @P0 SHF.L.U32 R0, R2, 0x1f, RZ ;  /* 0x0000001f02000819 */ /* 0x000fc800000006ff */
[----:B------:R1:W2:Y:S01]  /*49f0*/  @P0 SYNCS.PHASECHK.TRANS64.TRYWAIT P2, [UR6], R0 ;  /* 0x00000000ff0005a7 */ /* 0x0002a20008041106 */
[----:B------:R-:W3:Y:S02]  /*4a00*/  SYNCS.PHASECHK.TRANS64.TRYWAIT P0, [UR11+0x290], R4 ;  /* 0x00029004ff0075a7 */ /* 0x000ee4000800110b */
[----:B-123--:R-:W-:Y:S05]  /*4a10*/  @!P0 BRA `(.L_x_98) ;  /* 0x0000006c00e08947 */ /* 0x00efea0003800000 */
.L_x_254:
[----:B------:R-:W-:Y:S01]  /*4a20*/  UMOV UR19, UR20 ;  /* 0x0000001400137c82 */ /* 0x000fe20008000000 */
[----:B------:R-:W-:Y:S05]  /*4a30*/  BRA.U !UP0, `(.L_x_99) ;  /* 0x0000000108887547 */ /* 0x000fea000b800000 */
[----:B------:R-:W-:Y:S02]  /*4a40*/  UIADD3 UR19, UPT, UPT, UR23, UR20, URZ ;  /* 0x0000001417137290 */ /* 0x000fe4000fffe0ff */
[----:B------:R-:W-:Y:S02]  /*4a50*/  ULEA UR10, UR22, UR24, 0x7 ;  /* 0x00000018160a7291 */ /* 0x000fe4000f8e38ff */
[----:B------:R-:W-:Y:S01]  /*4a60*/  UPLOP3.LUT UP3, UPT, UPT, UPT, UPT, 0x40, 0x4 ;  /* 0x000000000004789c */ /* 0x000fe20003f6e870 */
[----:B------:R-:W-:Y:S01]  /*4a70*/  UMOV UR18, UR7 ;  /* 0x0000000700127c82 */ /* 0x000fe20008000000 */
[----:B------:R-:W-:-:S09]  /*4a80*/  UMOV UR17, UR21 ;  /* 0x0000001500117c82 */ /* 0x000fd20008000000 */
.L_x_102:
[----:B--2---:R-:W-:Y:S01]  /*4a90*/  ULEA UR9, UR17, UR8, 0x3 ;  /* 0x0000000811097291 */ /* 0x004fe2000f8e18ff */
[----:B---3--:R-:W-:Y:S11]  /*4aa0*/  @P2 BRA `(.L_x_100) ;  /* 0x00000000000c2947 */ /* 0x008ff60003800000 */
[----:B-1----:R-:W-:Y:S04]  /*4ab0*/  SHF.L.U32 R4, R2, 0x1f, RZ ;  /* 0x0000001f02047819 */ /* 0x002fe800000006ff */
[----:B------:R-:W1:Y:S02]  /*4ac0*/  SYNCS.PHASECHK.TRANS64.TRYWAIT P0, [UR9], R4 ;  /* 0x00000004ff0075a7 */ /* 0x000e640008001109 */
[----:B-1----:R-:W-:Y:S05]  /*4ad0*/  @!P0 BRA `(.L_x_101) ;  /* 0x0000006c00c88947 */ /* 0x002fea0003800000 */
.L_x_100:
[----:B------:R-:W-:Y:S01]  /*4ae0*/  UISETP.NE.AND UP0, UPT, UR18, 0x1, UPT ;  /* 0x000000011200788c */ /* 0x000fe2000bf05270 */
[----:B------:R-:W-:Y:S01]  /*4af0*/  PLOP3.LUT P2, PT, PT, PT, PT, 0x80, 0x8 ;  /* 0x000000000008781c */ /* 0x000fe20003f4f070 */
[----:B------:R-:W-:Y:S02]  /*4b00*/  UIADD3 UR21, UPT, UPT, UR17, 0x1, URZ ;  /* 0x0000000111157890 */ /* 0x000fe4000fffe0ff */
[----:B------:R-:W-:Y:S02]  /*4b10*/  ULEA UR28, UR17, UR15, 0x8 ;  /* 0x0000000f111c7291 */ /* 0x000fe4000f8e40ff */
[----:B------:R-:W-:Y:S01]  /*4b20*/  UISETP.NE.AND UP1, UPT, UR21, 0x20, UPT ;  /* 0x000000201500788c */ /* 0x000fe2000bf25270 */
[----:B------:R-:W-:Y:S01]  /*4b30*/  PLOP3.LUT P0, PT, PT, PT, UP0, 0x80, 0x8 ;  /* 0x000000000008781c */ /* 0x000fe20003f0f008 */
[----:B------:R-:W-:Y:S02]  /*4b40*/  ULEA UR30, UR17, UR14, 0x7 ;  /* 0x0000000e111e7291 */ /* 0x000fe4000f8e38ff */
[----:B------:R-:W-:Y:S02]  /*4b50*/  USEL UR16, URZ, 0x1, UP1 ;  /* 0x00000001ff107887 */ /* 0x000fe40008800000 */
[----:B------:R-:W-:Y:S02]  /*4b60*/  USEL UR21, UR21, URZ, UP1 ;  /* 0x000000ff15157287 */ /* 0x000fe40008800000 */
[----:B------:R-:W-:Y:S02]  /*4b70*/  UIADD3 UR9, UPT, UPT, UR9, 0x100, URZ ;  /* 0x0000010009097890 */ /* 0x000fe4000fffe0ff */
[----:B------:R-:W-:Y:S01]  /*4b80*/  @UP0 ULEA UR6, UR21, UR8, 0x3 ;  /* 0x0000000815060291 */ /* 0x000fe2000f8e18ff */
[----:B------:R-:W-:Y:S01]  /*4b90*/  LOP3.LUT R2, R2, UR16, RZ, 0x3c, !PT ;  /* 0x0000001002027c12 */ /* 0x000fe2000f8e3cff */
[----:B------:R-:W-:Y:S01]  /*4ba0*/  UMOV UR29, 0xc0004010 ;  /* 0xc0004010001d7882 */ /* 0x000fe20000000000 */
[----:B------:R-:W-:Y:S01]  /*4bb0*/  UMOV UR31, 0xc0004010 ;  /* 0xc0004010001f7882 */ /* 0x000fe20000000000 */
[----:B------:R-:W-:Y:S01]  /*4bc0*/  UIADD3 UR20, UPT, UPT, UR20, 0x1, URZ ;  /* 0x0000000114147890 */ /* 0x000fe2000fffe0ff */
[----:B-1----:R-:W-:Y:S01]  /*4bd0*/  @P0 SHF.L.U32 R0, R2, 0x1f, RZ ;  /* 0x0000001f02000819 */ /* 0x002fe200000006ff */
[----:B------:R-:W-:Y:S02]  /*4be0*/  UIADD3 UR18, UPT, UPT, UR18, -0x1, URZ ;  /* 0xffffffff12127890 */ /* 0x000fe4000fffe0ff */
[----:B------:R-:W-:Y:S01]  /*4bf0*/  UISETP.NE.AND UP0, UPT, UR20, UR19, UPT ;  /* 0x000000131400728c */ /* 0x000fe2000bf05270 */
[----:B------:R2:W3:Y:S01]  /*4c00*/  @P0 SYNCS.PHASECHK.TRANS64.TRYWAIT P2, [UR6], R0 ;  /* 0x00000000ff0005a7 */ /* 0x0004e20008041106 */
[----:B------:R2:W-:Y:S01]  /*4c10*/  UTCHMMA.2CTA gdesc[UR30], gdesc[UR28], tmem[UR10], tmem[UR26], idesc[UR27], UP3 ;  /* 0x00ff1a1c1e0075ea */ /* 0x0005e20009a0000a */
[----:B------:R-:W-:Y:S01]  /*4c20*/  UPLOP3.LUT UP3, UPT, UPT, UPT, UPT, 0x80, 0x8 ;  /* 0x000000000008789c */ /* 0x000fe20003f6f070 */
[----:B------:R2:W-:Y:S01]  /*4c30*/  UTCBAR.2CTA.MULTICAST [UR9], URZ, UR13 ;  /* 0x000000ff090073e9 */ /* 0x0005e2000820080d */
[----:B------:R-:W-:Y:S04]  /*4c40*/  UMOV UR17, UR21 ;  /* 0x0000001500117c82 */ /* 0x000fe80008000000 */
[----:B------:R-:W-:Y:S05]  /*4c50*/  BRA.U UP0, `(.L_x_102) ;  /* 0xfffffffd008c7547 */ /* 0x000fea000b83ffff */
.L_x_99:
[----:B------:R-:W-:Y:S01]  /*4c60*/  UIADD3 UR11, UPT, UPT, UR11, 0x270, URZ ;  /* 0x000002700b0b7890 */ /* 0x000fe2000fffe0ff */
[----:B------:R-:W-:-:S08]  /*4c70*/  UMOV UR20, UR19 ;  /* 0x0000001300147c82 */ /* 0x000fd00008000000 */
[----:B------:R4:W-:Y:S01]  /*4c80*/  UTCBAR.2CTA.MULTICAST [UR11], URZ, UR12 ;  /* 0x000000ff0b0073e9 */ /* 0x0009e2000820080c */
[----:B------:R-:W-:Y:S02]  /*4c90*/  NOP ;  /* 0x0000000000007918 */ /* 0x000fe40000000000 */
.L_x_97:
[----:B------:R-:W-:Y:S01]  /*4ca0*/  UIADD3 UR22, UPT, UPT, UR22, 0x1, URZ ;  /* 0x0000000116167890 */ /* 0x000fe2000fffe0ff */
[----:B------:R-:W-:-:S03]  /*4cb0*/  ISETP.NE.AND P0, PT, R8, 0x2, PT ;  /* 0x000000020800780c */ /* 0x000fc60003f05270 */
[----:B------:R-:W-:Y:S01]  /*4cc0*/  UISETP.NE.AND UP0, UPT, UR22, 0x4, UPT ;  /* 0x000000041600788c */ /* 0x000fe2000bf05270 */
[----:B-12---:R-:W-:Y:S02]  /*4cd0*/  SEL R0, RZ, 0x1, P0 ;  /* 0x00000001ff007807 */ /* 0x006fe40000000000 */
[----:B------:R-:W-:Y:S01]  /*4ce0*/  SEL R8, R8, RZ, P0 ;  /* 0x000000ff08087207 */ /* 0x000fe20000000000 */
[----:B------:R-:W-:Y:S01]  /*4cf0*/  USEL UR6, URZ, 0x1, UP0 ;  /* 0x00000001ff067887 */ /* 0x000fe20008000000 */
[----:B------:R-:W-:Y:S01]  /*4d00*/  LOP3.LUT R3, R3, R0, RZ, 0x3c, !PT ;  /* 0x0000000003037212 */ /* 0x000fe200078e3cff */
[----:B------:R-:W-:-:S04]  /*4d10*/  USEL UR22, UR22, URZ, UP0 ;  /* 0x000000ff16167287 */ /* 0x000fc80008000000 */
[----:B------:R-:W-:Y:S01]  /*4d20*/  LOP3.LUT R9, R9, UR6, RZ, 0x3c, !PT ;  /* 0x0000000609097c12 */ /* 0x000fe2000f8e3cff */
[----:B------:R-:W-:Y:S07]  /*4d30*/  @P1 BRA `(.L_x_103) ;  /* 0xfffffff800c41947 */ /* 0x000fee000383ffff */
[----:B------:R-:W1:Y:S01]  /*4d40*/  S2UR UR6, SR_CgaCtaId ;  /* 0x00000000000679c3 */ /* 0x000e620000008800 */
[----:B------:R-:W-:Y:S01]  /*4d50*/  ELECT P0, URZ, PT ;  /* 0x0000000000ff782f */ /* 0x000fe20003800000 */
[----:B------:R-:W-:Y:S01]  /*4d60*/  HFMA2 R0, -RZ, RZ, 0, 5.9604644775390625e-08 ;  /* 0x00000001ff007431 */ /* 0x000fe200000001ff */
[----:B------:R-:W-:-:S05]  /*4d70*/  UMOV UR7, 0x40 ;  /* 0x0000004000077882 */ /* 0x000fca0000000000 */
[----:B------:R-:W-:Y:S01]  /*4d80*/  UVIRTCOUNT.DEALLOC.SMPOOL 0x80 ;  /* 0x000000800000784c */ /* 0x000fe20000000000 */
[----:B------:R-:W-:Y:S02]  /*4d90*/  UISETP.NE.AND UP0, UPT, UR5, URZ, UPT ;  /* 0x000000ff0500728c */ /* 0x000fe4000bf05270 */
[----:B-1----:R-:W-:-:S09]  /*4da0*/  ULEA UR6, UR6, UR7, 0x18 ;  /* 0x0000000706067291 */ /* 0x002fd2000f8ec0ff */
[----:B------:R1:W-:Y:S01]  /*4db0*/  @P0 STS.U8 [UR6+0x1c], R0 ;  /* 0x00001c00ff000988 */ /* 0x0003e20008000006 */
[----:B------:R-:W-:Y:S05]  /*4dc0*/  BRA.U UP0, `(.L_x_104) ;  /* 0x0000000100a07547 */ /* 0x000fea000b800000 */
[----:B------:R-:W-:Y:S01]  /*4dd0*/  UIADD3 UR5, UPT, UPT, UR8, 0x290, URZ ;  /* 0x0000029008057890 */ /* 0x000fe2000fffe0ff */
[----:B------:R-:W-:-:S03]  /*4de0*/  SHF.L.U32 R2, R9, 0x1f, RZ ;  /* 0x0000001f09027819 */ /* 0x000fc600000006ff */
[----:B------:R-:W-:-:S09]  /*4df0*/  ULEA UR7, UR22, UR5, 0x3 ;  /* 0x0000000516077291 */ /* 0x000fd2000f8e18ff */
[----:B------:R-:W2:Y:S02]  /*4e00*/  SYNCS.PHASECHK.TRANS64.TRYWAIT P0, [UR7], R2 ;  /* 0x00000002ff0075a7 */ /* 0x000ea40008001107 */
[----:B--2---:R-:W-:Y:S05]  /*4e10*/  @!P0 BRA `(.L_x_105) ;  /* 0x0000006c00108947 */ /* 0x004fea0003800000 */
.L_x_257:
        /* <DEDUP_REMOVED lines=9> */
.L_x_259:
        /* <DEDUP_REMOVED lines=9> */
.L_x_261:
[----:B------:R-:W-:-:S04]  /*4f40*/  UIADD3 UR9, UPT, UPT, UR9, 0x1, URZ ;  /* 0x0000000109097890 */ /* 0x000fc8000fffe0ff */
[----:B------:R-:W-:-:S04]  /*4f50*/  UISETP.NE.AND UP1, UPT, UR9, 0x4, UPT ;  /* 0x000000040900788c */ /* 0x000fc8000bf25270 */
[----:B------:R-:W-:Y:S02]  /*4f60*/  USEL UR7, URZ, 0x1, UP1 ;  /* 0x00000001ff077887 */ /* 0x000fe40008800000 */
[----:B------:R-:W-:-:S04]  /*4f70*/  USEL UR9, UR9, URZ, UP1 ;  /* 0x000000ff09097287 */ /* 0x000fc80008800000 */
[----:B------:R-:W-:Y:S01]  /*4f80*/  ULEA UR9, UR9, UR5, 0x3 ;  /* 0x0000000509097291 */ /* 0x000fe2000f8e18ff */
[----:B------:R-:W-:-:S04]  /*4f90*/  LOP3.LUT R2, R2, UR7, RZ, 0x3c, !PT ;  /* 0x0000000702027c12 */ /* 0x000fc8000f8e3cff */
[----:B------:R-:W-:Y:S01]  /*4fa0*/  SHF.L.U32 R2, R2, 0x1f, RZ ;  /* 0x0000001f02027819 */ /* 0x000fe200000006ff */
[----:B-1----:R-:W-:-:S04]  /*4fb0*/  IMAD.U32 R0, RZ, RZ, UR9 ;  /* 0x00000009ff007e24 */ /* 0x002fc8000f8e00ff */
[----:B------:R1:W2:Y:S03]  /*4fc0*/  SYNCS.PHASECHK.TRANS64.TRYWAIT P0, [R0+URZ], R2 ;  /* 0x00000002000075a7 */ /* 0x0002a600080011ff */
[----:B--2---:R-:W-:Y:S05]  /*4fd0*/  @!P0 NANOSLEEP.SYNCS 0x989680 ;  /* 0x009896800000895d */ /* 0x004fea0003900000 */
[----:B------:R-:W2:Y:S02]  /*4fe0*/  @!P0 SYNCS.PHASECHK.TRANS64 P0, [R0+URZ], R2 ;  /* 0x00000002000085a7 */ /* 0x000ea400080010ff */
[----:B--2---:R-:W-:Y:S05]  /*4ff0*/  @P0 BRA `(.L_x_108) ;  /* 0x0000000000200947 */ /* 0x004fea0003800000 */
.L_x_109:
[----:B--2---:R2:W1:Y:S02]  /*5000*/  SYNCS.PHASECHK.TRANS64.TRYWAIT P0, [R0+URZ], R2 ;  /* 0x00000002000075a7 */ /* 0x00446400080011ff */
[----:B-1----:R-:W-:Y:S05]  /*5010*/  @!P0 NANOSLEEP.SYNCS 0x989680 ;  /* 0x009896800000895d */ /* 0x002fea0003900000 */
[----:B------:R-:W1:Y:S02]  /*5020*/  @!P0 SYNCS.PHASECHK.TRANS64 P0, [R0+URZ], R2 ;  /* 0x00000002000085a7 */ /* 0x000e6400080010ff */
[----:B-1----:R-:W-:Y:S05]  /*5030*/  @!P0 BRA `(.L_x_109) ;  /* 0xfffffffc00f08947 */ /* 0x002fea000383ffff */
[----:B------:R-:W-:Y:S05]  /*5040*/  BRA `(.L_x_108) ;  /* 0x00000000000c7947 */ /* 0x000fea0003800000 */
.L_x_104:
[----:B------:R-:W-:-:S04]  /*5050*/  UIADD3 UR5, UPT, UPT, UR8, 0x2d0, URZ ;  /* 0x000002d008057890 */ /* 0x000fc8000fffe0ff */
[----:B------:R-:W-:-:S09]  /*5060*/  UPRMT UR5, UR4, 0x654, UR5 ;  /* 0x0000065404057896 */ /* 0x000fd20008000005 */
[----:B------:R-:W-:Y:S03]  /*5070*/  SYNCS.ARRIVE.TRANS64.RED.A1T0 RZ, [UR5], RZ ;  /* 0x000000ffffff79a7 */ /* 0x000fe60008100405 */
.L_x_108:
[----:B-12---:R-:W-:Y:S01]  /*5080*/  SHF.L.U32 R2, RZ, 0x1f, RZ ;  /* 0x0000001fff027819 */ /* 0x006fe200000006ff */
[----:B------:R-:W-:Y:S01]  /*5090*/  UIADD3 UR5, UPT, UPT, UR8, 0x2d0, URZ ;  /* 0x000002d008057890 */ /* 0x000fe2000fffe0ff */
[----:B------:R-:W-:Y:S02]  /*50a0*/  PLOP3.LUT P0, PT, PT, PT, UP0, 0x80, 0x8 ;  /* 0x000000000008781c */ /* 0x000fe40003f0f008 */
[----:B------:R-:W1:Y:S02]  /*50b0*/  SYNCS.PHASECHK.TRANS64.TRYWAIT P1, [UR8+0x2d0], R2 ;  /* 0x0002d002ff0075a7 */ /* 0x000e640008021108 */
[----:B-1----:R-:W-:Y:S09]  /*50c0*/  @!P1 BRA `(.L_x_110) ;  /* 0x0000006800ac9947 */ /* 0x002ff20003800000 */
.L_x_263:
[----:B------:R-:W-:Y:S01]  /*50d0*/  @!UP0 UPRMT UR5, UR4, 0x654, UR5 ;  /* 0x0000065404058896 */ /* 0x000fe20008000005 */
[----:B------:R-:W-:Y:S02]  /*50e0*/  UMOV UR8, 0xffff ;  /* 0x0000ffff00087882 */ /* 0x000fe40000000000 */
[----:B------:R-:W-:-:S06]  /*50f0*/  UMOV UR4, 0x1 ;  /* 0x0000000100047882 */ /* 0x000fcc0000000000 */
[----:B------:R-:W-:Y:S01]  /*5100*/  @!P0 SYNCS.ARRIVE.TRANS64.RED.A1T0 RZ, [UR5], RZ ;  /* 0x000000ffffff89a7 */ /* 0x000fe20008100405 */
[----:B------:R-:W-:Y:S01]  /*5110*/  NOP ;  /* 0x0000000000007918 */ /* 0x000fe20000000000 */
[----:B-1----:R-:W1:Y:S01]  /*5120*/  LDS R0, [UR6+0x14] ;  /* 0x00001406ff007984 */ /* 0x002e620008000800 */
[----:B------:R-:W-:-:S04]  /*5130*/  ULOP3.LUT UR5, UR24, 0xffff, URZ, 0xc0, !UPT ;  /* 0x0000ffff18057892 */ /* 0x000fc8000f8ec0ff */
[----:B------:R-:W-:-:S04]  /*5140*/  USHF.R.U32.HI UR5, URZ, 0x5, UR5 ;  /* 0x00000005ff057899 */ /* 0x000fc80008011605 */
[----:B------:R-:W-:Y:S02]  /*5150*/  USHF.L.U32 UR8, UR8, UR5, URZ ;  /* 0x0000000508087299 */ /* 0x000fe400080006ff */
[----:B------:R-:W-:-:S04]  /*5160*/  USHF.L.U32 UR4, UR4, UR5, URZ ;  /* 0x0000000504047299 */ /* 0x000fc800080006ff */
[----:B-1----:R-:W-:-:S04]  /*5170*/  LOP3.LUT R0, R0, UR8, RZ, 0xc0, !PT ;  /* 0x0000000800007c12 */ /* 0x002fc8000f8ec0ff */
[----:B------:R-:W-:-:S13]  /*5180*/  ISETP.NE.AND P0, PT, R0, UR8, PT ;  /* 0x0000000800007c0c */ /* 0x000fda000bf05270 */
[----:B------:R-:W-:Y:S05]  /*5190*/  @P0 BRA `(.L_x_111) ;  /* 0x0000000000580947 */ /* 0x000fea0003800000 */
[----:B------:R-:W1:Y:S02]  /*51a0*/  LDS R0, [UR6+0x18] ;  /* 0x00001806ff007984 */ /* 0x000e640008000800 */
[----:B-1----:R-:W-:-:S04]  /*51b0*/  LOP3.LUT R0, R0, UR4, RZ, 0xc0, !PT ;  /* 0x0000000400007c12 */ /* 0x002fc8000f8ec0ff */
[----:B------:R-:W-:-:S13]  /*51c0*/  ISETP.NE.AND P0, PT, R0, UR4, PT ;  /* 0x0000000400007c0c */ /* 0x000fda000bf05270 */
[----:B------:R-:W-:Y:S05]  /*51d0*/  @P0 BRA `(.L_x_112) ;  /* 0x00000000003c0947 */ /* 0x000fea0003800000 */
[----:B------:R-:W1:Y:S01]  /*51e0*/  S2R R2, SR_LANEID ;  /* 0x0000000000027919 */ /* 0x000e620000000000 */
[----:B------:R-:W-:Y:S01]  /*51f0*/  ULOP3.LUT UR8, URZ, UR8, URZ, 0x33, !UPT ;  /* 0x00000008ff087292 */ /* 0x000fe2000f8e33ff */
[----:B------:R-:W-:Y:S02]  /*5200*/  VOTEU.ANY UR7, UPT, PT ;  /* 0x0000000000077886 */ /* 0x000fe400038e0100 */
[----:B------:R-:W-:-:S03]  /*5210*/  UFLO.U32 UR7, UR7 ;  /* 0x00000007000772bd */ /* 0x000fc600080e0000 */
[----:B------:R-:W-:-:S04]  /*5220*/  IMAD.U32 R0, RZ, RZ, UR8 ;  /* 0x00000008ff007e24 */ /* 0x000fc8000f8e00ff */
[----:B------:R2:W3:Y:S02]  /*5230*/  REDUX UR5, R0 ;  /* 0x00000000000573c4 */ /* 0x0004e40000000000 */
[----:B------:R1:W-:Y:S02]  /*5240*/  UTCATOMSWS.AND URZ, UR8 ;  /* 0x0000000800ff79e3 */ /* 0x0003e40008000000 */
[----:B-1----:R-:W-:Y:S02]  /*5250*/  ISETP.EQ.U32.AND P0, PT, R2, UR7, PT ;  /* 0x0000000702007c0c */ /* 0x002fe4000bf02070 */
[----:B--2---:R-:W-:Y:S02]  /*5260*/  LOP3.LUT R0, RZ, UR4, RZ, 0x33, !PT ;  /* 0x00000004ff007c12 */ /* 0x004fe4000f8e33ff */
[----:B---3--:R-:W-:Y:S02]  /*5270*/  MOV R2, UR5 ;  /* 0x0000000500027c02 */ /* 0x008fe40008000f00 */
[----:B------:R-:W1:Y:S07]  /*5280*/  REDUX UR4, R0 ;  /* 0x00000000000473c4 */ /* 0x000e6e0000000000 */
[----:B------:R2:W-:Y:S01]  /*5290*/  @P0 ATOMS.AND RZ, [UR6+0x14], R2 ;  /* 0x00001402ffff098c */ /* 0x0005e2000a800006 */
[----:B-1----:R-:W-:-:S05]  /*52a0*/  IMAD.U32 R0, RZ, RZ, UR4 ;  /* 0x00000004ff007e24 */ /* 0x002fca000f8e00ff */
[----:B------:R2:W-:Y:S01]  /*52b0*/  @P0 ATOMS.AND RZ, [UR6+0x18], R0 ;  /* 0x00001800ffff098c */ /* 0x0005e2000a800006 */
[----:B------:R-:W-:Y:S05]  /*52c0*/  BRA `(.L_x_113) ;  /* 0x0000000000147947 */ /* 0x000fea0003800000 */
.L_x_112:
[----:B------:R-:W-:Y:S02]  /*52d0*/  MOV R2, 0x52f0 ;  /* 0x000052f000027802 */ /* 0x000fe40000000f00 */
[----:B---345:R-:W-:Y:S05]  /*52e0*/  CALL.REL.NOINC `($__internal_0_$__cuda_sm10x_tcgen05_guardrail_trap_col_being_dealloced_not_returned_by_alloc) ;  /* 0x0000006c008c7944 */ /* 0x038fea0003c00000 */
[----:B------:R-:W-:Y:S05]  /*52f0*/  BRA `(.L_x_113) ;  /* 0x0000000000087947 */ /* 0x000fea0003800000 */
.L_x_111:
[----:B------:R-:W-:Y:S02]  /*5300*/  MOV R2, 0x5320 ;  /* 0x0000532000027802 */ /* 0x000fe40000000f00 */
[----:B---345:R-:W-:Y:S05]  /*5310*/  CALL.REL.NOINC `($__internal_2_$__cuda_sm10x_tcgen05_guardrail_trap_unallocated_columns_being_dealloced) ;  /* 0x0000006c00987944 */ /* 0x038fea0003c00000 */
.L_x_113:
[----:B------:R-:W-:Y:S01]  /*5320*/  NOP ;  /* 0x0000000000007918 */ /* 0x000fe20000000000 */
[----:B----4-:R-:W-:Y:S05]  /*5330*/  EXIT ;  /* 0x000000000000794d */ /* 0x010fea0003800000 */
.L_x_84:
[----:B------:R-:W-:-:S09]  /*5340*/  UISETP.NE.OR UP5, UPT, UR10, 0x3, !UP5 ;  /* 0x000000030a00788c */ /* 0x000fd2000efa5670 */
[----:B------:R-:W-:Y:S05]  /*5350*/  BRA.U UP5, `(.L_x_114) ;  /* 0x0000001105747547 */ /* 0x000fea000b800000 */
[----:B------:R-:W1:Y:S01]  /*5360*/  LDC R0, c[0x0][0xb30] ;  /* 0x0002cc00ff007b82 */ /* 0x000e620000000800 */
[----:B------:R-:W2:Y:S01]  /*5370*/  LDCU.64 UR8, c[0x0][0x888] ;  /* 0x00011100ff0877ac */ /* 0x000ea20008000a00 */
[----:B------:R-:W-:Y:S02]  /*5380*/  HFMA2 R27, -RZ, RZ, 0, 0 ;  /* 0x00000000ff1b7431 */ /* 0x000fe400000001ff */
[----:B------:R-:W-:Y:S01]  /*5390*/  IMAD.MOV.U32 R29, RZ, RZ, 0x1 ;  /* 0x00000001ff1d7424 */ /* 0x000fe200078e00ff */
[----:B------:R-:W-:Y:S01]  /*53a0*/  MOV R25, 0x2000 ;  /* 0x0000200000197802 */ /* 0x000fe20000000f00 */
[----:B------:R-:W3:Y:S01]  /*53b0*/  LDCU.64 UR4, c[0x0][0x890] ;  /* 0x00011200ff0477ac */ /* 0x000ee20008000a00 */
[----:B------:R-:W-:Y:S01]  /*53c0*/  IMAD.MOV.U32 R28, RZ, RZ, RZ ;  /* 0x000000ffff1c7224 */ /* 0x000fe200078e00ff */
[----:B------:R-:W4:Y:S01]  /*53d0*/  LDC R24, c[0x0][0x370] ;  /* 0x0000dc00ff187b82 */ /* 0x000f220000000800 */
[----:B------:R-:W-:Y:S01]  /*53e0*/  UMOV UR7, 0x400 ;  /* 0x0000040000077882 */ /* 0x000fe20000000000 */
[----:B------:R-:W-:-:S02]  /*53f0*/  UPLOP3.LUT UP1, UPT, UPT, UPT, UPT, 0x40, 0x4 ;  /* 0x000000000004789c */ /* 0x000fc40003f2e870 */
[----:B------:R-:W-:-:S04]  /*5400*/  ULEA UR7, UR37, UR7, 0x18 ;  /* 0x0000000725077291 */ /* 0x000fc8000f8ec0ff */
[----:B------:R-:W4:Y:S01]  /*5410*/  LDC R3, c[0x0][0xb0c] ;  /* 0x0002c300ff037b82 */ /* 0x000f220000000800 */
[----:B------:R-:W-:Y:S02]  /*5420*/  UIADD3 UR13, UPT, UPT, UR7, 0x218, URZ ;  /* 0x00000218070d7890 */ /* 0x000fe4000fffe0ff */
[----:B--2---:R-:W-:Y:S02]  /*5430*/  UISETP.NE.U32.AND UP3, UPT, UR8, URZ, UPT ;  /* 0x000000ff0800728c */ /* 0x004fe4000bf65070 */
[----:B------:R-:W-:Y:S02]  /*5440*/  UIADD3 UR41, UPT, UPT, UR7, 0x200, URZ ;  /* 0x0000020007297890 */ /* 0x000fe4000fffe0ff */
[----:B---3--:R-:W-:Y:S01]  /*5450*/  UISETP.NE.U32.AND UP4, UPT, UR4, URZ, UPT ;  /* 0x000000ff0400728c */ /* 0x008fe2000bf85070 */
[----:B------:R-:W2:Y:S01]  /*5460*/  LDC R18, c[0x0][0xb20] ;  /* 0x0002c800ff127b82 */ /* 0x000ea20000000800 */
[----:B-1----:R-:W-:Y:S01]  /*5470*/  ISETP.NE.AND P1, PT, R0, 0x1, PT ;  /* 0x000000010000780c */ /* 0x002fe20003f25270 */
[----:B------:R-:W-:-:S02]  /*5480*/  UISETP.NE.AND.EX UP3, UPT, UR9, URZ, UPT, UP3 ;  /* 0x000000ff0900728c */ /* 0x000fc4000bf65330 */
[----:B------:R-:W-:Y:S02]  /*5490*/  UIADD3 UR33, UPT, UPT, UR7, 0x208, URZ ;  /* 0x0000020807217890 */ /* 0x000fe4000fffe0ff */
[----:B------:R-:W-:Y:S02]  /*54a0*/  UIADD3 UR25, UPT, UPT, UR7, 0x210, URZ ;  /* 0x0000021007197890 */ /* 0x000fe4000fffe0ff */
[----:B------:R-:W1:Y:S01]  /*54b0*/  LDC.64 R30, c[0x0][0x348] ;  /* 0x0000d200ff1e7b82 */ /* 0x000e620000000a00 */
[----:B------:R-:W-:Y:S02]  /*54c0*/  UPRMT UR13, UR37, 0x654, UR13 ;  /* 0x00000654250d7896 */ /* 0x000fe4000800000d */
[----:B------:R-:W-:-:S05]  /*54d0*/  UISETP.NE.AND.EX UP4, UPT, UR5, URZ, UPT, UP4 ;  /* 0x000000ff0500728c */ /* 0x000fca000bf85340 */
[----:B------:R-:W3:Y:S08]  /*54e0*/  LDC.64 R16, c[0x0][0xb10] ;  /* 0x0002c400ff107b82 */ /* 0x000ef00000000a00 */
[----:B------:R-:W1:Y:S08]  /*54f0*/  LDC.64 R6, c[0x0][0xb18] ;  /* 0x0002c600ff067b82 */ /* 0x000e700000000a00 */
[----:B------:R-:W1:Y:S08]  /*5500*/  LDC.64 R4, c[0x0][0xb28] ;  /* 0x0002ca00ff047b82 */ /* 0x000e700000000a00 */
[----:B--2-4-:R-:W1:Y:S02]  /*5510*/  LDC R19, c[0x0][0x374] ;  /* 0x0000dd00ff137b82 */ /* 0x014e640000000800 */
.L_x_125:
[C---:B------:R-:W-:Y:S02]  /*5520*/  LEA R0, R28.reuse, UR7, 0x3 ;  /* 0x000000071c007c11 */ /* 0x040fe4000f8e18ff */
[----:B------:R-:W-:Y:S02]  /*5530*/  SHF.L.U32 R2, R27, 0x1f, RZ ;  /* 0x0000001f1b027819 */ /* 0x000fe400000006ff */
[----:B------:R-:W-:Y:S02]  /*5540*/  LEA R20, R28, UR7, 0x4 ;  /* 0x000000071c147c11 */ /* 0x000fe4000f8e20ff */
[----:B--2---:R-:W2:Y:S02]  /*5550*/  SYNCS.PHASECHK.TRANS64.TRYWAIT P0, [R0+URZ+0x250], R2 ;  /* 0x00025002000075a7 */ /* 0x004ea400080011ff */
[----:B--2---:R-:W-:Y:S05]  /*5560*/  @!P0 BRA `(.L_x_115) ;  /* 0x00000064009c8947 */ /* 0x004fea0003800000 */
.L_x_264:
[----:B------:R-:W-:Y:S01]  /*5570*/  ISETP.GE.AND P0, PT, R40, 0x1, PT ;  /* 0x000000012800780c */ /* 0x000fe20003f06270 */
[----:B------:R-:W4:Y:S01]  /*5580*/  LDS.128 R20, [R20+0x2e0] ;  /* 0x0002e00014147984 */ /* 0x000f220000000c00 */
[----:B--2---:R-:W-:Y:S01]  /*5590*/  VIADD R0, R0, 0x260 ;  /* 0x0000026000007836 */ /* 0x004fe20000000000 */
[----:B------:R-:W-:Y:S01]  /*55a0*/  @!PT LDS RZ, [RZ] ;  /* 0x00000000fffff984 */ /* 0x000fe20000000800 */
[----:B------:R-:W-:Y:S01]  /*55b0*/  @!PT LDS RZ, [RZ] ;  /* 0x00000000fffff984 */ /* 0x000fe20000000800 */
[----:B------:R-:W-:Y:S01]  /*55c0*/  @!PT LDS RZ, [RZ] ;  /* 0x00000000fffff984 */ /* 0x000fe20000000800 */
[----:B------:R-:W-:Y:S01]  /*55d0*/  @!PT LDS RZ, [RZ] ;  /* 0x00000000fffff984 */ /* 0x000fe20000000800 */
[----:B------:R2:W-:Y:S06]  /*55e0*/  MEMBAR.ALL.CTA ;  /* 0x0000000000007992 */ /* 0x0005ec0000008000 */
[----:B--2---:R-:W2:Y:S01]  /*55f0*/  FENCE.VIEW.ASYNC.S ;  /* 0x00000000000073c6 */ /* 0x004ea20000000000 */
[----:B------:R-:W-:Y:S04]  /*5600*/  PRMT R0, RZ, 0x654, R0 ;  /* 0x00000654ff007816 */ /* 0x000fe80000000000 */
[----:B--2---:R2:W-:Y:S01]  /*5610*/  SYNCS.ARRIVE.TRANS64.RED.A1T0 RZ, [R0+URZ], RZ ;  /* 0x000000ff00ff79a7 */ /* 0x0045e200081004ff */
[----:B----4-:R-:W-:Y:S11]  /*5620*/  LOP3.LUT P3, RZ, R22, 0x1, RZ, 0xc0, !PT ;  /* 0x0000000116ff7812 */ /* 0x010ff6000786c0ff */
[----:B------:R-:W-:Y:S02]  /*5630*/  @!UPT UIADD3 URZ, UPT, UPT, URZ, URZ, URZ ;  /* 0x000000fffffff290 */ /* 0x000fe4000fffe0ff */
[----:B------:R-:W-:Y:S02]  /*5640*/  @P3 MOV R11, R20 ;  /* 0x00000014000b3202 */ /* 0x000fe40000000f00 */
[----:B------:R-:W-:Y:S01]  /*5650*/  @P3 LOP3.LUT R10, R21, 0xffff, RZ, 0xc0, !PT ;  /* 0x0000ffff150a3812 */ /* 0x000fe200078ec0ff */
[----:B--2---:R-:W-:Y:S06]  /*5660*/  @!P0 BRA `(.L_x_116) ;  /* 0x0000000000a48947 */ /* 0x004fec0003800000 */
[-C--:B-1----:R-:W-:Y:S01]  /*5670*/  IMAD.HI.U32 R0, R19, R7.reuse, RZ ;  /* 0x0000000713007227 */ /* 0x082fe200078e00ff */
[----:B------:R-:W-:Y:S02]  /*5680*/  ISETP.NE.AND P0, PT, R6, 0x1, PT ;  /* 0x000000010600780c */ /* 0x000fe40003f05270 */
[----:B------:R-:W-:Y:S01]  /*5690*/  ISETP.NE.AND P2, PT, R40, 0x1, PT ;  /* 0x000000012800780c */ /* 0x000fe20003f45270 */
[----:B---3--:R-:W-:Y:S01]  /*56a0*/  IMAD.HI.U32 R9, R24, R16, RZ ;  /* 0x0000001018097227 */ /* 0x008fe200078e00ff */
[----:B------:R-:W-:Y:S02]  /*56b0*/  SHF.R.U32.HI R0, RZ, R18, R0 ;  /* 0x00000012ff007219 */ /* 0x000fe40000011600 */
[----:B------:R-:W-:Y:S01]  /*56c0*/  ISETP.NE.AND P4, PT, R3, 0x1, PT ;  /* 0x000000010300780c */ /* 0x000fe20003f85270 */
[----:B------:R-:W-:Y:S01]  /*56d0*/  IMAD.HI.U32 R13, R10, R7, RZ ;  /* 0x000000070a0d7227 */ /* 0x000fe200078e00ff */
[----:B------:R-:W-:Y:S02]  /*56e0*/  SHF.R.U32.HI R9, RZ, R17, R9 ;  /* 0x00000011ff097219 */ /* 0x000fe40000011609 */
[----:B------:R-:W-:Y:S01]  /*56f0*/  SEL R0, R19, R0, !P0 ;  /* 0x0000000013007207 */ /* 0x000fe20004000000 */
[----:B------:R-:W-:Y:S01]  /*5700*/  IMAD.HI.U32 R12, R11, R16, RZ ;  /* 0x000000100b0c7227 */ /* 0x000fe200078e00ff */
[----:B------:R-:W-:Y:S03]  /*5710*/  SEL R9, R24, R9, !P4 ;  /* 0x0000000918097207 */ /* 0x000fe60006000000 */
[-C--:B------:R-:W-:Y:S01]  /*5720*/  IMAD.HI.U32 R8, R0, R4.reuse, RZ ;  /* 0x0000000400087227 */ /* 0x080fe200078e00ff */
[----:B------:R-:W-:Y:S03]  /*5730*/  SHF.R.U32.HI R12, RZ, R17, R12 ;  /* 0x00000011ff0c7219 */ /* 0x000fe6000001160c */
[----:B------:R-:W-:Y:S01]  /*5740*/  IMAD.HI.U32 R2, R9, R4, RZ ;  /* 0x0000000409027227 */ /* 0x000fe200078e00ff */
[-C--:B------:R-:W-:Y:S02]  /*5750*/  @P2 SHF.R.U32.HI R0, RZ, R5.reuse, R8 ;  /* 0x00000005ff002219 */ /* 0x080fe40000011608 */
[----:B------:R-:W-:Y:S02]  /*5760*/  SHF.R.U32.HI R8, RZ, R18, R13 ;  /* 0x00000012ff087219 */ /* 0x000fe4000001160d */
[----:B------:R-:W-:Y:S01]  /*5770*/  @P2 SHF.R.U32.HI R9, RZ, R5, R2 ;  /* 0x00000005ff092219 */ /* 0x000fe20000011602 */
[----:B------:R-:W-:Y:S01]  /*5780*/  IMAD R0, R40, R0, RZ ;  /* 0x0000000028007224 */ /* 0x000fe200078e02ff */
[----:B------:R-:W-:Y:S02]  /*5790*/  SEL R8, R10, R8, !P0 ;  /* 0x000000080a087207 */ /* 0x000fe40004000000 */
[----:B------:R-:W-:Y:S01]  /*57a0*/  SEL R2, R11, R12, !P4 ;  /* 0x0000000c0b027207 */ /* 0x000fe20006000000 */
[----:B------:R-:W-:Y:S01]  /*57b0*/  IMAD R12, R40, R9, RZ ;  /* 0x00000009280c7224 */ /* 0x000fe200078e02ff */
[C---:B------:R-:W-:Y:S01]  /*57c0*/  ISETP.GE.AND P0, PT, R8.reuse, R0, PT ;  /* 0x000000000800720c */ /* 0x040fe20003f06270 */
[----:B------:R-:W-:Y:S03]  /*57d0*/  IMAD.HI.U32 R0, R8, R4, RZ ;  /* 0x0000000408007227 */ /* 0x000fe600078e00ff */
[----:B------:R-:W-:Y:S02]  /*57e0*/  ISETP.GE.OR P0, PT, R2, R12, P0 ;  /* 0x0000000c0200720c */ /* 0x000fe40000706670 */
[-C--:B------:R-:W-:Y:S04]  /*57f0*/  SHF.R.U32.HI R0, RZ, R5.reuse, R0 ;  /* 0x00000005ff007219 */ /* 0x080fe80000011600 */
[----:B------:R-:W-:Y:S05]  /*5800*/  SEL R13, R8, R0, !P2 ;  /* 0x00000000080d7207 */ /* 0x000fea0005000000 */
[----:B------:R-:W-:Y:S02]  /*5810*/  IMAD.MOV R12, RZ, RZ, -R13 ;  /* 0x000000ffff0c7224 */ /* 0x000fe400078e0a0d */
[----:B------:R-:W-:Y:S04]  /*5820*/  @!P0 IMAD.HI.U32 R0, R2, R4, RZ ;  /* 0x0000000402008227 */ /* 0x000fe800078e00ff */
[----:B------:R-:W-:Y:S01]  /*5830*/  IMAD R12, R40, R12, R8 ;  /* 0x0000000c280c7224 */ /* 0x000fe200078e0208 */
[----:B------:R-:W-:Y:S04]  /*5840*/  @!P0 SHF.R.U32.HI R0, RZ, R5, R0 ;  /* 0x00000005ff008219 */ /* 0x000fe80000011600 */
[----:B------:R-:W-:Y:S04]  /*5850*/  @!P0 SEL R0, R2, R0, !P2 ;  /* 0x0000000002008207 */ /* 0x000fe80005000000 */
[----:B------:R-:W-:Y:S01]  /*5860*/  @!P0 IADD3 R13, PT, PT, R13, -R0, RZ ;  /* 0x800000000d0d8210 */ /* 0x000fe20007ffe0ff */
[----:B------:R-:W-:Y:S01]  /*5870*/  @!P0 IMAD R0, R9, R12, R0 ;  /* 0x0000000c09008224 */ /* 0x000fe200078e0200 */
[----:B------:R-:W-:Y:S01]  /*5880*/  IADD3 R9, PT, PT, -R8, RZ, RZ ;  /* 0x000000ff08097210 */ /* 0x000fe20007ffe1ff */
[--C-:B------:R-:W-:Y:S02]  /*5890*/  IMAD.MOV R12, RZ, RZ, -R2.reuse ;  /* 0x000000ffff0c7224 */ /* 0x100fe400078e0a02 */
[----:B------:R-:W-:Y:S02]  /*58a0*/  @!P0 IMAD R8, R13, R40, R2 ;  /* 0x000000280d088224 */ /* 0x000fe400078e0202 */
[----:B------:R-:W-:Y:S02]  /*58b0*/  @!P0 IMAD.MOV.U32 R2, RZ, RZ, R0 ;  /* 0x000000ffff028224 */ /* 0x000fe400078e0000 */
[----:B------:R-:W-:Y:S02]  /*58c0*/  IMAD R11, R3, R12, R11 ;  /* 0x0000000c030b7224 */ /* 0x000fe400078e020b */
[----:B------:R-:W-:Y:S02]  /*58d0*/  IMAD R10, R6, R9, R10 ;  /* 0x00000009060a7224 */ /* 0x000fe400078e020a */
[----:B------:R-:W-:Y:S02]  /*58e0*/  IMAD R11, R2, R3, R11 ;  /* 0x00000003020b7224 */ /* 0x000fe400078e020b */
[----:B------:R-:W-:Y:S02]  /*58f0*/  IMAD R10, R8, R6, R10 ;  /* 0x00000006080a7224 */ /* 0x000fe400078e020a */
.L_x_116:
[----:B------:R-:W-:Y:S05]  /*5900*/  BRA.U UP1, `(.L_x_117) ;  /* 0x0000000101107547 */ /* 0x000fea000b800000 */
[----:B------:R-:W-:Y:S04]  /*5910*/  MOV R2, UR6 ;  /* 0x0000000600027c02 */ /* 0x000fe80008000f00 */
[----:B------:R-:W-:Y:S04]  /*5920*/  SHF.L.U32 R2, R2, 0x1f, RZ ;  /* 0x0000001f02027819 */ /* 0x000fe800000006ff */
[----:B------:R-:W2:Y:S02]  /*5930*/  SYNCS.PHASECHK.TRANS64.TRYWAIT P0, [UR7+0x248], R2 ;  /* 0x00024802ff0075a7 */ /* 0x000ea40008001107 */
[----:B--2---:R-:W-:Y:S05]  /*5940*/  @!P0 BRA `(.L_x_118) ;  /* 0x0000006000b88947 */ /* 0x004fea0003800000 */
.L_x_117:
[----:B------:R-:W-:Y:S02]  /*5950*/  R2UR UR42, R15 ;  /* 0x000000000f2a72ca */ /* 0x000fe400000e0000 */
[----:B------:R-:W-:Y:S02]  /*5960*/  R2UR UR43, R14 ;  /* 0x000000000e2b72ca */ /* 0x000fe400000e0000 */
[----:B------:R-:W-:Y:S02]  /*5970*/  ISETP.NE.U32.AND P2, PT, RZ, UR4, PT ;  /* 0x00000004ff007c0c */ /* 0x000fe4000bf45070 */
[----:B------:R-:W-:Y:S02]  /*5980*/  SHF.L.U32 R14, R29, 0x1f, RZ ;  /* 0x0000001f1d0e7819 */ /* 0x000fe400000006ff */
[----:B------:R-:W-:Y:S05]  /*5990*/  ISETP.NE.AND.EX P2, PT, RZ, UR5, PT, P2 ;  /* 0x00000005ff007c0c */ /* 0x000fea000bf45320 */
[----:B------:R-:W-:Y:S02]  /*59a0*/  USHF.L.U32 UR42, UR42, 0x8, URZ ;  /* 0x000000082a2a7899 */ /* 0x000fe400080006ff */
[----:B------:R-:W-:Y:S01]  /*59b0*/  USHF.L.U32 UR43, UR43, 0x6, URZ ;  /* 0x000000062b2b7899 */ /* 0x000fe200080006ff */
[----:B------:R-:W-:Y:S11]  /*59c0*/  BRA.U !UP4, `(.L_x_119) ;  /* 0x000000010c347547 */ /* 0x000ff6000b800000 */
[----:B------:R-:W-:Y:S01]  /*59d0*/  UPLOP3.LUT UP0, UPT, UPT, UPT, UP3, 0x80, 0x8 ;  /* 0x000000000008789c */ /* 0x000fe20003f0f030 */
[----:B--2---:R-:W-:Y:S02]  /*59e0*/  HFMA2 R0, -RZ, RZ, 0, 5.9604644775390625e-08 ;  /* 0x00000001ff007431 */ /* 0x004fe400000001ff */
[----:B------:R-:W-:Y:S03]  /*59f0*/  IMAD.MOV.U32 R92, RZ, RZ, 0x1 ;  /* 0x00000001ff5c7424 */ /* 0x000fe600078e00ff */
[----:B------:R-:W-:Y:S05]  /*5a00*/  PLOP3.LUT P0, PT, PT, PT, UP0, 0x80, 0x8 ;  /* 0x000000000008781c */ /* 0x000fea0003f0f008 */
[----:B------:R-:W2:Y:S01]  /*5a10*/  @UP0 LDCU.64 UR10, c[0x0][0x888] ;  /* 0x00011100ff0a07ac */ /* 0x000ea20008000a00 */
[----:B------:R-:W-:Y:S07]  /*5a20*/  @UP0 UIMAD UR8, UR36, UR4, URZ ;  /* 0x00000004240802a4 */ /* 0x000fee000f8e02ff */
[----:B------:R-:W-:Y:S01]  /*5a30*/  @!P0 PRMT R92, R0, 0x7610, R92 ;  /* 0x00007610005c8816 */ /* 0x000fe2000000005c */
[----:B--2---:R-:W-:Y:S03]  /*5a40*/  @UP0 UIMAD.WIDE UR10, UR8, 0x4, UR10 ;  /* 0x00000004080a08a5 */ /* 0x004fe6000f8e020a */
[----:B------:R-:W2:Y:S03]  /*5a50*/  @!UP0 LDCU UR8, c[0x0][0x880] ;  /* 0x00011000ff0887ac */ /* 0x000ea60008000800 */
[----:B------:R-:W-:Y:S01]  /*5a60*/  IMAD.U32 R8, RZ, RZ, UR10 ;  /* 0x0000000aff087e24 */ /* 0x000fe2000f8e00ff */
[----:B------:R-:W-:Y:S05]  /*5a70*/  MOV R9, UR11 ;  /* 0x0000000b00097c02 */ /* 0x000fea0008000f00 */
[----:B-----5:R4:W5:Y:S02]  /*5a80*/  @P0 LDG.E R49, desc[UR46][R8.64] ;  /* 0x0000002e08310981 */ /* 0x020964000c1e1900 */
[----:B--2-4-:R-:W-:Y:S07]  /*5a90*/  @!P0 IMAD.U32 R49, RZ, RZ, UR8 ;  /* 0x00000008ff318e24 */ /* 0x014fee000f8e00ff */
.L_x_119:
[----:B-----5:R-:W-:Y:S01]  /*5aa0*/  @!P2 FSETP.EQ.AND P0, PT, R49, RZ, PT ;  /* 0x000000ff3100a20b */ /* 0x020fe20003f02000 */
[----:B------:R-:W-:Y:S01]  /*5ab0*/  @!UPT UIADD3 URZ, UPT, UPT, URZ, URZ, URZ ;  /* 0x000000fffffff290 */ /* 0x000fe2000fffe0ff */
[----:B------:R-:W-:Y:S11]  /*5ac0*/  @!P2 BRA `(.L_x_120) ;  /* 0x000000000014a947 */ /* 0x000ff60003800000 */
[----:B------:R-:W-:Y:S02]  /*5ad0*/  LOP3.LUT P2, RZ, R92, 0xff, RZ, 0xc0, !PT ;  /* 0x000000ff5cff7812 */ /* 0x000fe4000784c0ff */
[----:B------:R-:W-:Y:S04]  /*5ae0*/  PLOP3.LUT P0, PT, PT, PT, UP0, 0x80, 0x8 ;  /* 0x000000000008781c */ /* 0x000fe80003f0f008 */
[----:B------:R-:W-:Y:S07]  /*5af0*/  PLOP3.LUT P0, PT, P0, PT, PT, 0x8, 0x80 ;  /* 0x000000000080781c */ /* 0x000fee000070e170 */
[----:B------:R-:W-:Y:S11]  /*5b00*/  @P2 FSETP.EQ.AND P0, PT, R49, RZ, PT ;  /* 0x000000ff3100220b */ /* 0x000ff60003f02000 */
[----:B------:R-:W-:Y:S02]  /*5b10*/  @!UPT UIADD3 URZ, UPT, UPT, URZ, URZ, URZ ;  /* 0x000000fffffff290 */ /* 0x000fe4000fffe0ff */
.L_x_120:
[----:B------:R-:W4:Y:S01]  /*5b20*/  SYNCS.PHASECHK.TRANS64.TRYWAIT P2, [UR7+0x220], R14 ;  /* 0x0002200eff0075a7 */ /* 0x000f220008041107 */
[----:B------:R-:W-:Y:S04]  /*5b30*/  ELECT P4, URZ, PT ;  /* 0x0000000000ff782f */ /* 0x000fe80003880000 */
[----:B------:R-:W-:Y:S11]  /*5b40*/  PLOP3.LUT P4, PT, P0, P4, PT, 0xf2, 0x2f ;  /* 0x00000000002f781c */ /* 0x000ff60000789e72 */
[----:B------:R-:W-:Y:S02]  /*5b50*/  @!UPT UIADD3 URZ, UPT, UPT, URZ, URZ, URZ ;  /* 0x000000fffffff290 */ /* 0x000fe4000fffe0ff */
[----:B-1----:R-:W-:Y:S05]  /*5b60*/  @!P4 IADD3 R8, P0, PT, R30, 0x580, RZ ;  /* 0x000005801e08c810 */ /* 0x002fea0007f1e0ff */
[----:B--2---:R-:W-:Y:S01]  /*5b70*/  @!P4 IMAD.X R2, RZ, RZ, R31, P0 ;  /* 0x000000ffff02c224 */ /* 0x004fe200000e061f */
[----:B----4-:R-:W-:Y:S07]  /*5b80*/  @!P2 BRA `(.L_x_121) ;  /* 0x000000600040a947 */ /* 0x010fee0003800000 */
.L_x_267:
[----:B------:R-:W-:Y:S01]  /*5b90*/  @!P4 R2UR UR9, R8 ;  /* 0x000000000809c2ca */ /* 0x000fe200000e0000 */
[----:B------:R-:W-:Y:S01]  /*5ba0*/  VOTEU.ALL UP1, P4 ;  /* 0x0000000000ff7886 */ /* 0x000fe20002020000 */
[----:B------:R-:W-:Y:S01]  /*5bb0*/  @!P4 R2UR UR8, R2 ;  /* 0x000000000208c2ca */ /* 0x000fe200000e0000 */
[----:B------:R-:W-:Y:S01]  /*5bc0*/  VOTEU.ALL UP2, P4 ;  /* 0x0000000000ff7886 */ /* 0x000fe20002040000 */
[----:B------:R-:W-:Y:S01]  /*5bd0*/  UMOV UR16, 0x0 ;  /* 0x0000000000107882 */ /* 0x000fe20000000000 */
[----:B------:R-:W-:Y:S01]  /*5be0*/  UMOV UR17, 0x10000000 ;  /* 0x1000000000117882 */ /* 0x000fe20000000000 */
[----:B------:R-:W-:Y:S01]  /*5bf0*/  @!UP1 UIADD3 UR40, UPT, UPT, UR7, 0x400, URZ ;  /* 0x0000040007289890 */ /* 0x000fe2000fffe0ff */
[----:B-1----:R-:W-:Y:S01]  /*5c00*/  @!P4 IMAD.MOV.U32 R0, RZ, RZ, 0x2000 ;  /* 0x00002000ff00c424 */ /* 0x002fe200078e00ff */
[----:B------:R-:W-:Y:S01]  /*5c10*/  UMOV UR44, UR36 ;  /* 0x00000024002c7c82 */ /* 0x000fe20008000000 */
[----:B------:R-:W-:Y:S01]  /*5c20*/  @!UP1 UIADD3 UR10, UPT, UPT, UR42, 0x80, URZ ;  /* 0x000000802a0a9890 */ /* 0x000fe2000fffe0ff */
[----:B------:R-:W-:Y:S01]  /*5c30*/  UMOV UR11, UR43 ;  /* 0x0000002b000b7c82 */ /* 0x000fe20008000000 */
[----:B------:R-:W-:Y:S02]  /*5c40*/  UMOV UR12, UR36 ;  /* 0x00000024000c7c82 */ /* 0x000fe40008000000 */
[----:B------:R-:W-:Y:S01]  /*5c50*/  IMAD.U32 R8, RZ, RZ, UR9 ;  /* 0x00000009ff087e24 */ /* 0x000fe2000f8e00ff */
[----:B------:R-:W-:Y:S01]  /*5c60*/  UMOV UR9, UR41 ;  /* 0x0000002900097c82 */ /* 0x000fe20008000000 */
[----:B------:R-:W-:Y:S01]  /*5c70*/  IMAD.U32 R9, RZ, RZ, UR8 ;  /* 0x00000008ff097e24 */ /* 0x000fe2000f8e00ff */
[----:B------:R-:W-:Y:S02]  /*5c80*/  @!UP1 UIADD3 UR8, UPT, UPT, UR7, 0x1400, URZ ;  /* 0x0000140007089890 */ /* 0x000fe4000fffe0ff */
[----:B------:R-:W-:Y:S01]  /*5c90*/  @!P4 R2UR UR18, R8 ;  /* 0x000000000812c2ca */ /* 0x000fe200000e0000 */
[----:B------:R-:W-:Y:S01]  /*5ca0*/  VOTEU.ALL UP1, P4 ;  /* 0x0000000000ff7886 */ /* 0x000fe20002020000 */
[----:B------:R-:W-:Y:S01]  /*5cb0*/  @!P4 R2UR UR19, R9 ;  /* 0x000000000913c2ca */ /* 0x000fe200000e0000 */
[----:B------:R-:W-:Y:S01]  /*5cc0*/  UPRMT UR14, UR37, 0x654, UR41 ;  /* 0x00000654250e7896 */ /* 0x000fe20008000029 */
[----:B------:R-:W-:Y:S05]  /*5cd0*/  @!P4 IADD3 R8, P0, PT, R30, 0x580, RZ ;  /* 0x000005801e08c810 */ /* 0x000fea0007f1e0ff */
[----:B------:R-:W-:Y:S06]  /*5ce0*/  @!P4 IMAD.X R2, RZ, RZ, R31, P0 ;  /* 0x000000ffff02c224 */ /* 0x000fec00000e061f */
[----:B------:R1:W-:Y:S01]  /*5cf0*/  @!UP2 UTMALDG.3D [UR40], [UR18], desc[UR16] ;  /* 0x000010281200a5b4 */ /* 0x0003e20008011000 */
[----:B------:R1:W-:Y:S01]  /*5d00*/  @!UP1 UTMALDG.3D [UR8], [UR18], desc[UR16] ;  /* 0x00001008120095b4 */ /* 0x0003e20008011000 */
[----:B------:R1:W-:Y:S01]  /*5d10*/  @!P4 SYNCS.ARRIVE.TRANS64.RED.A0TR RZ, [UR7+0x200], R0 ;  /* 0x00020000ffffc9a7 */ /* 0x0003e20008300407 */
[----:B------:R-:W-:Y:S01]  /*5d20*/  SYNCS.ARRIVE.TRANS64.RED.A1T0 RZ, [UR14], RZ ;  /* 0x000000ffffff79a7 */ /* 0x000fe2000810040e */
[----:B------:R-:W2:Y:S02]  /*5d30*/  SYNCS.PHASECHK.TRANS64.TRYWAIT P2, [UR7+0x228], R14 ;  /* 0x0002280eff0075a7 */ /* 0x000ea40008041107 */
[----:B-12---:R-:W-:Y:S05]  /*5d40*/  @!P2 BRA `(.L_x_122) ;  /* 0x0000005c00e8a947 */ /* 0x006fea0003800000 */
.L_x_269:
        /* <DEDUP_REMOVED lines=8> */
[----:B------:R-:W-:Y:S01]  /*5dd0*/  @!UP1 UIADD3 UR32, UPT, UPT, UR7, 0x2400, URZ ;  /* 0x0000240007209890 */ /* 0x000fe2000fffe0ff */
[----:B------:R-:W-:Y:S01]  /*5de0*/  UMOV UR35, UR43 ;  /* 0x0000002b00237c82 */ /* 0x000fe20008000000 */
[----:B------:R-:W-:Y:S03]  /*5df0*/  @!UP1 UIADD3 UR10, UPT, UPT, UR42, 0xa0, URZ ;  /* 0x000000a02a0a9890 */ /* 0x000fe6000fffe0ff */
[----:B------:R-:W-:Y:S01]  /*5e00*/  IMAD.U32 R8, RZ, RZ, UR9 ;  /* 0x00000009ff087e24 */ /* 0x000fe2000f8e00ff */
[----:B------:R-:W-:Y:S01]  /*5e10*/  UMOV UR9, UR33 ;  /* 0x0000002100097c82 */ /* 0x000fe20008000000 */
[----:B------:R-:W-:Y:S01]  /*5e20*/  IMAD.U32 R9, RZ, RZ, UR8 ;  /* 0x00000008ff097e24 */ /* 0x000fe2000f8e00ff */
[----:B------:R-:W-:Y:S02]  /*5e30*/  @!UP1 UIADD3 UR8, UPT, UPT, UR7, 0x3400, URZ ;  /* 0x0000340007089890 */ /* 0x000fe4000fffe0ff */
[----:B------:R-:W-:Y:S01]  /*5e40*/  @!P4 R2UR UR18, R8 ;  /* 0x000000000812c2ca */ /* 0x000fe200000e0000 */
[----:B------:R-:W-:Y:S01]  /*5e50*/  VOTEU.ALL UP1, P4 ;  /* 0x0000000000ff7886 */ /* 0x000fe20002020000 */
[----:B------:R-:W-:Y:S01]  /*5e60*/  @!P4 R2UR UR19, R9 ;  /* 0x000000000913c2ca */ /* 0x000fe200000e0000 */
[----:B------:R-:W-:Y:S01]  /*5e70*/  UMOV UR11, UR43 ;  /* 0x0000002b000b7c82 */ /* 0x000fe20008000000 */
[----:B------:R-:W-:Y:S01]  /*5e80*/  UMOV UR12, UR36 ;  /* 0x00000024000c7c82 */ /* 0x000fe20008000000 */
[----:B------:R-:W-:Y:S01]  /*5e90*/  UPRMT UR14, UR37, 0x654, UR33 ;  /* 0x00000654250e7896 */ /* 0x000fe20008000021 */
[----:B------:R-:W-:Y:S05]  /*5ea0*/  @!P4 IADD3 R8, P0, PT, R30, 0x580, RZ ;  /* 0x000005801e08c810 */ /* 0x000fea0007f1e0ff */
[----:B------:R-:W-:Y:S04]  /*5eb0*/  @!P4 IMAD.X R2, RZ, RZ, R31, P0 ;  /* 0x000000ffff02c224 */ /* 0x000fe800000e061f */
[----:B------:R1:W-:Y:S01]  /*5ec0*/  @!UP2 UTMALDG.3D [UR32], [UR18], desc[UR16] ;  /* 0x000010201200a5b4 */ /* 0x0003e20008011000 */
[----:B------:R1:W-:Y:S01]  /*5ed0*/  @!UP1 UTMALDG.3D [UR8], [UR18], desc[UR16] ;  /* 0x00001008120095b4 */ /* 0x0003e20008011000 */
[----:B------:R1:W-:Y:S01]  /*5ee0*/  @!P4 SYNCS.ARRIVE.TRANS64.RED.A0TR RZ, [UR7+0x208], R0 ;  /* 0x00020800ffffc9a7 */ /* 0x0003e20008300407 */
[----:B------:R-:W-:Y:S01]  /*5ef0*/  SYNCS.ARRIVE.TRANS64.RED.A1T0 RZ, [UR14], RZ ;  /* 0x000000ffffff79a7 */ /* 0x000fe2000810040e */
[----:B------:R-:W2:Y:S02]  /*5f00*/  SYNCS.PHASECHK.TRANS64.TRYWAIT P2, [UR7+0x230], R14 ;  /* 0x0002300eff0075a7 */ /* 0x000ea40008041107 */
[----:B-12---:R-:W-:Y:S05]  /*5f10*/  @!P2 BRA `(.L_x_123) ;  /* 0x0000005c008ca947 */ /* 0x006fea0003800000 */
.L_x_271:
[----:B------:R-:W2:Y:S01]  /*5f20*/  LDC.64 R12, c[0x0][0xb18] ;  /* 0x0002c600ff0c7b82 */ /* 0x000ea20000000a00 */
[----:B------:R-:W-:Y:S01]  /*5f30*/  @!P4 R2UR UR8, R2 ;  /* 0x000000000208c2ca */ /* 0x000fe200000e0000 */
[----:B------:R-:W-:Y:S01]  /*5f40*/  VOTEU.ALL UP1, P4 ;  /* 0x0000000000ff7886 */ /* 0x000fe20002020000 */
[----:B------:R-:W-:Y:S01]  /*5f50*/  @!P4 R2UR UR9, R8 ;  /* 0x000000000809c2ca */ /* 0x000fe200000e0000 */
[----:B------:R-:W-:Y:S01]  /*5f60*/  VOTEU.ALL UP2, P4 ;  /* 0x0000000000ff7886 */ /* 0x000fe20002040000 */
[----:B------:R-:W-:Y:S03]  /*5f70*/  UMOV UR16, 0x0 ;  /* 0x0000000000107882 */ /* 0x000fe60000000000 */
[----:B------:R-:W4:Y:S01]  /*5f80*/  @!P1 LDC R2, c[0x0][0xb0c] ;  /* 0x0002c300ff029b82 */ /* 0x000f220000000800 */
[----:B------:R-:W-:Y:S01]  /*5f90*/  @!UP1 UIADD3 UR26, UPT, UPT, UR42, 0x40, URZ ;  /* 0x000000402a1a9890 */ /* 0x000fe2000fffe0ff */
[----:B-1----:R-:W-:Y:S01]  /*5fa0*/  @!P4 IMAD.MOV.U32 R0, RZ, RZ, 0x2000 ;  /* 0x00002000ff00c424 */ /* 0x002fe200078e00ff */
[----:B------:R-:W-:Y:S01]  /*5fb0*/  @!UP1 UIADD3 UR24, UPT, UPT, UR7, 0x4400, URZ ;  /* 0x0000440007189890 */ /* 0x000fe2000fffe0ff */
[----:B------:R-:W-:Y:S01]  /*5fc0*/  @P3 SHF.R.U32.HI R26, RZ, 0x10, R21 ;  /* 0x00000010ff1a3819 */ /* 0x000fe20000011615 */
[----:B------:R-:W-:Y:S01]  /*5fd0*/  UMOV UR17, 0x10000000 ;  /* 0x1000000000117882 */ /* 0x000fe20000000000 */
[----:B------:R-:W-:Y:S01]  /*5fe0*/  UMOV UR27, UR43 ;  /* 0x0000002b001b7c82 */ /* 0x000fe20008000000 */
[----:B------:R-:W-:Y:S01]  /*5ff0*/  UMOV UR28, UR36 ;  /* 0x00000024001c7c82 */ /* 0x000fe20008000000 */
[----:B------:R-:W-:Y:S01]  /*6000*/  IMAD.U32 R9, RZ, RZ, UR8 ;  /* 0x00000008ff097e24 */ /* 0x000fe2000f8e00ff */
[----:B------:R-:W-:Y:S01]  /*6010*/  @!UP1 UIADD3 UR10, UPT, UPT, UR42, 0xc0, URZ ;  /* 0x000000c02a0a9890 */ /* 0x000fe2000fffe0ff */
[----:B------:R-:W-:Y:S01]  /*6020*/  IMAD.U32 R8, RZ, RZ, UR9 ;  /* 0x00000009ff087e24 */ /* 0x000fe2000f8e00ff */
[----:B------:R-:W-:Y:S01]  /*6030*/  @!UP1 UIADD3 UR8, UPT, UPT, UR7, 0x5400, URZ ;  /* 0x0000540007089890 */ /* 0x000fe2000fffe0ff */
[----:B------:R-:W-:Y:S01]  /*6040*/  VIADD R28, R28, 0x1 ;  /* 0x000000011c1c7836 */ /* 0x000fe20000000000 */
[----:B------:R-:W-:Y:S01]  /*6050*/  @!P4 R2UR UR19, R9 ;  /* 0x000000000913c2ca */ /* 0x000fe200000e0000 */
[----:B------:R-:W-:Y:S01]  /*6060*/  VOTEU.ALL UP1, P4 ;  /* 0x0000000000ff7886 */ /* 0x000fe20002020000 */
[----:B------:R-:W-:Y:S01]  /*6070*/  @!P4 R2UR UR18, R8 ;  /* 0x000000000812c2ca */ /* 0x000fe200000e0000 */
[----:B------:R-:W-:Y:S01]  /*6080*/  UMOV UR9, UR25 ;  /* 0x0000001900097c82 */ /* 0x000fe20008000000 */
[----:B------:R-:W1:Y:S01]  /*6090*/  LDC.64 R8, c[0x0][0xb10] ;  /* 0x0002c400ff087b82 */ /* 0x000e620000000a00 */
[----:B------:R-:W-:Y:S01]  /*60a0*/  UMOV UR11, UR43 ;  /* 0x0000002b000b7c82 */ /* 0x000fe20008000000 */
[----:B------:R-:W-:Y:S01]  /*60b0*/  UMOV UR12, UR36 ;  /* 0x00000024000c7c82 */ /* 0x000fe20008000000 */
[----:B------:R-:W-:Y:S08]  /*60c0*/  UPRMT UR14, UR37, 0x654, UR25 ;  /* 0x00000654250e7896 */ /* 0x000ff00008000019 */
[----:B------:R1:W-:Y:S01]  /*60d0*/  @!UP2 UTMALDG.3D [UR24], [UR18], desc[UR16] ;  /* 0x000010181200a5b4 */ /* 0x0003e20008011000 */
[----:B------:R1:W-:Y:S01]  /*60e0*/  @!UP1 UTMALDG.3D [UR8], [UR18], desc[UR16] ;  /* 0x00001008120095b4 */ /* 0x0003e20008011000 */
[----:B------:R5:W-:Y:S01]  /*60f0*/  @!P4 SYNCS.ARRIVE.TRANS64.RED.A0TR RZ, [UR7+0x210], R0 ;  /* 0x00021000ffffc9a7 */ /* 0x000be20008300407 */
[C---:B-1----:R-:W-:Y:S01]  /*6100*/  @!P1 IMAD.HI.U32 R8, R11.reuse, R8, RZ ;  /* 0x000000080b089227 */ /* 0x042fe200078e00ff */
[----:B--2---:R-:W-:Y:S02]  /*6110*/  @!P1 ISETP.NE.AND P0, PT, R12, 0x1, PT ;  /* 0x000000010c00980c */ /* 0x004fe40003f05270 */
[----:B----4-:R-:W-:Y:S01]  /*6120*/  @!P1 ISETP.NE.AND P2, PT, R2, 0x1, PT ;  /* 0x000000010200980c */ /* 0x010fe20003f45270 */
[C---:B------:R-:W-:Y:S01]  /*6130*/  @!P1 IMAD.HI.U32 R13, R10.reuse, R13, RZ ;  /* 0x0000000d0a0d9227 */ /* 0x040fe200078e00ff */
[----:B------:R-:W-:Y:S04]  /*6140*/  @!P1 SHF.R.U32.HI R8, RZ, R9, R8 ;  /* 0x00000009ff089219 */ /* 0x000fe80000011608 */
[----:B------:R-:W-:Y:S01]  /*6150*/  @!P1 SEL R8, R11, R8, !P2 ;  /* 0x000000080b089207 */ /* 0x000fe20005000000 */
[----:B------:R-:W-:Y:S01]  /*6160*/  SYNCS.ARRIVE.TRANS64.RED.A1T0 RZ, [UR14], RZ ;  /* 0x000000ffffff79a7 */ /* 0x000fe2000810040e */
[----:B------:R-:W1:Y:S01]  /*6170*/  SYNCS.PHASECHK.TRANS64.TRYWAIT P5, [UR7+0x238], R14 ;  /* 0x0002380eff0075a7 */ /* 0x000e6200080a1107 */
[----:B-----5:R-:W2:Y:S02]  /*6180*/  @!P1 LDC R0, c[0x0][0xb20] ;  /* 0x0002c800ff009b82 */ /* 0x020ea40000000800 */
[----:B--2---:R-:W-:Y:S04]  /*6190*/  @!P1 SHF.R.U32.HI R0, RZ, R0, R13 ;  /* 0x00000000ff009219 */ /* 0x004fe8000001160d */
[----:B------:R-:W-:Y:S05]  /*61a0*/  @!P1 SEL R9, R10, R0, !P0 ;  /* 0x000000000a099207 */ /* 0x000fea0004000000 */
[----:B------:R-:W-:Y:S02]  /*61b0*/  @!P1 IMAD.IADD R0, R9, 0x1, -R8 ;  /* 0x0000000109009824 */ /* 0x000fe400078e0a08 */
[----:B------:R-:W-:Y:S02]  /*61c0*/  @!P1 IMAD.IADD R8, R8, 0x1, -R9 ;  /* 0x0000000108089824 */ /* 0x000fe400078e0a09 */
[----:B------:R-:W-:Y:S02]  /*61d0*/  @!P1 IMAD R11, R0, R2, R11 ;  /* 0x00000002000b9224 */ /* 0x000fe400078e020b */
[----:B------:R-:W-:Y:S01]  /*61e0*/  @!P1 IMAD R10, R8, R12, R10 ;  /* 0x0000000c080a9224 */ /* 0x000fe200078e020a */
[----:B-1----:R-:W-:Y:S06]  /*61f0*/  @!P5 BRA `(.L_x_124) ;  /* 0x0000005800ecd947 */ /* 0x002fec0003800000 */
.L_x_273:
[----:B------:R-:W-:Y:S01]  /*6200*/  @!P4 IADD3 R2, P0, PT, R30, 0x580, RZ ;  /* 0x000005801e02c810 */ /* 0x000fe20007f1e0ff */
[----:B------:R-:W-:Y:S01]  /*6210*/  VOTEU.ALL UP1, P4 ;  /* 0x0000000000ff7886 */ /* 0x000fe20002020000 */
[----:B------:R-:W-:Y:S01]  /*6220*/  VOTEU.ALL UP2, P4 ;  /* 0x0000000000ff7886 */ /* 0x000fe20002040000 */
[----:B------:R-:W-:Y:S01]  /*6230*/  UMOV UR14, 0x0 ;  /* 0x00000000000e7882 */ /* 0x000fe20000000000 */
[----:B------:R-:W-:Y:S01]  /*6240*/  @!P4 R2UR UR9, R2 ;  /* 0x000000000209c2ca */ /* 0x000fe200000e0000 */
[----:B-1----:R-:W-:Y:S01]  /*6250*/  @!P4 IMAD.X R0, RZ, RZ, R31, P0 ;  /* 0x000000ffff00c224 */ /* 0x002fe200000e061f */
[----:B------:R-:W-:Y:S01]  /*6260*/  @!UP1 UIADD3 UR17, UPT, UPT, UR7, 0x218, URZ ;  /* 0x0000021807119890 */ /* 0x000fe2000fffe0ff */
[----:B------:R-:W-:Y:S01]  /*6270*/  ISETP.NE.AND P0, PT, R28, 0x2, PT ;  /* 0x000000021c00780c */ /* 0x000fe20003f05270 */
[----:B------:R-:W-:Y:S01]  /*6280*/  @!UP1 UIADD3 UR18, UPT, UPT, UR42, 0x60, URZ ;  /* 0x000000602a129890 */ /* 0x000fe2000fffe0ff */
[----:B------:R-:W-:Y:S01]  /*6290*/  LOP3.LUT R29, R29, 0x1, RZ, 0x3c, !PT ;  /* 0x000000011d1d7812 */ /* 0x000fe200078e3cff */
[----:B------:R-:W-:Y:S01]  /*62a0*/  @!UP1 UIADD3 UR16, UPT, UPT, UR7, 0x6400, URZ ;  /* 0x0000640007109890 */ /* 0x000fe2000fffe0ff */
[----:B------:R-:W-:Y:S01]  /*62b0*/  @!P4 R2UR UR8, R0 ;  /* 0x000000000008c2ca */ /* 0x000fe200000e0000 */
[----:B------:R-:W-:Y:S01]  /*62c0*/  UMOV UR15, 0x10000000 ;  /* 0x10000000000f7882 */ /* 0x000fe20000000000 */
[----:B------:R-:W-:Y:S01]  /*62d0*/  UMOV UR19, UR43 ;  /* 0x0000002b00137c82 */ /* 0x000fe20008000000 */
[----:B------:R-:W-:Y:S01]  /*62e0*/  UMOV UR20, UR36 ;  /* 0x0000002400147c82 */ /* 0x000fe20008000000 */
[----:B------:R-:W-:Y:S01]  /*62f0*/  @!UP1 UIADD3 UR10, UPT, UPT, UR42, 0xe0, URZ ;  /* 0x000000e02a0a9890 */ /* 0x000fe2000fffe0ff */
[----:B------:R-:W-:Y:S01]  /*6300*/  SEL R0, RZ, 0x1, P0 ;  /* 0x00000001ff007807 */ /* 0x000fe20000000000 */
[----:B------:R-:W-:Y:S01]  /*6310*/  IMAD.U32 R8, RZ, RZ, UR9 ;  /* 0x00000009ff087e24 */ /* 0x000fe2000f8e00ff */
[----:B------:R-:W-:Y:S01]  /*6320*/  UMOV UR11, UR43 ;  /* 0x0000002b000b7c82 */ /* 0x000fe20008000000 */
[----:B------:R-:W-:Y:S01]  /*6330*/  UMOV UR12, UR36 ;  /* 0x00000024000c7c82 */ /* 0x000fe20008000000 */
[----:B------:R-:W-:Y:S01]  /*6340*/  UMOV UR9, UR17 ;  /* 0x0000001100097c82 */ /* 0x000fe20008000000 */
[----:B------:R-:W-:Y:S01]  /*6350*/  @P3 R2UR UR36, R26 ;  /* 0x000000001a2432ca */ /* 0x000fe200000e0000 */
[----:B------:R-:W-:Y:S01]  /*6360*/  IMAD.IADD R15, R10, 0x1, R90 ;  /* 0x000000010a0f7824 */ /* 0x000fe200078e025a */
[----:B------:R-:W-:Y:S01]  /*6370*/  @!P4 R2UR UR22, R8 ;  /* 0x000000000816c2ca */ /* 0x000fe200000e0000 */
[----:B------:R-:W-:Y:S01]  /*6380*/  IMAD.U32 R9, RZ, RZ, UR8 ;  /* 0x00000008ff097e24 */ /* 0x000fe2000f8e00ff */
[----:B------:R-:W-:Y:S01]  /*6390*/  @!UP1 UIADD3 UR8, UPT, UPT, UR7, 0x7400, URZ ;  /* 0x0000740007089890 */ /* 0x000fe2000fffe0ff */
[----:B------:R-:W-:Y:S01]  /*63a0*/  LOP3.LUT R27, R27, R0, RZ, 0x3c, !PT ;  /* 0x000000001b1b7212 */ /* 0x000fe200078e3cff */
[----:B------:R-:W-:Y:S01]  /*63b0*/  VOTEU.ALL UP1, P4 ;  /* 0x0000000000ff7886 */ /* 0x000fe20002020000 */
[----:B------:R-:W-:Y:S01]  /*63c0*/  IMAD.IADD R14, R11, 0x1, R91 ;  /* 0x000000010b0e7824 */ /* 0x000fe200078e025b */
[----:B------:R-:W-:Y:S02]  /*63d0*/  @!P4 R2UR UR23, R9 ;  /* 0x000000000917c2ca */ /* 0x000fe400000e0000 */
[----:B------:R-:W-:Y:S11]  /*63e0*/  SEL R28, R28, RZ, P0 ;  /* 0x000000ff1c1c7207 */ /* 0x000ff60000000000 */
[----:B------:R2:W-:Y:S01]  /*63f0*/  @!UP2 UTMALDG.3D [UR16], [UR22], desc[UR14] ;  /* 0x00000e101600a5b4 */ /* 0x0005e20008011000 */
[----:B------:R2:W-:Y:S01]  /*6400*/  @!UP1 UTMALDG.3D [UR8], [UR22], desc[UR14] ;  /* 0x00000e08160095b4 */ /* 0x0005e20008011000 */
[----:B------:R2:W-:Y:S01]  /*6410*/  @!P4 SYNCS.ARRIVE.TRANS64.RED.A0TR RZ, [UR7+0x218], R25 ;  /* 0x00021819ffffc9a7 */ /* 0x0005e20008300407 */
[----:B------:R-:W-:Y:S01]  /*6420*/  UPLOP3.LUT UP1, UPT, UPT, UPT, UPT, 0x80, 0x8 ;  /* 0x000000000008789c */ /* 0x000fe20003f2f070 */
[----:B------:R-:W-:Y:S01]  /*6430*/  SYNCS.ARRIVE.TRANS64.RED.A1T0 RZ, [UR13], RZ ;  /* 0x000000ffffff79a7 */ /* 0x000fe2000810040d */
[----:B------:R-:W-:Y:S09]  /*6440*/  @P3 BRA `(.L_x_125) ;  /* 0xfffffff000343947 */ /* 0x000ff2000383ffff */
[----:B------:R-:W-:-:S04]  /*6450*/  SHF.L.U32 R2, R29, 0x1f, RZ ;  /* 0x0000001f1d027819 */ /* 0x000fc800000006ff */
[----:B------:R-:W1:Y:S02]  /*6460*/  SYNCS.PHASECHK.TRANS64.TRYWAIT P0, [UR7+0x220], R2 ;  /* 0x00022002ff0075a7 */ /* 0x000e640008001107 */
[----:B-1----:R-:W-:Y:S05]  /*6470*/  @!P0 BRA `(.L_x_126) ;  /* 0x0000005800648947 */ /* 0x002fea0003800000 */
.L_x_275:
[----:B------:R-:W4:Y:S02]  /*6480*/  SYNCS.PHASECHK.TRANS64.TRYWAIT P0, [UR7+0x228], R2 ;  /* 0x00022802ff0075a7 */ /* 0x000f240008001107 */
[----:B----4-:R-:W-:Y:S05]  /*6490*/  @!P0 BRA `(.L_x_127) ;  /* 0x0000005800748947 */ /* 0x010fea0003800000 */
.L_x_277:
[----:B------:R-:W4:Y:S02]  /*64a0*/  SYNCS.PHASECHK.TRANS64.TRYWAIT P0, [UR7+0x230], R2 ;  /* 0x00023002ff0075a7 */ /* 0x000f240008001107 */
[----:B----4-:R-:W-:Y:S05]  /*64b0*/  @!P0 BRA `(.L_x_128) ;  /* 0x0000005800848947 */ /* 0x010fea0003800000 */
.L_x_279:
[----:B-1----:R-:W-:-:S07]  /*64c0*/  MOV R0, UR7 ;  /* 0x0000000700007c02 */ /* 0x002fce0008000f00 */
.L_x_129:
[----:B-1----:R-:W-:-:S04]  /*64d0*/  SHF.L.U32 R2, R29, 0x1f, RZ ;  /* 0x0000001f1d027819 */ /* 0x002fc800000006ff */
[----:B------:R1:W4:Y:S03]  /*64e0*/  SYNCS.PHASECHK.TRANS64.TRYWAIT P0, [R0+URZ+0x238], R2 ;  /* 0x00023802000075a7 */ /* 0x00032600080011ff */
[----:B----4-:R-:W-:Y:S05]  /*64f0*/  @!P0 NANOSLEEP.SYNCS 0x989680 ;  /* 0x009896800000895d */ /* 0x010fea0003900000 */
[----:B------:R-:W4:Y:S02]  /*6500*/  @!P0 SYNCS.PHASECHK.TRANS64 P0, [R0+URZ+0x238], R2 ;  /* 0x00023802000085a7 */ /* 0x000f2400080010ff */
[----:B--2-4-:R-:W-:Y:S05]  /*6510*/  @P0 EXIT ;  /* 0x000000000000094d */ /* 0x014fea0003800000 */
[----:B------:R-:W-:Y:S05]  /*6520*/  BRA `(.L_x_129) ;  /* 0xfffffffc00e87947 */ /* 0x000fea000383ffff */
.L_x_114:
[----:B------:R-:W-:-:S06]  /*6530*/  UISETP.GE.AND UP1, UPT, UR10, 0x4, UPT ;  /* 0x000000040a00788c */ /* 0x000fcc000bf26270 */
[----:B------:R-:W-:-:S13]  /*6540*/  PLOP3.LUT P0, PT, PT, PT, UP1, 0x80, 0x8 ;  /* 0x000000000008781c */ /* 0x000fda0003f0f018 */
[----:B------:R-:W-:Y:S05]  /*6550*/  @!P0 EXIT ;  /* 0x000000000000894d */ /* 0x000fea0003800000 */
[----:B------:R-:W-:Y:S01]  /*6560*/  BAR.SYNC.DEFER_BLOCKING 0x6, 0xa0 ;  /* 0x0182800000007b1d */ /* 0x000fe20000010000 */
[C---:B------:R-:W-:Y:S01]  /*6570*/  IMAD.SHL.U32 R4, R105.reuse, 0x20, RZ ;  /* 0x0000002069047824 */ /* 0x040fe200078e00ff */
[C---:B------:R-:W-:Y:S01]  /*6580*/  SHF.L.U32 R3, R96.reuse, 0x15, RZ ;  /* 0x0000001560037819 */ /* 0x040fe200000006ff */
[----:B------:R-:W-:Y:S01]  /*6590*/  IMAD.SHL.U32 R5, R96, 0x400, RZ ;  /* 0x0000040060057824 */ /* 0x000fe200078e00ff */
[C---:B------:R-:W-:Y:S01]  /*65a0*/  LOP3.LUT R106, R105.reuse, 0x60, RZ, 0xc0, !PT ;  /* 0x00000060696a7812 */ /* 0x040fe200078ec0ff */
[C---:B------:R-:W-:Y:S01]  /*65b0*/  IMAD.SHL.U32 R2, R105.reuse, 0x4, RZ ;  /* 0x0000000469027824 */ /* 0x040fe200078e00ff */
[----:B------:R-:W-:Y:S02]  /*65c0*/  UMOV UR48, 0x400 ;  /* 0x0000040000307882 */ /* 0x000fe40000000000 */
[----:B------:R-:W1:Y:S01]  /*65d0*/  LDC R95, c[0x0][0x370] ;  /* 0x0000dc00ff5f7b82 */ /* 0x000e620000000800 */
[----:B------:R-:W-:Y:S01]  /*65e0*/  ULEA UR48, UR37, UR48, 0x18 ;  /* 0x0000003025307291 */ /* 0x000fe2000f8ec0ff */
[C---:B------:R-:W-:Y:S01]  /*65f0*/  LOP3.LUT R104, R4.reuse, 0xb20, RZ, 0xc0, !PT ;  /* 0x00000b2004687812 */ /* 0x040fe200078ec0ff */
[----:B------:R-:W-:Y:S01]  /*6600*/  IMAD.U32 R46, R105, 0x10000, RZ ;  /* 0x00010000692e7824 */ /* 0x000fe200078e00ff */
[----:B------:R-:W-:Y:S01]  /*6610*/  LOP3.LUT R4, R4, 0xc0, RZ, 0xc0, !PT ;  /* 0x000000c004047812 */ /* 0x000fe200078ec0ff */
[----:B------:R-:W-:Y:S01]  /*6620*/  UIADD3 UR4, UPT, UPT, UR48, 0x400, URZ ;  /* 0x0000040030047890 */ /* 0x000fe2000fffe0ff */
[----:B------:R-:W-:Y:S01]  /*6630*/  LOP3.LUT R104, R104, 0x400, R5, 0xf8, !PT ;  /* 0x0000040068687812 */ /* 0x000fe200078ef805 */
[----:B------:R-:W-:Y:S01]  /*6640*/  HFMA2 R45, -RZ, RZ, 0, 0 ;  /* 0x00000000ff2d7431 */ /* 0x000fe200000001ff */
[----:B------:R-:W2:Y:S01]  /*6650*/  LDC R42, c[0x0][0xb0c] ;  /* 0x0002c300ff2a7b82 */ /* 0x000ea20000000800 */
[----:B------:R-:W-:Y:S01]  /*6660*/  LOP3.LUT R2, R4, 0x18, R2, 0xf8, !PT ;  /* 0x0000001804027812 */ /* 0x000fe200078ef802 */
[----:B------:R-:W-:Y:S01]  /*6670*/  IMAD.MOV.U32 R101, RZ, RZ, 0x1 ;  /* 0x00000001ff657424 */ /* 0x000fe200078e00ff */
[----:B------:R-:W-:Y:S01]  /*6680*/  LOP3.LUT R3, R3, 0x200000, RZ, 0xc0, !PT ;  /* 0x0020000003037812 */ /* 0x000fe200078ec0ff */
[----:B------:R-:W-:Y:S01]  /*6690*/  IMAD.MOV.U32 R100, RZ, RZ, RZ ;  /* 0x000000ffff647224 */ /* 0x000fe200078e00ff */
[----:B------:R-:W-:Y:S01]  /*66a0*/  LOP3.LUT R104, R104, R2, RZ, 0xfc, !PT ;  /* 0x0000000268687212 */ /* 0x000fe200078efcff */
[----:B------:R-:W-:Y:S01]  /*66b0*/  IMAD.MOV.U32 R109, RZ, RZ, RZ ;  /* 0x000000ffff6d7224 */ /* 0x000fe200078e00ff */
[----:B------:R-:W-:Y:S01]  /*66c0*/  MOV R97, UR4 ;  /* 0x0000000400617c02 */ /* 0x000fe20008000f00 */
[----:B------:R-:W3:Y:S01]  /*66d0*/  LDC R93, c[0x0][0xb20] ;  /* 0x0002c800ff5d7b82 */ /* 0x000ee20000000800 */
[----:B------:R-:W4:Y:S01]  /*66e0*/  LDS R0, [UR48+0x300] ;  /* 0x00030030ff007984 */ /* 0x000f220008000800 */
[----:B------:R-:W-:Y:S01]  /*66f0*/  LOP3.LUT R103, R105, 0x2, RZ, 0xc0, !PT ;  /* 0x0000000269677812 */ /* 0x000fe200078ec0ff */
[----:B------:R-:W1:Y:S01]  /*6700*/  LDCU.64 UR52, c[0x0][0x348] ;  /* 0x00006900ff3477ac */ /* 0x000e620008000a00 */
[----:B------:R-:W-:Y:S01]  /*6710*/  LOP3.LUT R46, R3, 0x400000, R46, 0xf8, !PT ;  /* 0x00400000032e7812 */ /* 0x000fe200078ef82e */
[----:B------:R-:W-:Y:S01]  /*6720*/  IMAD R104, R104, 0x2, R97 ;  /* 0x0000000268687824 */ /* 0x000fe200078e0261 */
[----:B------:R-:W-:Y:S01]  /*6730*/  LOP3.LUT R105, R105, 0x4, RZ, 0xc0, !PT ;  /* 0x0000000469697812 */ /* 0x000fe200078ec0ff */
[----:B------:R-:W1:Y:S01]  /*6740*/  LDCU.64 UR38, c[0x0][0x888] ;  /* 0x00011100ff2677ac */ /* 0x000e620008000a00 */
[----:B------:R-:W1:Y:S01]  /*6750*/  LDC R41, c[0x0][0xb30] ;  /* 0x0002cc00ff297b82 */ /* 0x000e620000000800 */
[----:B------:R-:W-:Y:S01]  /*6760*/  MOV R99, RZ ;  /* 0x000000ff00637202 */ /* 0x000fe20000000f00 */
[--C-:B------:R-:W-:Y:S01]  /*6770*/  IMAD R103, R103, -0x10, R104.reuse ;  /* 0xfffffff067677824 */ /* 0x100fe200078e0268 */
[----:B------:R-:W1:Y:S01]  /*6780*/  LDCU.64 UR44, c[0x0][0x890] ;  /* 0x00011200ff2c77ac */ /* 0x000e620008000a00 */
[----:B------:R-:W-:Y:S01]  /*6790*/  IMAD R102, R105, -0x10, R104 ;  /* 0xfffffff069667824 */ /* 0x000fe200078e0268 */
[----:B------:R-:W-:-:S03]  /*67a0*/  UMOV UR49, URZ ;  /* 0x000000ff00317c82 */ /* 0x000fc60008000000 */
[----:B------:R-:W1:Y:S01]  /*67b0*/  LDC.64 R88, c[0x0][0xb10] ;  /* 0x0002c400ff587b82 */ /* 0x000e620000000a00 */
[----:B------:R-:W-:-:S07]  /*67c0*/  UMOV UR51, URZ ;  /* 0x000000ff00337c82 */ /* 0x000fce0008000000 */
[----:B------:R-:W1:Y:S08]  /*67d0*/  LDC.64 R38, c[0x0][0xb18] ;  /* 0x0002c600ff267b82 */ /* 0x000e700000000a00 */
[----:B------:R-:W1:Y:S08]  /*67e0*/  LDC.64 R36, c[0x0][0xb28] ;  /* 0x0002ca00ff247b82 */ /* 0x000e700000000a00 */
[----:B------:R-:W1:Y:S01]  /*67f0*/  LDC.64 R86, c[0x0][0x8b0] ;  /* 0x00022c00ff567b82 */ /* 0x000e620000000a00 */
[----:B----4-:R-:W-:-:S07]  /*6800*/  IMAD.IADD R46, R0, 0x1, R46 ;  /* 0x00000001002e7824 */ /* 0x010fce00078e022e */
[----:B------:R-:W4:Y:S08]  /*6810*/  LDC.64 R84, c[0x0][0x8a8] ;  /* 0x00022a00ff547b82 */ /* 0x000f300000000a00 */
[----:B--23--:R-:W1:Y:S02]  /*6820*/  LDC R94, c[0x0][0x374] ;  /* 0x0000dd00ff5e7b82 */ /* 0x00ce640000000800 */
.L_x_173:
[----:B------:R-:W-:Y:S02]  /*6830*/  LEA R0, R109, UR48, 0x3 ;  /* 0x000000306d007c11 */ /* 0x000fe4000f8e18ff */
[----:B------:R-:W-:Y:S02]  /*6840*/  SHF.L.U32 R2, R99, 0x1f, RZ ;  /* 0x0000001f63027819 */ /* 0x000fe400000006ff */
[----:B-1----:R-:W-:Y:S02]  /*6850*/  LEA R16, R109, UR48, 0x4 ;  /* 0x000000306d107c11 */ /* 0x002fe4000f8e20ff */
[----:B------:R-:W2:Y:S02]  /*6860*/  SYNCS.PHASECHK.TRANS64.TRYWAIT P0, [R0+URZ+0x250], R2 ;  /* 0x00025002000075a7 */ /* 0x000ea400080011ff */
[----:B--23--:R-:W-:Y:S05]  /*6870*/  @!P0 BRA `(.L_x_130) ;  /* 0x0000005400ac8947 */ /* 0x00cfea0003800000 */
.L_x_280:
[----:B------:R-:W3:Y:S01]  /*6880*/  LDC.64 R10, c[0x0][0xb10] ;  /* 0x0002c400ff0a7b82 */ /* 0x000ee20000000a00 */
[----:B------:R-:W4:Y:S01]  /*6890*/  LDS.128 R16, [R16+0x2e0] ;  /* 0x0002e00010107984 */ /* 0x000f220000000c00 */
[----:B-1----:R-:W-:Y:S01]  /*68a0*/  ISETP.NE.AND P1, PT, R41, 0x1, PT ;  /* 0x000000012900780c */ /* 0x002fe20003f25270 */
[----:B--2---:R-:W-:Y:S01]  /*68b0*/  VIADD R0, R0, 0x260 ;  /* 0x0000026000007836 */ /* 0x004fe20000000000 */
[----:B------:R-:W-:Y:S04]  /*68c0*/  ISETP.GE.AND P0, PT, R40, 0x1, PT ;  /* 0x000000012800780c */ /* 0x000fe80003f06270 */
[----:B------:R-:W1:Y:S01]  /*68d0*/  LDC.64 R8, c[0x0][0xb18] ;  /* 0x0002c600ff087b82 */ /* 0x000e620000000a00 */
[----:B------:R-:W-:Y:S01]  /*68e0*/  PRMT R0, RZ, 0x654, R0 ;  /* 0x00000654ff007816 */ /* 0x000fe20000000000 */
[----:B------:R-:W-:Y:S01]  /*68f0*/  @!PT LDS RZ, [RZ] ;  /* 0x00000000fffff984 */ /* 0x000fe20000000800 */
[----:B------:R-:W-:Y:S01]  /*6900*/  @!PT LDS RZ, [RZ] ;  /* 0x00000000fffff984 */ /* 0x000fe20000000800 */
[----:B------:R-:W-:Y:S01]  /*6910*/  @!PT LDS RZ, [RZ] ;  /* 0x00000000fffff984 */ /* 0x000fe20000000800 */
[----:B------:R-:W-:Y:S01]  /*6920*/  @!PT LDS RZ, [RZ] ;  /* 0x00000000fffff984 */ /* 0x000fe20000000800 */
[----:B------:R2:W-:Y:S06]  /*6930*/  MEMBAR.ALL.CTA ;  /* 0x0000000000007992 */ /* 0x0005ec0000008000 */
[----:B--2---:R-:W2:Y:S01]  /*6940*/  FENCE.VIEW.ASYNC.S ;  /* 0x00000000000073c6 */ /* 0x004ea20000000000 */
[----:B------:R-:W1:Y:S08]  /*6950*/  @!P1 LDC R12, c[0x0][0xb20] ;  /* 0x0002c800ff0c9b82 */ /* 0x000e700000000800 */
[----:B------:R-:W1:Y:S01]  /*6960*/  @!P1 LDC R7, c[0x0][0xb0c] ;  /* 0x0002c300ff079b82 */ /* 0x000e620000000800 */
[----:B--2---:R2:W-:Y:S01]  /*6970*/  SYNCS.ARRIVE.TRANS64.RED.A1T0 RZ, [R0+URZ], RZ ;  /* 0x000000ff00ff79a7 */ /* 0x0045e200081004ff */
[----:B----4-:R-:W-:Y:S04]  /*6980*/  LOP3.LUT P4, RZ, R18, 0x1, RZ, 0xc0, !PT ;  /* 0x0000000112ff7812 */ /* 0x010fe8000788c0ff */
[----:B------:R-:W-:Y:S09]  /*6990*/  P2R R107, PR, RZ, 0x10 ;  /* 0x00000010ff6b7803 */ /* 0x000ff20000000000 */
[----:B------:R-:W-:Y:S02]  /*69a0*/  @P4 MOV R44, R16 ;  /* 0x00000010002c4202 */ /* 0x000fe40000000f00 */
[----:B------:R-:W-:Y:S01]  /*69b0*/  @P4 LOP3.LUT R43, R17, 0xffff, RZ, 0xc0, !PT ;  /* 0x0000ffff112b4812 */ /* 0x000fe200078ec0ff */
[----:B--23--:R-:W-:Y:S06]  /*69c0*/  @!P0 BRA `(.L_x_131) ;  /* 0x0000000000a48947 */ /* 0x00cfec0003800000 */
[----:B------:R-:W-:Y:S01]  /*69d0*/  IMAD.HI.U32 R0, R94, R39, RZ ;  /* 0x000000275e007227 */ /* 0x000fe200078e00ff */
[----:B------:R-:W-:Y:S02]  /*69e0*/  ISETP.NE.AND P0, PT, R38, 0x1, PT ;  /* 0x000000012600780c */ /* 0x000fe40003f05270 */
[----:B------:R-:W-:Y:S01]  /*69f0*/  ISETP.NE.AND P2, PT, R40, 0x1, PT ;  /* 0x000000012800780c */ /* 0x000fe20003f45270 */
[----:B------:R-:W-:Y:S01]  /*6a00*/  IMAD.HI.U32 R4, R95, R88, RZ ;  /* 0x000000585f047227 */ /* 0x000fe200078e00ff */
[----:B------:R-:W-:Y:S02]  /*6a10*/  SHF.R.U32.HI R0, RZ, R93, R0 ;  /* 0x0000005dff007219 */ /* 0x000fe40000011600 */
[----:B------:R-:W-:Y:S01]  /*6a20*/  ISETP.NE.AND P3, PT, R42, 0x1, PT ;  /* 0x000000012a00780c */ /* 0x000fe20003f65270 */
[----:B------:R-:W-:Y:S01]  /*6a30*/  IMAD.HI.U32 R6, R43, R39, RZ ;  /* 0x000000272b067227 */ /* 0x000fe200078e00ff */
[-C--:B------:R-:W-:Y:S02]  /*6a40*/  SHF.R.U32.HI R4, RZ, R89.reuse, R4 ;  /* 0x00000059ff047219 */ /* 0x080fe40000011604 */
[----:B------:R-:W-:Y:S01]  /*6a50*/  SEL R0, R94, R0, !P0 ;  /* 0x000000005e007207 */ /* 0x000fe20004000000 */
[----:B------:R-:W-:Y:S01]  /*6a60*/  IMAD.HI.U32 R5, R44, R88, RZ ;  /* 0x000000582c057227 */ /* 0x000fe200078e00ff */
[----:B------:R-:W-:Y:S03]  /*6a70*/  SEL R4, R95, R4, !P3 ;  /* 0x000000045f047207 */ /* 0x000fe60005800000 */
[-C--:B------:R-:W-:Y:S01]  /*6a80*/  IMAD.HI.U32 R3, R0, R36.reuse, RZ ;  /* 0x0000002400037227 */ /* 0x080fe200078e00ff */
[----:B------:R-:W-:Y:S03]  /*6a90*/  SHF.R.U32.HI R5, RZ, R89, R5 ;  /* 0x00000059ff057219 */ /* 0x000fe60000011605 */
[----:B------:R-:W-:Y:S01]  /*6aa0*/  IMAD.HI.U32 R2, R4, R36, RZ ;  /* 0x0000002404027227 */ /* 0x000fe200078e00ff */
[----:B------:R-:W-:Y:S02]  /*6ab0*/  @P2 SHF.R.U32.HI R0, RZ, R37, R3 ;  /* 0x00000025ff002219 */ /* 0x000fe40000011603 */
[----:B------:R-:W-:Y:S02]  /*6ac0*/  SHF.R.U32.HI R3, RZ, R93, R6 ;  /* 0x0000005dff037219 */ /* 0x000fe40000011606 */
[----:B------:R-:W-:Y:S01]  /*6ad0*/  @P2 SHF.R.U32.HI R4, RZ, R37, R2 ;  /* 0x00000025ff042219 */ /* 0x000fe20000011602 */
[----:B------:R-:W-:Y:S01]  /*6ae0*/  IMAD R0, R40, R0, RZ ;  /* 0x0000000028007224 */ /* 0x000fe200078e02ff */
[----:B------:R-:W-:Y:S02]  /*6af0*/  SEL R3, R43, R3, !P0 ;  /* 0x000000032b037207 */ /* 0x000fe40004000000 */
[----:B------:R-:W-:Y:S01]  /*6b00*/  SEL R2, R44, R5, !P3 ;  /* 0x000000052c027207 */ /* 0x000fe20005800000 */
[----:B------:R-:W-:Y:S01]  /*6b10*/  IMAD R5, R40, R4, RZ ;  /* 0x0000000428057224 */ /* 0x000fe200078e02ff */
[C---:B------:R-:W-:Y:S01]  /*6b20*/  ISETP.GE.AND P0, PT, R3.reuse, R0, PT ;  /* 0x000000000300720c */ /* 0x040fe20003f06270 */
[C---:B------:R-:W-:Y:S03]  /*6b30*/  IMAD.HI.U32 R0, R3.reuse, R36, RZ ;  /* 0x0000002403007227 */ /* 0x040fe600078e00ff */
[C---:B------:R-:W-:Y:S02]  /*6b40*/  ISETP.GE.OR P0, PT, R2.reuse, R5, P0 ;  /* 0x000000050200720c */ /* 0x040fe40000706670 */
[----:B------:R-:W-:Y:S04]  /*6b50*/  SHF.R.U32.HI R0, RZ, R37, R0 ;  /* 0x00000025ff007219 */ /* 0x000fe80000011600 */
[C---:B------:R-:W-:Y:S05]  /*6b60*/  SEL R6, R3.reuse, R0, !P2 ;  /* 0x0000000003067207 */ /* 0x040fea0005000000 */
        /* <DEDUP_REMOVED lines=14> */
[----:B------:R-:W-:Y:S07]  /*6c50*/  IMAD R43, R3, R38, R43 ;  /* 0x00000026032b7224 */ /* 0x000fee00078e022b */
.L_x_131:
[----:B-1----:R-:W-:Y:S01]  /*6c60*/  @!P1 ISETP.NE.AND P0, PT, R8, 0x1, PT ;  /* 0x000000010800980c */ /* 0x002fe20003f05270 */
[----:B------:R-:W-:Y:S01]  /*6c70*/  @!P1 IMAD.HI.U32 R2, R43, R9, RZ ;  /* 0x000000092b029227 */ /* 0x000fe200078e00ff */
[----:B------:R-:W-:Y:S01]  /*6c80*/  R2UR UR42, R14 ;  /* 0x000000000e2a72ca */ /* 0x000fe200000e0000 */
[----:B------:R-:W-:Y:S01]  /*6c90*/  BSSY.RECONVERGENT B6, `(.L_x_132) ;  /* 0x0000031000067945 */ /* 0x000fe20003800200 */
[----:B------:R-:W-:Y:S01]  /*6ca0*/  R2UR UR41, R15 ;  /* 0x000000000f2972ca */ /* 0x000fe200000e0000 */
[C---:B------:R-:W-:Y:S01]  /*6cb0*/  @!P1 IMAD.HI.U32 R0, R44.reuse, R10, RZ ;  /* 0x0000000a2c009227 */ /* 0x040fe200078e00ff */
[----:B------:R-:W-:Y:S02]  /*6cc0*/  @!P1 SHF.R.U32.HI R2, RZ, R12, R2 ;  /* 0x0000000cff029219 */ /* 0x000fe40000011602 */
[----:B------:R-:W-:Y:S01]  /*6cd0*/  @!P1 ISETP.NE.AND P2, PT, R7, 0x1, PT ;  /* 0x000000010700980c */ /* 0x000fe20003f45270 */
[----:B------:R-:W-:Y:S01]  /*6ce0*/  VIADD R109, R109, 0x1 ;  /* 0x000000016d6d7836 */ /* 0x000fe20000000000 */
[----:B------:R-:W-:Y:S02]  /*6cf0*/  @!P1 SEL R2, R43, R2, !P0 ;  /* 0x000000022b029207 */ /* 0x000fe40004000000 */
[----:B------:R-:W-:Y:S02]  /*6d00*/  @!P1 SHF.R.U32.HI R0, RZ, R11, R0 ;  /* 0x0000000bff009219 */ /* 0x000fe40000011600 */
[----:B------:R-:W-:Y:S01]  /*6d10*/  LOP3.LUT P0, RZ, R97, 0x1b0, RZ, 0xc0, !PT ;  /* 0x000001b061ff7812 */ /* 0x000fe2000780c0ff */
[----:B------:R-:W-:Y:S01]  /*6d20*/  USHF.L.U32 UR42, UR42, 0x6, URZ ;  /* 0x000000062a2a7899 */ /* 0x000fe200080006ff */
[----:B------:R-:W-:Y:S01]  /*6d30*/  @!P1 SEL R3, R44, R0, !P2 ;  /* 0x000000002c039207 */ /* 0x000fe20005000000 */
[----:B------:R-:W-:Y:S01]  /*6d40*/  USHF.L.U32 UR41, UR41, 0x8, URZ ;  /* 0x0000000829297899 */ /* 0x000fe200080006ff */
[----:B------:R-:W-:Y:S03]  /*6d50*/  @P4 SHF.R.U32.HI R98, RZ, 0x10, R17 ;  /* 0x00000010ff624819 */ /* 0x000fe60000011611 */
[----:B------:R-:W-:Y:S02]  /*6d60*/  @!P1 IMAD.IADD R0, R2, 0x1, -R3 ;  /* 0x0000000102009824 */ /* 0x000fe400078e0a03 */
[----:B------:R-:W-:Y:S02]  /*6d70*/  @!P1 IMAD.IADD R2, R3, 0x1, -R2 ;  /* 0x0000000103029824 */ /* 0x000fe400078e0a02 */
[----:B------:R-:W-:Y:S02]  /*6d80*/  @!P1 IMAD R44, R0, R7, R44 ;  /* 0x00000007002c9224 */ /* 0x000fe400078e022c */
[----:B------:R-:W-:Y:S01]  /*6d90*/  @!P1 IMAD R43, R2, R8, R43 ;  /* 0x00000008022b9224 */ /* 0x000fe200078e022b */
[----:B------:R-:W-:Y:S06]  /*6da0*/  @!P0 BRA `(.L_x_133) ;  /* 0x00000000007c8947 */ /* 0x000fec0003800000 */
[----:B------:R-:W1:Y:S01]  /*6db0*/  LDCU.64 UR8, c[0x4][0x80] ;  /* 0x01001000ff0877ac */ /* 0x000e620008000a00 */
[----:B------:R-:W-:Y:S01]  /*6dc0*/  MOV R2, 0x0 ;  /* 0x0000000000027802 */ /* 0x000fe20000000f00 */
[----:B------:R-:W-:Y:S02]  /*6dd0*/  HFMA2 R12, -RZ, RZ, 0, 5.9604644775390625e-08 ;  /* 0x00000001ff0c7431 */ /* 0x000fe400000001ff */
[----:B------:R-:W-:Y:S01]  /*6de0*/  IMAD.MOV.U32 R8, RZ, RZ, 0x70 ;  /* 0x00000070ff087424 */ /* 0x000fe200078e00ff */
[----:B------:R2:W3:Y:S01]  /*6df0*/  LDC.64 R14, c[0x4][R2] ;  /* 0x01000000020e7b82 */ /* 0x0004e20000000a00 */
[----:B------:R-:W4:Y:S01]  /*6e00*/  LDCU.64 UR6, c[0x4][0x88] ;  /* 0x01001100ff0677ac */ /* 0x000f220008000a00 */
[----:B------:R-:W-:Y:S01]  /*6e10*/  IMAD.MOV.U32 R13, RZ, RZ, RZ ;  /* 0x000000ffff0d7224 */ /* 0x000fe200078e00ff */
[----:B------:R-:W2:Y:S01]  /*6e20*/  LDCU.64 UR4, c[0x4][0x8] ;  /* 0x01000100ff0477ac */ /* 0x000ea20008000a00 */
[----:B-1----:R-:W-:Y:S01]  /*6e30*/  MOV R5, UR9 ;  /* 0x0000000900057c02 */ /* 0x002fe20008000f00 */
[----:B------:R-:W-:Y:S01]  /*6e40*/  IMAD.U32 R4, RZ, RZ, UR8 ;  /* 0x00000008ff047e24 */ /* 0x000fe2000f8e00ff */
[----:B----4-:R-:W-:Y:S01]  /*6e50*/  MOV R7, UR7 ;  /* 0x0000000700077c02 */ /* 0x010fe20008000f00 */
[----:B------:R-:W-:Y:S01]  /*6e60*/  IMAD.U32 R6, RZ, RZ, UR6 ;  /* 0x00000006ff067e24 */ /* 0x000fe2000f8e00ff */
[----:B--2---:R-:W-:Y:S01]  /*6e70*/  MOV R11, UR5 ;  /* 0x00000005000b7c02 */ /* 0x004fe20008000f00 */
[----:B------:R-:W-:Y:S02]  /*6e80*/  IMAD.U32 R10, RZ, RZ, UR4 ;  /* 0x00000004ff0a7e24 */ /* 0x000fe4000f8e00ff */
[----:B------:R-:W-:Y:S07]  /*6e90*/  LEPC R20, `(.L_x_134) ;  /* 0x000000001014794e */ /* 0x000fee0000000000 */
[----:B---3-5:R-:W-:Y:S05]  /*6ea0*/  CALL.ABS.NOINC R14 ;  /* 0x000000000e007343 */ /* 0x028fea0003c00000 */
.L_x_134:
[----:B------:R-:W1:Y:S01]  /*6eb0*/  LDCU.64 UR8, c[0x4][0x80] ;  /* 0x01001000ff0877ac */ /* 0x000e620008000a00 */
[----:B------:R-:W2:Y:S01]  /*6ec0*/  LDC.64 R2, c[0x4][R2] ;  /* 0x0100000002027b82 */ /* 0x000ea20000000a00 */
[----:B------:R-:W-:Y:S02]  /*6ed0*/  HFMA2 R12, -RZ, RZ, 0, 5.9604644775390625e-08 ;  /* 0x00000001ff0c7431 */ /* 0x000fe400000001ff */
[----:B------:R-:W-:Y:S02]  /*6ee0*/  IMAD.MOV.U32 R8, RZ, RZ, 0x70 ;  /* 0x00000070ff087424 */ /* 0x000fe400078e00ff */
[----:B------:R-:W-:Y:S01]  /*6ef0*/  IMAD.MOV.U32 R13, RZ, RZ, RZ ;  /* 0x000000ffff0d7224 */ /* 0x000fe200078e00ff */
[----:B------:R-:W3:Y:S01]  /*6f00*/  LDCU.64 UR6, c[0x4][0x88] ;  /* 0x01001100ff0677ac */ /* 0x000ee20008000a00 */
[----:B------:R-:W4:Y:S01]  /*6f10*/  LDCU.64 UR4, c[0x4][0x8] ;  /* 0x01000100ff0477ac */ /* 0x000f220008000a00 */
[----:B-1----:R-:W-:Y:S02]  /*6f20*/  MOV R4, UR8 ;  /* 0x0000000800047c02 */ /* 0x002fe40008000f00 */
[----:B------:R-:W-:Y:S02]  /*6f30*/  MOV R5, UR9 ;  /* 0x0000000900057c02 */ /* 0x000fe40008000f00 */
[----:B---3--:R-:W-:Y:S01]  /*6f40*/  MOV R7, UR7 ;  /* 0x0000000700077c02 */ /* 0x008fe20008000f00 */
[----:B------:R-:W-:Y:S01]  /*6f50*/  IMAD.U32 R6, RZ, RZ, UR6 ;  /* 0x00000006ff067e24 */ /* 0x000fe2000f8e00ff */
[----:B----4-:R-:W-:Y:S01]  /*6f60*/  MOV R11, UR5 ;  /* 0x00000005000b7c02 */ /* 0x010fe20008000f00 */
[----:B------:R-:W-:Y:S02]  /*6f70*/  IMAD.U32 R10, RZ, RZ, UR4 ;  /* 0x00000004ff0a7e24 */ /* 0x000fe4000f8e00ff */
[----:B------:R-:W-:Y:S07]  /*6f80*/  LEPC R20, `(.L_x_133) ;  /* 0x000000001014794e */ /* 0x000fee0000000000 */
[----:B--2---:R-:W-:Y:S05]  /*6f90*/  CALL.ABS.NOINC R2 ;  /* 0x0000000002007343 */ /* 0x004fea0003c00000 */
.L_x_133:
[----:B------:R-:W-:Y:S05]  /*6fa0*/  BSYNC.RECONVERGENT B6 ;  /* 0x0000000000067941 */ /* 0x000fea0003800200 */
.L_x_132:
[----:B------:R-:W-:Y:S01]  /*6fb0*/  ISETP.NE.U32.AND P4, PT, R86, RZ, PT ;  /* 0x000000ff5600720c */ /* 0x000fe20003f85070 */
[----:B------:R-:W-:Y:S01]  /*6fc0*/  UISETP.NE.AND UP2, UPT, UR50, URZ, UPT ;  /* 0x000000ff3200728c */ /* 0x000fe2000bf45270 */
[----:B------:R-:W-:Y:S01]  /*6fd0*/  ISETP.NE.U32.AND P2, PT, RZ, UR38, PT ;  /* 0x00000026ff007c0c */ /* 0x000fe2000bf45070 */
[----:B------:R-:W-:Y:S01]  /*6fe0*/  UISETP.NE.U32.AND UP1, UPT, UR44, URZ, UPT ;  /* 0x000000ff2c00728c */ /* 0x000fe2000bf25070 */
[----:B------:R-:W-:Y:S01]  /*6ff0*/  ISETP.NE.AND.EX P4, PT, R87, RZ, PT, P4 ;  /* 0x000000ff5700720c */ /* 0x000fe20003f85340 */
[----:B------:R-:W-:Y:S01]  /*7000*/  UPLOP3.LUT UP0, UPT, UPT, UPT, UPT, 0x40, 0x4 ;  /* 0x000000000004789c */ /* 0x000fe20003f0e870 */
[----:B------:R-:W-:Y:S01]  /*7010*/  ISETP.NE.AND.EX P2, PT, RZ, UR39, PT, P2 ;  /* 0x00000027ff007c0c */ /* 0x000fe2000bf45320 */
[----:B------:R-:W-:Y:S01]  /*7020*/  UISETP.NE.AND.EX UP1, UPT, UR45, URZ, UPT, UP1 ;  /* 0x000000ff2d00728c */ /* 0x000fe2000bf25310 */
[----:B------:R-:W-:Y:S04]  /*7030*/  PLOP3.LUT P1, PT, PT, PT, UP2, 0x80, 0x8 ;  /* 0x000000000008781c */ /* 0x000fe80003f2f028 */
[----:B------:R-:W-:Y:S06]  /*7040*/  @UP2 UPLOP3.LUT UP0, UPT, UPT, UPT, UP1, 0x80, 0x8 ;  /* 0x000000000008289c */ /* 0x000fec0003f0f010 */
[----:B------:R-:W-:Y:S01]  /*7050*/  PLOP3.LUT P0, PT, PT, PT, UP0, 0x80, 0x8 ;  /* 0x000000000008781c */ /* 0x000fe20003f0f008 */
[----:B------:R-:W-:Y:S01]  /*7060*/  @!UPT UIADD3 URZ, UPT, UPT, URZ, URZ, URZ ;  /* 0x000000fffffff290 */ /* 0x000fe2000fffe0ff */
[----:B------:R-:W-:Y:S11]  /*7070*/  BRA.U !UP1, `(.L_x_135) ;  /* 0x0000000109387547 */ /* 0x000ff6000b800000 */
[----:B------:R-:W-:Y:S01]  /*7080*/  UISETP.NE.U32.AND UP0, UPT, UR38, URZ, UPT ;  /* 0x000000ff2600728c */ /* 0x000fe2000bf05070 */
[----:B------:R-:W-:Y:S02]  /*7090*/  HFMA2 R0, -RZ, RZ, 0, 5.9604644775390625e-08 ;  /* 0x00000001ff007431 */ /* 0x000fe400000001ff */
[----:B------:R-:W-:Y:S01]  /*70a0*/  IMAD.MOV.U32 R92, RZ, RZ, 0x1 ;  /* 0x00000001ff5c7424 */ /* 0x000fe200078e00ff */
[----:B------:R-:W-:Y:S06]  /*70b0*/  UISETP.NE.AND.EX UP0, UPT, UR39, URZ, UPT, UP0 ;  /* 0x000000ff2700728c */ /* 0x000fec000bf05300 */
[----:B------:R-:W-:Y:S05]  /*70c0*/  PLOP3.LUT P3, PT, PT, PT, UP0, 0x80, 0x8 ;  /* 0x000000000008781c */ /* 0x000fea0003f6f008 */
[----:B------:R-:W1:Y:S01]  /*70d0*/  @UP0 LDCU.64 UR6, c[0x0][0x888] ;  /* 0x00011100ff0607ac */ /* 0x000e620008000a00 */
[----:B------:R-:W-:Y:S07]  /*70e0*/  @UP0 UIMAD UR4, UR36, UR44, URZ ;  /* 0x0000002c240402a4 */ /* 0x000fee000f8e02ff */
[----:B------:R-:W-:Y:S01]  /*70f0*/  @!P3 PRMT R92, R0, 0x7610, R92 ;  /* 0x00007610005cb816 */ /* 0x000fe2000000005c */
[----:B-1----:R-:W-:Y:S03]  /*7100*/  @UP0 UIMAD.WIDE UR6, UR4, 0x4, UR6 ;  /* 0x00000004040608a5 */ /* 0x002fe6000f8e0206 */
[----:B------:R-:W1:Y:S03]  /*7110*/  @!UP0 LDCU UR4, c[0x0][0x880] ;  /* 0x00011000ff0487ac */ /* 0x000e660008000800 */
[----:B------:R-:W-:Y:S01]  /*7120*/  IMAD.U32 R2, RZ, RZ, UR6 ;  /* 0x00000006ff027e24 */ /* 0x000fe2000f8e00ff */
[----:B------:R-:W-:Y:S05]  /*7130*/  MOV R3, UR7 ;  /* 0x0000000700037c02 */ /* 0x000fea0008000f00 */
[----:B-----5:R2:W5:Y:S02]  /*7140*/  @P3 LDG.E R49, desc[UR46][R2.64] ;  /* 0x0000002e02313981 */ /* 0x020564000c1e1900 */
[----:B-12---:R-:W-:Y:S02]  /*7150*/  @!P3 IMAD.U32 R49, RZ, RZ, UR4 ;  /* 0x00000004ff31be24 */ /* 0x006fe4000f8e00ff */
.L_x_135:
[----:B------:R-:W-:Y:S05]  /*7160*/  @!P4 BRA `(.L_x_136) ;  /* 0x000000000020c947 */ /* 0x000fea0003800000 */
[----:B------:R-:W-:Y:S04]  /*7170*/  ISETP.NE.U32.AND P3, PT, R84, RZ, PT ;  /* 0x000000ff5400720c */ /* 0x000fe80003f65070 */
[----:B------:R-:W-:Y:S11]  /*7180*/  ISETP.NE.AND.EX P3, PT, R85, RZ, PT, P3 ;  /* 0x000000ff5500720c */ /* 0x000ff60003f65330 */
[----:B------:R-:W-:Y:S02]  /*7190*/  @!UPT UIADD3 URZ, UPT, UPT, URZ, URZ, URZ ;  /* 0x000000fffffff290 */ /* 0x000fe4000fffe0ff */
[----:B------:R-:W1:Y:S01]  /*71a0*/  @P3 LDC.64 R2, c[0x0][0x8a8] ;  /* 0x00022a00ff023b82 */ /* 0x000e620000000a00 */
[----:B------:R-:W-:Y:S04]  /*71b0*/  @P3 IMAD R0, R86, UR36, RZ ;  /* 0x0000002456003c24 */ /* 0x000fe8000f8e02ff */
[----:B-1----:R-:W-:Y:S05]  /*71c0*/  @P3 IMAD.WIDE R2, R0, 0x4, R2 ;  /* 0x0000000400023825 */ /* 0x002fea00078e0202 */
[----:B-----5:R1:W5:Y:S02]  /*71d0*/  @P3 LDG.E R47, desc[UR46][R2.64] ;  /* 0x0000002e022f3981 */ /* 0x020364000c1e1900 */
[----:B-1----:R-:W2:Y:S02]  /*71e0*/  @!P3 LDC R47, c[0x0][0x8a0] ;  /* 0x00022800ff2fbb82 */ /* 0x002ea40000000800 */
.L_x_136:
[----:B-----5:R-:W-:Y:S01]  /*71f0*/  FSETP.NEU.AND P3, PT, R49, RZ, PT ;  /* 0x000000ff3100720b */ /* 0x020fe20003f6d000 */
[----:B------:R-:W-:Y:S01]  /*7200*/  BSSY B1, `(.L_x_137) ;  /* 0x0000039000017945 */ /* 0x000fe20003800000 */
[----:B------:R-:W-:Y:S01]  /*7210*/  SEL R3, RZ, 0xffffffff, P2 ;  /* 0xffffffffff037807 */ /* 0x000fe20001000000 */
[----:B------:R-:W-:Y:S01]  /*7220*/  IMAD.MOV.U32 R61, RZ, RZ, 0x1 ;  /* 0x00000001ff3d7424 */ /* 0x000fe200078e00ff */
[----:B------:R-:W-:Y:S01]  /*7230*/  @P1 LOP3.LUT P2, RZ, R92, 0xff, RZ, 0xc0, !PT ;  /* 0x000000ff5cff1812 */ /* 0x000fe2000784c0ff */
[----:B------:R-:W-:Y:S01]  /*7240*/  IMAD R48, R45, 0x80, R46 ;  /* 0x000000802d307824 */ /* 0x000fe200078e022e */
[----:B------:R-:W-:Y:S01]  /*7250*/  @P1 SEL R0, RZ, 0xffffffff, P3 ;  /* 0xffffffffff001807 */ /* 0x000fe20001800000 */
[----:B------:R-:W-:Y:S01]  /*7260*/  IMAD R110, R105, -0x10, R103 ;  /* 0xfffffff0696e7824 */ /* 0x000fe200078e0267 */
[----:B------:R-:W-:Y:S01]  /*7270*/  LOP3.LUT R101, R101, 0x1, RZ, 0x3c, !PT ;  /* 0x0000000165657812 */ /* 0x000fe200078e3cff */
[----:B------:R-:W-:Y:S01]  /*7280*/  IMAD.MOV.U32 R60, RZ, RZ, RZ ;  /* 0x000000ffff3c7224 */ /* 0x000fe200078e00ff */
[----:B------:R-:W-:Y:S02]  /*7290*/  @P0 SEL R0, R3, R0, !P2 ;  /* 0x0000000003000207 */ /* 0x000fe40005000000 */
[----:B------:R-:W-:Y:S02]  /*72a0*/  CS2R R82, SRZ ;  /* 0x0000000000527805 */ /* 0x000fe4000001ff00 */
[----:B------:R-:W-:Y:S02]  /*72b0*/  LEA R112, R45, UR48, 0x3 ;  /* 0x000000302d707c11 */ /* 0x000fe4000f8e18ff */
[----:B------:R-:W-:Y:S02]  /*72c0*/  CS2R R80, SRZ ;  /* 0x0000000000507805 */ /* 0x000fe4000001ff00 */
[----:B------:R-:W-:Y:S02]  /*72d0*/  @P1 LOP3.LUT R0, R0, 0x1, RZ, 0xc0, !PT ;  /* 0x0000000100001812 */ /* 0x000fe400078ec0ff */
[----:B------:R-:W-:Y:S02]  /*72e0*/  CS2R R74, SRZ ;  /* 0x00000000004a7805 */ /* 0x000fe4000001ff00 */
[----:B------:R-:W-:Y:S02]  /*72f0*/  PLOP3.LUT P2, PT, PT, PT, UP1, 0x80, 0x8 ;  /* 0x000000000008781c */ /* 0x000fe40003f4f018 */
[----:B------:R-:W-:Y:S02]  /*7300*/  CS2R R72, SRZ ;  /* 0x0000000000487805 */ /* 0x000fe4000001ff00 */
[----:B------:R-:W-:Y:S02]  /*7310*/  ISETP.NE.U32.OR P5, PT, R0, 0x1, !P1 ;  /* 0x000000010000780c */ /* 0x000fe40004fa5470 */
[----:B------:R-:W-:Y:S02]  /*7320*/  CS2R R66, SRZ ;  /* 0x0000000000427805 */ /* 0x000fe4000001ff00 */
[----:B------:R-:W-:Y:S02]  /*7330*/  LOP3.LUT P4, R108, R92, 0xff, RZ, 0xc0, !PT ;  /* 0x000000ff5c6c7812 */ /* 0x000fe4000788c0ff */
[----:B------:R-:W-:Y:S02]  /*7340*/  CS2R R64, SRZ ;  /* 0x0000000000407805 */ /* 0x000fe4000001ff00 */
[----:B------:R-:W-:Y:S02]  /*7350*/  SEL R2, RZ, 0xffffffff, P3 ;  /* 0xffffffffff027807 */ /* 0x000fe40001800000 */
[----:B------:R-:W-:Y:S02]  /*7360*/  CS2R R58, SRZ ;  /* 0x00000000003a7805 */ /* 0x000fe4000001ff00 */
[----:B------:R-:W-:Y:S02]  /*7370*/  P2R R111, PR, RZ, 0x20 ;  /* 0x00000020ff6f7803 */ /* 0x000fe40000000000 */
[----:B------:R-:W-:Y:S02]  /*7380*/  CS2R R56, SRZ ;  /* 0x0000000000387805 */ /* 0x000fe4000001ff00 */
[----:B------:R-:W-:Y:S02]  /*7390*/  @P2 SEL R2, R3, R2, !P4 ;  /* 0x0000000203022207 */ /* 0x000fe40006000000 */
[----:B------:R-:W-:Y:S02]  /*73a0*/  @P5 SHF.L.U32 R0, R101, 0x1f, RZ ;  /* 0x0000001f65005819 */ /* 0x000fe400000006ff */
[----:B------:R-:W-:Y:S02]  /*73b0*/  LOP3.LUT R2, R2, 0x1, RZ, 0xc0, !PT ;  /* 0x0000000102027812 */ /* 0x000fe400078ec0ff */
[----:B------:R1:W3:Y:S02]  /*73c0*/  @P5 SYNCS.PHASECHK.TRANS64.TRYWAIT P1, [UR48+0x200], R0 ;  /* 0x00020000ff0055a7 */ /* 0x0002e40008021130 */
[----:B------:R-:W-:Y:S04]  /*73d0*/  ISETP.NE.U32.AND P2, PT, R2, 0x1, PT ;  /* 0x000000010200780c */ /* 0x000fe80003f45070 */
[----:B------:R-:W-:Y:S02]  /*73e0*/  P2R R62, PR, RZ, 0x4 ;  /* 0x00000004ff3e7803 */ /* 0x000fe40000000000 */
[----:B-1----:R-:W-:Y:S04]  /*73f0*/  SHF.L.U32 R0, R100, 0x1f, RZ ;  /* 0x0000001f64007819 */ /* 0x002fe800000006ff */
[----:B------:R1:W4:Y:S01]  /*7400*/  SYNCS.PHASECHK.TRANS64.TRYWAIT P0, [R112+URZ+0x270], R0 ;  /* 0x00027000700075a7 */ /* 0x00032200080011ff */
[----:B---3--:R-:W-:Y:S01]  /*7410*/  @P5 SEL R61, RZ, 0x1, !P1 ;  /* 0x00000001ff3d5807 */ /* 0x008fe20004800000 */
[----:B-1----:R-:W-:Y:S06]  /*7420*/  @!P5 BRA `(.L_x_138) ;  /* 0x000000000058d947 */ /* 0x002fec0003800000 */
[----:B------:R-:W-:Y:S01]  /*7430*/  IMAD.MOV.U32 R83, RZ, RZ, RZ ;  /* 0x000000ffff537224 */ /* 0x000fe200078e00ff */
[----:B------:R-:W-:Y:S01]  /*7440*/  ISETP.NE.AND P1, PT, R61, RZ, PT ;  /* 0x000000ff3d00720c */ /* 0x000fe20003f25270 */
[----:B------:R-:W-:Y:S01]  /*7450*/  BSSY B0, `(.L_x_139) ;  /* 0x000000c000007945 */ /* 0x000fe20003800000 */
[----:B------:R-:W-:Y:S02]  /*7460*/  CS2R R58, SRZ ;  /* 0x00000000003a7805 */ /* 0x000fe4000001ff00 */
[----:B------:R-:W-:Y:S02]  /*7470*/  CS2R R56, SRZ ;  /* 0x0000000000387805 */ /* 0x000fe4000001ff00 */
[----:B------:R-:W-:Y:S02]  /*7480*/  CS2R R66, SRZ ;  /* 0x0000000000427805 */ /* 0x000fe4000001ff00 */
[----:B------:R-:W-:Y:S02]  /*7490*/  CS2R R64, SRZ ;  /* 0x0000000000407805 */ /* 0x000fe4000001ff00 */
[----:B------:R-:W-:Y:S02]  /*74a0*/  CS2R R74, SRZ ;  /* 0x00000000004a7805 */ /* 0x000fe4000001ff00 */
[----:B------:R-:W-:Y:S02]  /*74b0*/  CS2R R72, SRZ ;  /* 0x0000000000487805 */ /* 0x000fe4000001ff00 */
[----:B------:R-:W-:Y:S01]  /*74c0*/  CS2R R80, SRZ ;  /* 0x0000000000507805 */ /* 0x000fe2000001ff00 */
[----:B------:R-:W-:Y:S06]  /*74d0*/  @P1 BRA `(.L_x_140) ;  /* 0x00000000000c1947 */ /* 0x000fec0003800000 */
[----:B------:R-:W-:Y:S04]  /*74e0*/  SHF.L.U32 R3, R101, 0x1f, RZ ;  /* 0x0000001f65037819 */ /* 0x000fe800000006ff */
[----:B------:R-:W1:Y:S02]  /*74f0*/  SYNCS.PHASECHK.TRANS64.TRYWAIT P1, [UR48+0x200], R3 ;  /* 0x00020003ff0075a7 */ /* 0x000e640008021130 */
[----:B-1----:R-:W-:Y:S05]  /*7500*/  @!P1 BRA `(.L_x_141) ;  /* 0x00000048009c9947 */ /* 0x002fea0003800000 */
.L_x_140:
[----:B------:R-:W-:Y:S05]  /*7510*/  BSYNC B0 ;  /* 0x0000000000007941 */ /* 0x000fea0003800000 */
.L_x_139:
[----:B------:R-:W-:Y:S01]  /*7520*/  ISETP.NE.AND P1, PT, R62, RZ, PT ;  /* 0x000000ff3e00720c */ /* 0x000fe20003f25270 */
[----:B------:R-:W-:Y:S11]  /*7530*/  HFMA2 R60, -RZ, RZ, 0, 5.9604644775390625e-08 ;  /* 0x00000001ff3c7431 */ /* 0x000ff600000001ff */
[----:B------:R-:W-:Y:S01]  /*7540*/  @!UPT UIADD3 URZ, UPT, UPT, URZ, URZ, URZ ;  /* 0x000000fffffff290 */ /* 0x000fe2000fffe0ff */
[----:B------:R3:W1:Y:S04]  /*7550*/  @P1 LDS.128 R56, [R104] ;  /* 0x0000000068381984 */ /* 0x0006680000000c00 */
[----:B------:R3:W1:Y:S04]  /*7560*/  @P1 LDS.128 R64, [R103+0x10] ;  /* 0x0000100067401984 */ /* 0x0006680000000c00 */
[----:B------:R3:W1:Y:S04]  /*7570*/  @P1 LDS.128 R72, [R102+0x20] ;  /* 0x0000200066481984 */ /* 0x0006680000000c00 */
[----:B------:R3:W1:Y:S02]  /*7580*/  @P1 LDS.128 R80, [R110+0x30] ;  /* 0x000030006e501984 */ /* 0x0006640000000c00 */
.L_x_138:
[----:B------:R-:W-:Y:S05]  /*7590*/  BSYNC B1 ;  /* 0x0000000000017941 */ /* 0x000fea0003800000 */
.L_x_137:
[----:B-1----:R-:W-:Y:S04]  /*75a0*/  SHF.R.U32.HI R2, RZ, 0x15, R48 ;  /* 0x00000015ff027819 */ /* 0x002fe80000011630 */
[----:B------:R-:W-:Y:S01]  /*75b0*/  LOP3.LUT P1, RZ, R2, 0x3, R96, 0x48, !PT ;  /* 0x0000000302ff7812 */ /* 0x000fe20007824860 */
[----:B------:R-:W-:Y:S01]  /*75c0*/  @!UPT UIADD3 URZ, UPT, UPT, URZ, URZ, URZ ;  /* 0x000000fffffff290 */ /* 0x000fe2000fffe0ff */
[----:B----4-:R-:W-:Y:S11]  /*75d0*/  @P0 BRA `(.L_x_142) ;  /* 0x0000000000080947 */ /* 0x010ff60003800000 */
[----:B------:R-:W1:Y:S02]  /*75e0*/  SYNCS.PHASECHK.TRANS64.TRYWAIT P0, [R112+URZ+0x270], R0 ;  /* 0x00027000700075a7 */ /* 0x000e6400080011ff */
[----:B-1----:R-:W-:Y:S05]  /*75f0*/  @!P0 BRA `(.L_x_143) ;  /* 0x0000004800788947 */ /* 0x002fea0003800000 */
.L_x_142:
[----:B------:R-:W-:Y:S05]  /*7600*/  @!P1 BRA `(.L_x_144) ;  /* 0x0000000000409947 */ /* 0x000fea0003800000 */
[----:B------:R-:W4:Y:S01]  /*7610*/  LDCU.64 UR8, c[0x4][0x70] ;  /* 0x01000e00ff0877ac */ /* 0x000f220008000a00 */
[----:B------:R-:W-:Y:S01]  /*7620*/  MOV R3, 0x0 ;  /* 0x0000000000037802 */ /* 0x000fe20000000f00 */
[----:B------:R-:W-:Y:S02]  /*7630*/  HFMA2 R12, -RZ, RZ, 0, 5.9604644775390625e-08 ;  /* 0x00000001ff0c7431 */ /* 0x000fe400000001ff */
[----:B------:R-:W-:Y:S02]  /*7640*/  IMAD.MOV.U32 R8, RZ, RZ, 0x192 ;  /* 0x00000192ff087424 */ /* 0x000fe400078e00ff */
[----:B------:R-:W-:Y:S01]  /*7650*/  IMAD.MOV.U32 R13, RZ, RZ, RZ ;  /* 0x000000ffff0d7224 */ /* 0x000fe200078e00ff */
[----:B------:R-:W5:Y:S01]  /*7660*/  LDCU.64 UR6, c[0x4][0x78] ;  /* 0x01000f00ff0677ac */ /* 0x000f620008000a00 */
[----:B------:R-:W1:Y:S01]  /*7670*/  LDC.64 R2, c[0x4][R3] ;  /* 0x0100000003027b82 */ /* 0x000e620000000a00 */
[----:B------:R-:W2:Y:S01]  /*7680*/  LDCU.64 UR4, c[0x4][0x10] ;  /* 0x01000200ff0477ac */ /* 0x000ea20008000a00 */
[----:B----4-:R-:W-:Y:S01]  /*7690*/  MOV R5, UR9 ;  /* 0x0000000900057c02 */ /* 0x010fe20008000f00 */
[----:B------:R-:W-:Y:S01]  /*76a0*/  IMAD.U32 R4, RZ, RZ, UR8 ;  /* 0x00000008ff047e24 */ /* 0x000fe2000f8e00ff */
[----:B-----5:R-:W-:Y:S01]  /*76b0*/  MOV R7, UR7 ;  /* 0x0000000700077c02 */ /* 0x020fe20008000f00 */
[----:B------:R-:W-:Y:S01]  /*76c0*/  IMAD.U32 R6, RZ, RZ, UR6 ;  /* 0x00000006ff067e24 */ /* 0x000fe2000f8e00ff */
[----:B--2---:R-:W-:Y:S01]  /*76d0*/  MOV R11, UR5 ;  /* 0x00000005000b7c02 */ /* 0x004fe20008000f00 */
[----:B------:R-:W-:Y:S02]  /*76e0*/  IMAD.U32 R10, RZ, RZ, UR4 ;  /* 0x00000004ff0a7e24 */ /* 0x000fe4000f8e00ff */
[----:B------:R-:W-:Y:S07]  /*76f0*/  LEPC R20, `(.L_x_144) ;  /* 0x000000001014794e */ /* 0x000fee0000000000 */
[----:B-1-3--:R-:W-:Y:S05]  /*7700*/  CALL.ABS.NOINC R2 ;  /* 0x0000000002007343 */ /* 0x00afea0003c00000 */
.L_x_144:
[----:B------:R-:W-:Y:S01]  /*7710*/  SHF.L.U32 R50, R56, 0x10, RZ ;  /* 0x0000001038327819 */ /* 0x000fe200000006ff */
[----:B------:R-:W-:Y:S05]  /*7720*/  WARPSYNC.ALL ;  /* 0x0000000000007948 */ /* 0x000fea0003800000 */
[----:B------:R-:W-:Y:S01]  /*7730*/  R2UR UR4, R48 ;  /* 0x00000000300472ca */ /* 0x000fe200000e0000 */
[----:B------:R-:W-:Y:S01]  /*7740*/  BSSY.RECONVERGENT B0, `(.L_x_145) ;  /* 0x000008c000007945 */ /* 0x000fe20003800200 */
[----:B------:R-:W-:Y:S02]  /*7750*/  LOP3.LUT R51, R56, 0xffff0000, RZ, 0xc0, !PT ;  /* 0xffff000038337812 */ /* 0x000fe400078ec0ff */
[----:B------:R-:W-:Y:S02]  /*7760*/  SHF.L.U32 R52, R57, 0x10, RZ ;  /* 0x0000001039347819 */ /* 0x000fe400000006ff */
[----:B------:R-:W-:Y:S07]  /*7770*/  ISETP.NE.AND P0, PT, R106, RZ, PT ;  /* 0x000000ff6a00720c */ /* 0x000fee0003f05270 */
[----:B------:R-:W1:Y:S02]  /*7780*/  LDTM.x32 R4, tmem[UR4] ;  /* 0x00000004000479ee */ /* 0x000e6400082c0000 */
[C---:B-12---:R-:W-:Y:S01]  /*7790*/  FMUL R0, R47.reuse, R4 ;  /* 0x000000042f007220 */ /* 0x046fe20000400000 */
[C---:B------:R-:W-:Y:S01]  /*77a0*/  FMUL R2, R47.reuse, R5 ;  /* 0x000000052f027220 */ /* 0x040fe20000400000 */
[C---:B------:R-:W-:Y:S01]  /*77b0*/  FMUL R4, R47.reuse, R8 ;  /* 0x000000082f047220 */ /* 0x040fe20000400000 */
[C---:B------:R-:W-:Y:S01]  /*77c0*/  FMUL R3, R47.reuse, R6 ;  /* 0x000000062f037220 */ /* 0x040fe20000400000 */
[C---:B------:R-:W-:Y:S01]  /*77d0*/  FMUL R5, R47.reuse, R9 ;  /* 0x000000092f057220 */ /* 0x040fe20000400000 */
[C---:B------:R-:W-:Y:S01]  /*77e0*/  FMUL R8, R47.reuse, R12 ;  /* 0x0000000c2f087220 */ /* 0x040fe20000400000 */
[C---:B------:R-:W-:Y:S01]  /*77f0*/  FMUL R6, R47.reuse, R10 ;  /* 0x0000000a2f067220 */ /* 0x040fe20000400000 */
[C---:B------:R-:W-:Y:S01]  /*7800*/  FMUL R9, R47.reuse, R13 ;  /* 0x0000000d2f097220 */ /* 0x040fe20000400000 */
[----:B------:R-:W-:Y:S01]  /*7810*/  FMUL R12, R47, R16 ;  /* 0x000000102f0c7220 */ /* 0x000fe20000400000 */
[----:B------:R-:W-:Y:S01]  /*7820*/  FFMA R0, R49, R50, R0 ;  /* 0x0000003231007223 */ /* 0x000fe20000000000 */
[C---:B------:R-:W-:Y:S01]  /*7830*/  FMUL R10, R47.reuse, R14 ;  /* 0x0000000e2f0a7220 */ /* 0x040fe20000400000 */
[C---:B------:R-:W-:Y:S01]  /*7840*/  FMUL R13, R47.reuse, R17 ;  /* 0x000000112f0d7220 */ /* 0x040fe20000400000 */
[----:B------:R-:W-:Y:S01]  /*7850*/  FMUL R16, R47, R20 ;  /* 0x000000142f107220 */ /* 0x000fe20000400000 */
[----:B------:R-:W-:Y:S01]  /*7860*/  FFMA R2, R49, R51, R2 ;  /* 0x0000003331027223 */ /* 0x000fe20000000002 */
[C---:B------:R-:W-:Y:S01]  /*7870*/  FMUL R14, R47.reuse, R18 ;  /* 0x000000122f0e7220 */ /* 0x040fe20000400000 */
        /* <DEDUP_REMOVED lines=8> */
[----:B------:R-:W-:Y:S01]  /*7900*/  LOP3.LUT R32, R57, 0xffff0000, RZ, 0xc0, !PT ;  /* 0xffff000039207812 */ /* 0x000fe200078ec0ff */
[C---:B------:R-:W-:Y:S01]  /*7910*/  FMUL R26, R47.reuse, R30 ;  /* 0x0000001e2f1a7220 */ /* 0x040fe20000400000 */
[----:B------:R-:W-:Y:S01]  /*7920*/  FMUL R29, R47, R33 ;  /* 0x000000212f1d7220 */ /* 0x000fe20000400000 */
[----:B------:R-:W-:Y:S01]  /*7930*/  SHF.L.U32 R33, R58, 0x10, RZ ;  /* 0x000000103a217819 */ /* 0x000fe200000006ff */
[----:B------:R-:W-:Y:S01]  /*7940*/  FFMA R3, R49, R52, R3 ;  /* 0x0000003431037223 */ /* 0x000fe20000000003 */
[----:B------:R-:W-:Y:S01]  /*7950*/  F2FP.BF16.F32.PACK_AB R52, R2, R0 ;  /* 0x000000000234723e */ /* 0x000fe200000010ff */
[----:B------:R-:W-:Y:S01]  /*7960*/  FMUL R7, R47, R7 ;  /* 0x000000072f077220 */ /* 0x000fe20000400000 */
[----:B------:R-:W-:Y:S01]  /*7970*/  SHF.L.U32 R0, R59, 0x10, RZ ;  /* 0x000000103b007819 */ /* 0x000fe200000006ff */
[----:B------:R-:W-:Y:S01]  /*7980*/  FMUL R30, R47, R34 ;  /* 0x000000222f1e7220 */ /* 0x000fe20000400000 */
[----:B------:R-:W-:Y:S01]  /*7990*/  LOP3.LUT R34, R58, 0xffff0000, RZ, 0xc0, !PT ;  /* 0xffff00003a227812 */ /* 0x000fe200078ec0ff */
[----:B------:R-:W-:Y:S01]  /*79a0*/  FFMA R7, R49, R32, R7 ;  /* 0x0000002031077223 */ /* 0x000fe20000000007 */
[----:B------:R-:W-:Y:S01]  /*79b0*/  LOP3.LUT R2, R59, 0xffff0000, RZ, 0xc0, !PT ;  /* 0xffff00003b027812 */ /* 0x000fe200078ec0ff */
[----:B------:R-:W-:Y:S01]  /*79c0*/  FFMA R4, R49, R33, R4 ;  /* 0x0000002131047223 */ /* 0x000fe20000000004 */
[----:B------:R-:W-:Y:S01]  /*79d0*/  FMUL R11, R47, R11 ;  /* 0x0000000b2f0b7220 */ /* 0x000fe20000400000 */
[----:B------:R-:W-:Y:S01]  /*79e0*/  FFMA R5, R49, R34, R5 ;  /* 0x0000002231057223 */ /* 0x000fe20000000005 */
[----:B------:R-:W-:Y:S01]  /*79f0*/  F2FP.BF16.F32.PACK_AB R53, R7, R3 ;  /* 0x000000030735723e */ /* 0x000fe200000010ff */
[C---:B------:R-:W-:Y:S01]  /*7a00*/  FFMA R6, R49.reuse, R0, R6 ;  /* 0x0000000031067223 */ /* 0x040fe20000000006 */
[C---:B------:R-:W-:Y:S01]  /*7a10*/  SHF.L.U32 R0, R64.reuse, 0x10, RZ ;  /* 0x0000001040007819 */ /* 0x040fe200000006ff */
[----:B------:R-:W-:Y:S01]  /*7a20*/  FFMA R11, R49, R2, R11 ;  /* 0x00000002310b7223 */ /* 0x000fe2000000000b */
[----:B------:R-:W-:Y:S01]  /*7a30*/  LOP3.LUT R2, R64, 0xffff0000, RZ, 0xc0, !PT ;  /* 0xffff000040027812 */ /* 0x000fe200078ec0ff */
[----:B------:R-:W-:Y:S01]  /*7a40*/  FMUL R15, R47, R15 ;  /* 0x0000000f2f0f7220 */ /* 0x000fe20000400000 */
[----:B------:R-:W-:Y:S01]  /*7a50*/  SHF.L.U32 R3, R65, 0x10, RZ ;  /* 0x0000001041037819 */ /* 0x000fe200000006ff */
[----:B------:R-:W-:Y:S01]  /*7a60*/  FFMA R8, R49, R0, R8 ;  /* 0x0000000031087223 */ /* 0x000fe20000000008 */
[----:B------:R-:W-:Y:S01]  /*7a70*/  LOP3.LUT R0, R65, 0xffff0000, RZ, 0xc0, !PT ;  /* 0xffff000041007812 */ /* 0x000fe200078ec0ff */
[C---:B------:R-:W-:Y:S01]  /*7a80*/  FFMA R9, R49.reuse, R2, R9 ;  /* 0x0000000231097223 */ /* 0x040fe20000000009 */
[C---:B------:R-:W-:Y:S01]  /*7a90*/  SHF.L.U32 R2, R66.reuse, 0x10, RZ ;  /* 0x0000001042027819 */ /* 0x040fe200000006ff */
[----:B------:R-:W-:Y:S01]  /*7aa0*/  FFMA R10, R49, R3, R10 ;  /* 0x00000003310a7223 */ /* 0x000fe2000000000a */
[----:B------:R-:W-:Y:S01]  /*7ab0*/  SHF.L.U32 R3, R67, 0x10, RZ ;  /* 0x0000001043037819 */ /* 0x000fe200000006ff */
[C---:B------:R-:W-:Y:S01]  /*7ac0*/  FFMA R15, R49.reuse, R0, R15 ;  /* 0x00000000310f7223 */ /* 0x040fe2000000000f */
[----:B------:R-:W-:Y:S01]  /*7ad0*/  LOP3.LUT R0, R66, 0xffff0000, RZ, 0xc0, !PT ;  /* 0xffff000042007812 */ /* 0x000fe200078ec0ff */
[----:B------:R-:W-:Y:S01]  /*7ae0*/  FFMA R12, R49, R2, R12 ;  /* 0x00000002310c7223 */ /* 0x000fe2000000000c */
[C---:B------:R-:W-:Y:S01]  /*7af0*/  SHF.L.U32 R2, R72.reuse, 0x10, RZ ;  /* 0x0000001048027819 */ /* 0x040fe200000006ff */
[----:B------:R-:W-:Y:S01]  /*7b00*/  FMUL R19, R47, R19 ;  /* 0x000000132f137220 */ /* 0x000fe20000400000 */
[----:B------:R-:W-:Y:S01]  /*7b10*/  F2FP.BF16.F32.PACK_AB R54, R5, R4 ;  /* 0x000000040536723e */ /* 0x000fe200000010ff */
[----:B------:R-:W-:Y:S01]  /*7b20*/  FFMA R13, R49, R0, R13 ;  /* 0x00000000310d7223 */ /* 0x000fe2000000000d */
[----:B------:R-:W-:Y:S01]  /*7b30*/  LOP3.LUT R0, R67, 0xffff0000, RZ, 0xc0, !PT ;  /* 0xffff000043007812 */ /* 0x000fe200078ec0ff */
[----:B------:R-:W-:Y:S01]  /*7b40*/  FFMA R14, R49, R3, R14 ;  /* 0x00000003310e7223 */ /* 0x000fe2000000000e */
[----:B------:R-:W-:Y:S01]  /*7b50*/  LOP3.LUT R3, R72, 0xffff0000, RZ, 0xc0, !PT ;  /* 0xffff000048037812 */ /* 0x000fe200078ec0ff */
[----:B------:R-:W-:Y:S01]  /*7b60*/  FMUL R23, R47, R23 ;  /* 0x000000172f177220 */ /* 0x000fe20000400000 */
[----:B------:R-:W-:Y:S01]  /*7b70*/  F2FP.BF16.F32.PACK_AB R55, R11, R6 ;  /* 0x000000060b37723e */ /* 0x000fe200000010ff */
[----:B------:R-:W-:Y:S01]  /*7b80*/  FFMA R19, R49, R0, R19 ;  /* 0x0000000031137223 */ /* 0x000fe20000000013 */
[----:B------:R-:W-:Y:S01]  /*7b90*/  SHF.L.U32 R0, R73, 0x10, RZ ;  /* 0x0000001049007819 */ /* 0x000fe200000006ff */
[----:B------:R-:W-:Y:S01]  /*7ba0*/  FFMA R16, R49, R2, R16 ;  /* 0x0000000231107223 */ /* 0x000fe20000000010 */
[----:B------:R-:W-:Y:S01]  /*7bb0*/  LOP3.LUT R2, R73, 0xffff0000, RZ, 0xc0, !PT ;  /* 0xffff000049027812 */ /* 0x000fe200078ec0ff */
[----:B------:R-:W-:Y:S01]  /*7bc0*/  FFMA R17, R49, R3, R17 ;  /* 0x0000000331117223 */ /* 0x000fe20000000011 */
[----:B------:R-:W-:Y:S01]  /*7bd0*/  SHF.L.U32 R3, R75, 0x10, RZ ;  /* 0x000000104b037819 */ /* 0x000fe200000006ff */
[----:B------:R-:W-:Y:S01]  /*7be0*/  FFMA R18, R49, R0, R18 ;  /* 0x0000000031127223 */ /* 0x000fe20000000012 */
[C---:B------:R-:W-:Y:S01]  /*7bf0*/  SHF.L.U32 R0, R74.reuse, 0x10, RZ ;  /* 0x000000104a007819 */ /* 0x040fe200000006ff */
[----:B------:R1:W-:Y:S01]  /*7c00*/  STS.128 [R104], R52 ;  /* 0x0000003468007388 */ /* 0x0003e20000000c00 */
[----:B------:R-:W-:Y:S01]  /*7c10*/  F2FP.BF16.F32.PACK_AB R8, R9, R8 ;  /* 0x000000080908723e */ /* 0x000fe200000010ff */
[C---:B------:R-:W-:Y:S01]  /*7c20*/  FFMA R23, R49.reuse, R2, R23 ;  /* 0x0000000231177223 */ /* 0x040fe20000000017 */
[----:B------:R-:W-:Y:S01]  /*7c30*/  LOP3.LUT R2, R74, 0xffff0000, RZ, 0xc0, !PT ;  /* 0xffff00004a027812 */ /* 0x000fe200078ec0ff */
[----:B------:R-:W-:Y:S01]  /*7c40*/  FFMA R20, R49, R0, R20 ;  /* 0x0000000031147223 */ /* 0x000fe20000000014 */
[----:B------:R-:W-:Y:S01]  /*7c50*/  LOP3.LUT R0, R75, 0xffff0000, RZ, 0xc0, !PT ;  /* 0xffff00004b007812 */ /* 0x000fe200078ec0ff */
[----:B------:R-:W-:Y:S01]  /*7c60*/  FMUL R27, R47, R27 ;  /* 0x0000001b2f1b7220 */ /* 0x000fe20000400000 */
[----:B------:R-:W-:Y:S01]  /*7c70*/  F2FP.BF16.F32.PACK_AB R9, R15, R10 ;  /* 0x0000000a0f09723e */ /* 0x000fe200000010ff */
[C---:B------:R-:W-:Y:S01]  /*7c80*/  FFMA R21, R49.reuse, R2, R21 ;  /* 0x0000000231157223 */ /* 0x040fe20000000015 */
[C---:B------:R-:W-:Y:S01]  /*7c90*/  FFMA R22, R49.reuse, R3, R22 ;  /* 0x0000000331167223 */ /* 0x040fe20000000016 */
[----:B------:R-:W-:Y:S01]  /*7ca0*/  FFMA R27, R49, R0, R27 ;  /* 0x00000000311b7223 */ /* 0x000fe2000000001b */
[C---:B------:R-:W-:Y:S01]  /*7cb0*/  SHF.L.U32 R2, R80.reuse, 0x10, RZ ;  /* 0x0000001050027819 */ /* 0x040fe200000006ff */
[C---:B------:R-:W-:Y:S01]  /*7cc0*/  FMUL R31, R47.reuse, R31 ;  /* 0x0000001f2f1f7220 */ /* 0x040fe20000400000 */
[----:B------:R-:W-:Y:S01]  /*7cd0*/  LOP3.LUT R0, R80, 0xffff0000, RZ, 0xc0, !PT ;  /* 0xffff000050007812 */ /* 0x000fe200078ec0ff */
[----:B------:R-:W-:Y:S01]  /*7ce0*/  FMUL R35, R47, R35 ;  /* 0x000000232f237220 */ /* 0x000fe20000400000 */
[----:B------:R-:W-:Y:S01]  /*7cf0*/  SHF.L.U32 R3, R81, 0x10, RZ ;  /* 0x0000001051037819 */ /* 0x000fe200000006ff */
[----:B------:R-:W-:Y:S01]  /*7d00*/  FFMA R24, R49, R2, R24 ;  /* 0x0000000231187223 */ /* 0x000fe20000000018 */
[----:B------:R-:W-:Y:S01]  /*7d10*/  F2FP.BF16.F32.PACK_AB R10, R13, R12 ;  /* 0x0000000c0d0a723e */ /* 0x000fe200000010ff */
[----:B------:R-:W-:Y:S01]  /*7d20*/  FFMA R25, R49, R0, R25 ;  /* 0x0000000031197223 */ /* 0x000fe20000000019 */
[----:B------:R-:W-:Y:S01]  /*7d30*/  F2FP.BF16.F32.PACK_AB R11, R19, R14 ;  /* 0x0000000e130b723e */ /* 0x000fe200000010ff */
[----:B------:R-:W-:Y:S01]  /*7d40*/  FFMA R26, R49, R3, R26 ;  /* 0x00000003311a7223 */ /* 0x000fe2000000001a */
[----:B------:R-:W-:Y:S02]  /*7d50*/  LOP3.LUT R0, R81, 0xffff0000, RZ, 0xc0, !PT ;  /* 0xffff000051007812 */ /* 0x000fe400078ec0ff */
[C---:B------:R-:W-:Y:S01]  /*7d60*/  SHF.L.U32 R2, R82.reuse, 0x10, RZ ;  /* 0x0000001052027819 */ /* 0x040fe200000006ff */
[----:B------:R1:W-:Y:S01]  /*7d70*/  STS.128 [R103+0x10], R8 ;  /* 0x0000100867007388 */ /* 0x0003e20000000c00 */
[----:B------:R-:W-:Y:S01]  /*7d80*/  LOP3.LUT R3, R82, 0xffff0000, RZ, 0xc0, !PT ;  /* 0xffff000052037812 */ /* 0x000fe200078ec0ff */
[----:B------:R-:W-:Y:S01]  /*7d90*/  FFMA R31, R49, R0, R31 ;  /* 0x00000000311f7223 */ /* 0x000fe2000000001f */
[----:B------:R-:W-:Y:S01]  /*7da0*/  SHF.L.U32 R4, R83, 0x10, RZ ;  /* 0x0000001053047819 */ /* 0x000fe200000006ff */
[----:B------:R-:W-:Y:S01]  /*7db0*/  FFMA R28, R49, R2, R28 ;  /* 0x00000002311c7223 */ /* 0x000fe2000000001c */
[----:B------:R-:W-:Y:S01]  /*7dc0*/  F2FP.BF16.F32.PACK_AB R16, R17, R16 ;  /* 0x000000101110723e */ /* 0x000fe200000010ff */
[----:B------:R-:W-:Y:S01]  /*7dd0*/  FFMA R29, R49, R3, R29 ;  /* 0x00000003311d7223 */ /* 0x000fe2000000001d */
[----:B------:R-:W-:Y:S01]  /*7de0*/  LOP3.LUT R5, R83, 0xffff0000, RZ, 0xc0, !PT ;  /* 0xffff000053057812 */ /* 0x000fe200078ec0ff */
[----:B------:R-:W-:Y:S01]  /*7df0*/  FFMA R30, R49, R4, R30 ;  /* 0x00000004311e7223 */ /* 0x000fe2000000001e */
[----:B------:R-:W-:Y:S02]  /*7e00*/  F2FP.BF16.F32.PACK_AB R17, R23, R18 ;  /* 0x000000121711723e */ /* 0x000fe400000010ff */
[----:B------:R-:W-:Y:S01]  /*7e10*/  F2FP.BF16.F32.PACK_AB R18, R21, R20 ;  /* 0x000000141512723e */ /* 0x000fe200000010ff */
[----:B------:R-:W-:Y:S01]  /*7e20*/  FFMA R35, R49, R5, R35 ;  /* 0x0000000531237223 */ /* 0x000fe20000000023 */
[----:B------:R-:W-:Y:S02]  /*7e30*/  F2FP.BF16.F32.PACK_AB R19, R27, R22 ;  /* 0x000000161b13723e */ /* 0x000fe400000010ff */
[----:B------:R-:W-:Y:S02]  /*7e40*/  F2FP.BF16.F32.PACK_AB R24, R25, R24 ;  /* 0x000000181918723e */ /* 0x000fe400000010ff */
[----:B------:R-:W-:Y:S01]  /*7e50*/  F2FP.BF16.F32.PACK_AB R25, R31, R26 ;  /* 0x0000001a1f19723e */ /* 0x000fe200000010ff */
[----:B------:R1:W-:Y:S01]  /*7e60*/  STS.128 [R102+0x20], R16 ;  /* 0x0000201066007388 */ /* 0x0003e20000000c00 */
[----:B------:R-:W-:Y:S02]  /*7e70*/  F2FP.BF16.F32.PACK_AB R26, R29, R28 ;  /* 0x0000001c1d1a723e */ /* 0x000fe400000010ff */
[----:B------:R-:W-:Y:S05]  /*7e80*/  F2FP.BF16.F32.PACK_AB R27, R35, R30 ;  /* 0x0000001e231b723e */ /* 0x000fea00000010ff */
[----:B------:R1:W-:Y:S01]  /*7e90*/  STS.128 [R110+0x30], R24 ;  /* 0x000030186e007388 */ /* 0x0003e20000000c00 */
[----:B------:R-:W-:Y:S01]  /*7ea0*/  @!PT LDS RZ, [RZ] ;  /* 0x00000000fffff984 */ /* 0x000fe20000000800 */
[----:B------:R-:W-:Y:S01]  /*7eb0*/  @!PT LDS RZ, [RZ] ;  /* 0x00000000fffff984 */ /* 0x000fe20000000800 */
[----:B------:R-:W-:Y:S01]  /*7ec0*/  @!PT LDS RZ, [RZ] ;  /* 0x00000000fffff984 */ /* 0x000fe20000000800 */
[----:B------:R-:W-:Y:S01]  /*7ed0*/  @!PT LDS RZ, [RZ] ;  /* 0x00000000fffff984 */ /* 0x000fe20000000800 */
[----:B------:R2:W-:Y:S07]  /*7ee0*/  MEMBAR.ALL.CTA ;  /* 0x0000000000007992 */ /* 0x0005ee0000008000 */
[----:B--2---:R-:W2:Y:S02]  /*7ef0*/  FENCE.VIEW.ASYNC.S ;  /* 0x00000000000073c6 */ /* 0x004ea40000000000 */
[----:B--2---:R-:W-:Y:S06]  /*7f00*/  BAR.SYNC.DEFER_BLOCKING 0x1, 0x80 ;  /* 0x0042000000007b1d */ /* 0x004fec0000010000 */
[----:B------:R-:W-:Y:S05]  /*7f10*/  @P0 BRA `(.L_x_146) ;  /* 0x0000000000380947 */ /* 0x000fea0003800000 */
[----:B------:R-:W-:Y:S02]  /*7f20*/  UIADD3 UR4, UPT, UPT, UR48, 0x400, URZ ;  /* 0x0000040030047890 */ /* 0x000fe4000fffe0ff */
[----:B------:R-:W-:Y:S01]  /*7f30*/  UIADD3 UR8, UP0, UPT, UR52, 0x680, URZ ;  /* 0x0000068034087890 */ /* 0x000fe2000ff1e0ff */
[----:B------:R-:W-:Y:S01]  /*7f40*/  UMOV UR43, UR36 ;  /* 0x00000024002b7c82 */ /* 0x000fe20008000000 */
[----:B------:R-:W-:Y:S02]  /*7f50*/  UIADD3 UR5, UPT, UPT, UR41, 0x80, URZ ;  /* 0x0000008029057890 */ /* 0x000fe4000fffe0ff */
[----:B------:R-:W-:Y:S01]  /*7f60*/  MOV R97, UR4 ;  /* 0x0000000400617c02 */ /* 0x000fe20008000f00 */
[----:B------:R-:W-:Y:S02]  /*7f70*/  UIADD3.X UR9, UPT, UPT, URZ, UR53, URZ, UP0, !UPT ;  /* 0x00000035ff097290 */ /* 0x000fe400087fe4ff */
[----:B------:R-:W-:Y:S01]  /*7f80*/  UIADD3 UR4, UPT, UPT, UR48, 0x1400, URZ ;  /* 0x0000140030047890 */ /* 0x000fe2000fffe0ff */
[----:B------:R-:W-:Y:S01]  /*7f90*/  R2UR UR40, R97 ;  /* 0x00000000612872ca */ /* 0x000fe200000e0000 */
[----:B------:R-:W-:Y:S01]  /*7fa0*/  UMOV UR6, UR42 ;  /* 0x0000002a00067c82 */ /* 0x000fe20008000000 */
[----:B------:R-:W-:Y:S11]  /*7fb0*/  UMOV UR7, UR36 ;  /* 0x0000002400077c82 */ /* 0x000ff60008000000 */
[----:B------:R2:W-:Y:S01]  /*7fc0*/  UTMASTG.3D [UR40], [UR8] ;  /* 0x00000028080073b5 */ /* 0x0005e20008010000 */
[----:B------:R2:W-:Y:S01]  /*7fd0*/  UTMASTG.3D [UR4], [UR8] ;  /* 0x00000004080073b5 */ /* 0x0005e20008010000 */
[----:B------:R0:W-:Y:S01]  /*7fe0*/  UTMACMDFLUSH ;  /* 0x00000000000079b7 */ /* 0x0001e20000000000 */
[----:B--2---:R-:W-:Y:S04]  /*7ff0*/  DEPBAR.LE SB0, 0x1 ;  /* 0x000080400000791a */ /* 0x004fe80000000000 */
.L_x_146:
[----:B------:R-:W-:Y:S05]  /*8000*/  BSYNC.RECONVERGENT B0 ;  /* 0x0000000000007941 */ /* 0x000fea0003800200 */
.L_x_145:
[----:B------:R-:W-:Y:S01]  /*8010*/  BAR.SYNC.DEFER_BLOCKING 0x1, 0x80 ;  /* 0x0042000000007b1d */ /* 0x000fe20000010000 */
[----:B------:R-:W-:Y:S01]  /*8020*/  ISETP.NE.AND P1, PT, R111, RZ, PT ;  /* 0x000000ff6f00720c */ /* 0x000fe20003f25270 */
[----:B------:R-:W-:Y:S01]  /*8030*/  UISETP.NE.AND UP0, UPT, UR49, URZ, UPT ;  /* 0x000000ff3100728c */ /* 0x000fe2000bf05270 */
[----:B------:R-:W-:Y:S11]  /*8040*/  LEA R2, R60, UR48, 0x3 ;  /* 0x000000303c027c11 */ /* 0x000ff6000f8e18ff */
[----:B------:R-:W-:Y:S01]  /*8050*/  @P1 SHF.L.U32 R3, R101, 0x1f, RZ ;  /* 0x0000001f65031819 */ /* 0x000fe200000006ff */
[----:B------:R-:W-:Y:S06]  /*8060*/  BRA.U !UP0, `(.L_x_147) ;  /* 0x0000000108247547 */ /* 0x000fec000b800000 */
[----:B------:R-:W-:Y:S01]  /*8070*/  IMAD.U32 R4, RZ, RZ, UR51 ;  /* 0x00000033ff047e24 */ /* 0x000fe2000f8e00ff */
[----:B------:R-:W-:Y:S01]  /*8080*/  MOV R0, UR37 ;  /* 0x0000002500007c02 */ /* 0x000fe20008000f00 */
[----:B------:R-:W-:Y:S03]  /*8090*/  UIADD3 UR51, UPT, UPT, UR51, 0x1, URZ ;  /* 0x0000000133337890 */ /* 0x000fe6000fffe0ff */
[----:B------:R-:W-:Y:S01]  /*80a0*/  @P1 LEA R4, R4, UR48, 0x3 ;  /* 0x0000003004041c11 */ /* 0x000fe2000f8e18ff */
[----:B------:R-:W-:Y:S04]  /*80b0*/  UISETP.NE.AND UP0, UPT, UR51, 0x4, UPT ;  /* 0x000000043300788c */ /* 0x000fe8000bf05270 */
[----:B------:R-:W-:Y:S01]  /*80c0*/  @P1 VIADD R4, R4, 0x220 ;  /* 0x0000022004041836 */ /* 0x000fe20000000000 */
[----:B------:R-:W-:Y:S04]  /*80d0*/  USEL UR51, UR51, URZ, UP0 ;  /* 0x000000ff33337287 */ /* 0x000fe80008000000 */
[----:B------:R-:W-:Y:S04]  /*80e0*/  @P1 PRMT R0, R0, 0x654, R4 ;  /* 0x0000065400001816 */ /* 0x000fe80000000004 */
[----:B------:R2:W-:Y:S04]  /*80f0*/  @P1 SYNCS.ARRIVE.TRANS64.RED.A1T0 RZ, [R0+URZ], RZ ;  /* 0x000000ff00ff19a7 */ /* 0x0005e800081004ff */
.L_x_147:
[----:B------:R-:W4:Y:S01]  /*8100*/  @P1 SYNCS.PHASECHK.TRANS64.TRYWAIT P0, [R2+URZ+0x200], R3 ;  /* 0x00020003020015a7 */ /* 0x000f2200080011ff */
[----:B------:R-:W-:Y:S01]  /*8110*/  BSSY B1, `(.L_x_148) ;  /* 0x0000016000017945 */ /* 0x000fe20003800000 */
[----:B----4-:R-:W-:Y:S03]  /*8120*/  @P1 SEL R61, RZ, 0x1, !P0 ;  /* 0x00000001ff3d1807 */ /* 0x010fe60004000000 */
[----:B------:R-:W-:Y:S05]  /*8130*/  @!P1 BRA `(.L_x_149) ;  /* 0x00000000004c9947 */ /* 0x000fea0003800000 */
[----:B------:R-:W-:Y:S01]  /*8140*/  ISETP.NE.AND P0, PT, R61, RZ, PT ;  /* 0x000000ff3d00720c */ /* 0x000fe20003f05270 */
[----:B------:R-:W-:Y:S01]  /*8150*/  BSSY B0, `(.L_x_150) ;  /* 0x000000b000007945 */ /* 0x000fe20003800000 */
[----:B------:R-:W-:Y:S11]  /*8160*/  ISETP.NE.AND P1, PT, R62, RZ, PT ;  /* 0x000000ff3e00720c */ /* 0x000ff60003f25270 */
[----:B------:R-:W-:Y:S02]  /*8170*/  @!UPT UIADD3 URZ, UPT, UPT, URZ, URZ, URZ ;  /* 0x000000fffffff290 */ /* 0x000fe4000fffe0ff */
[C---:B------:R-:W-:Y:S01]  /*8180*/  @P1 IMAD R6, R60.reuse, 0x2000, R104 ;  /* 0x000020003c061824 */ /* 0x040fe200078e0268 */
[C---:B------:R-:W-:Y:S01]  /*8190*/  @P1 LEA R4, R60.reuse, R102, 0xd ;  /* 0x000000663c041211 */ /* 0x040fe200078e68ff */
[C---:B------:R-:W-:Y:S02]  /*81a0*/  @P1 IMAD R5, R60.reuse, 0x2000, R103 ;  /* 0x000020003c051824 */ /* 0x040fe400078e0267 */
[----:B------:R-:W-:Y:S01]  /*81b0*/  @P1 IMAD R3, R60, 0x2000, R110 ;  /* 0x000020003c031824 */ /* 0x000fe200078e026e */
[----:B------:R-:W-:Y:S06]  /*81c0*/  @P0 BRA `(.L_x_151) ;  /* 0x00000000000c0947 */ /* 0x000fec0003800000 */
[----:B--2---:R-:W-:Y:S04]  /*81d0*/  SHF.L.U32 R0, R101, 0x1f, RZ ;  /* 0x0000001f65007819 */ /* 0x004fe800000006ff */
[----:B------:R-:W2:Y:S02]  /*81e0*/  SYNCS.PHASECHK.TRANS64.TRYWAIT P0, [R2+URZ+0x200], R0 ;  /* 0x00020000020075a7 */ /* 0x000ea400080011ff */
[----:B--2---:R-:W-:Y:S05]  /*81f0*/  @!P0 BRA `(.L_x_152) ;  /* 0x0000003c008c8947 */ /* 0x004fea0003800000 */
.L_x_151:
[----:B------:R-:W-:Y:S05]  /*8200*/  BSYNC B0 ;  /* 0x0000000000007941 */ /* 0x000fea0003800000 */
.L_x_150:
[----:B------:R-:W-:Y:S02]  /*8210*/  ISETP.NE.AND P0, PT, R62, RZ, PT ;  /* 0x000000ff3e00720c */ /* 0x000fe40003f05270 */
[----:B------:R-:W-:Y:S11]  /*8220*/  IADD3 R60, PT, PT, R60, 0x1, RZ ;  /* 0x000000013c3c7810 */ /* 0x000ff60007ffe0ff */
[----:B------:R4:W1:Y:S04]  /*8230*/  @P0 LDS.128 R56, [R6] ;  /* 0x0000000006380984 */ /* 0x0008680000000c00 */
[----:B------:R4:W1:Y:S04]  /*8240*/  @P0 LDS.128 R64, [R5+0x10] ;  /* 0x0000100005400984 */ /* 0x0008680000000c00 */
[----:B------:R4:W1:Y:S04]  /*8250*/  @P0 LDS.128 R72, [R4+0x20] ;  /* 0x0000200004480984 */ /* 0x0008680000000c00 */
[----:B------:R4:W1:Y:S02]  /*8260*/  @P0 LDS.128 R80, [R3+0x30] ;  /* 0x0000300003500984 */ /* 0x0008640000000c00 */
.L_x_149:
[----:B------:R-:W-:Y:S05]  /*8270*/  BSYNC B1 ;  /* 0x0000000000017941 */ /* 0x000fea0003800000 */
.L_x_148:
[----:B--2---:R-:W-:Y:S05]  /*8280*/  VIADD R0, R48, 0x20 ;  /* 0x0000002030007836 */ /* 0x004fea0000000000 */
[----:B------:R-:W-:Y:S04]  /*8290*/  SHF.R.U32.HI R0, RZ, 0x15, R0 ;  /* 0x00000015ff007819 */ /* 0x000fe80000011600 */
[----:B------:R-:W-:Y:S11]  /*82a0*/  LOP3.LUT P0, RZ, R0, 0x3, R96, 0x48, !PT ;  /* 0x0000000300ff7812 */ /* 0x000ff60007804860 */
[----:B------:R-:W-:Y:S02]  /*82b0*/  @!UPT UIADD3 URZ, UPT, UPT, URZ, URZ, URZ ;  /* 0x000000fffffff290 */ /* 0x000fe4000fffe0ff */
[----:B------:R-:W-:Y:S05]  /*82c0*/  @!P0 BRA `(.L_x_153) ;  /* 0x0000000000408947 */ /* 0x000fea0003800000 */
[----:B------:R-:W2:Y:S01]  /*82d0*/  LDCU.64 UR8, c[0x4][0x70] ;  /* 0x01000e00ff0877ac */ /* 0x000ea20008000a00 */
[----:B----4-:R-:W-:Y:S01]  /*82e0*/  MOV R3, 0x0 ;  /* 0x0000000000037802 */ /* 0x010fe20000000f00 */
[----:B------:R-:W-:Y:S02]  /*82f0*/  HFMA2 R12, -RZ, RZ, 0, 5.9604644775390625e-08 ;  /* 0x00000001ff0c7431 */ /* 0x000fe400000001ff */
[----:B-1----:R-:W-:Y:S02]  /*8300*/  IMAD.MOV.U32 R8, RZ, RZ, 0x192 ;  /* 0x00000192ff087424 */ /* 0x002fe400078e00ff */
[----:B------:R-:W-:Y:S01]  /*8310*/  IMAD.MOV.U32 R13, RZ, RZ, RZ ;  /* 0x000000ffff0d7224 */ /* 0x000fe200078e00ff */
[----:B------:R-:W1:Y:S01]  /*8320*/  LDCU.64 UR6, c[0x4][0x78] ;  /* 0x01000f00ff0677ac */ /* 0x000e620008000a00 */
[----:B------:R-:W4:Y:S01]  /*8330*/  LDC.64 R2, c[0x4][R3] ;  /* 0x0100000003027b82 */ /* 0x000f220000000a00 */
[----:B------:R-:W5:Y:S01]  /*8340*/  LDCU.64 UR4, c[0x4][0x10] ;  /* 0x01000200ff0477ac */ /* 0x000f620008000a00 */
[----:B--2---:R-:W-:Y:S01]  /*8350*/  MOV R5, UR9 ;  /* 0x0000000900057c02 */ /* 0x004fe20008000f00 */
[----:B------:R-:W-:Y:S01]  /*8360*/  IMAD.U32 R4, RZ, RZ, UR8 ;  /* 0x00000008ff047e24 */ /* 0x000fe2000f8e00ff */
[----:B-1----:R-:W-:Y:S01]  /*8370*/  MOV R7, UR7 ;  /* 0x0000000700077c02 */ /* 0x002fe20008000f00 */
[----:B------:R-:W-:Y:S01]  /*8380*/  IMAD.U32 R6, RZ, RZ, UR6 ;  /* 0x00000006ff067e24 */ /* 0x000fe2000f8e00ff */
[----:B-----5:R-:W-:Y:S01]  /*8390*/  MOV R11, UR5 ;  /* 0x00000005000b7c02 */ /* 0x020fe20008000f00 */
[----:B------:R-:W-:Y:S02]  /*83a0*/  IMAD.U32 R10, RZ, RZ, UR4 ;  /* 0x00000004ff0a7e24 */ /* 0x000fe4000f8e00ff */
[----:B------:R-:W-:Y:S07]  /*83b0*/  LEPC R20, `(.L_x_153) ;  /* 0x000000001014794e */ /* 0x000fee0000000000 */
[----:B---34-:R-:W-:Y:S05]  /*83c0*/  CALL.ABS.NOINC R2 ;  /* 0x0000000002007343 */ /* 0x018fea0003c00000 */
.L_x_153:
[----:B------:R-:W-:Y:S01]  /*83d0*/  ISETP.NE.AND P6, PT, R111, RZ, PT ;  /* 0x000000ff6f00720c */ /* 0x000fe20003fc5270 */
[----:B------:R-:W-:Y:S05]  /*83e0*/  WARPSYNC.ALL ;  /* 0x0000000000007948 */ /* 0x000fea0003800000 */
[----:B------:R-:W-:Y:S01]  /*83f0*/  R2UR UR4, R48 ;  /* 0x00000000300472ca */ /* 0x000fe200000e0000 */
[----:B------:R-:W-:Y:S01]  /*8400*/  BSSY.RECONVERGENT B0, `(.L_x_154) ;  /* 0x0000094000007945 */ /* 0x000fe20003800200 */
[----:B------:R-:W-:Y:S02]  /*8410*/  MOV R50, UR51 ;  /* 0x0000003300327c02 */ /* 0x000fe40008000f00 */
[----:B-1--4-:R-:W-:Y:S02]  /*8420*/  SHF.L.U32 R3, R56, 0x10, RZ ;  /* 0x0000001038037819 */ /* 0x012fe400000006ff */
[----:B------:R-:W-:Y:S02]  /*8430*/  MOV R63, UR37 ;  /* 0x00000025003f7c02 */ /* 0x000fe40008000f00 */
[----:B------:R-:W-:Y:S02]  /*8440*/  @P6 LEA R50, R50, UR48, 0x3 ;  /* 0x0000003032326c11 */ /* 0x000fe4000f8e18ff */
[----:B------:R-:W-:Y:S02]  /*8450*/  LOP3.LUT R51, R57, 0xffff0000, RZ, 0xc0, !PT ;  /* 0xffff000039337812 */ /* 0x000fe400078ec0ff */
[----:B------:R-:W-:Y:S01]  /*8460*/  @P6 IADD3 R50, PT, PT, R50, 0x220, RZ ;  /* 0x0000022032326810 */ /* 0x000fe20007ffe0ff */
[----:B------:R-:W1:Y:S01]  /*8470*/  LDTM.x32 R4, tmem[UR4+0x20] ;  /* 0x00002004000479ee */ /* 0x000e6200082c0000 */
[----:B------:R-:W-:Y:S02]  /*8480*/  ISETP.NE.AND P0, PT, R106, RZ, PT ;  /* 0x000000ff6a00720c */ /* 0x000fe40003f05270 */
[----:B------:R-:W-:Y:S02]  /*8490*/  @P6 PRMT R63, R63, 0x654, R50 ;  /* 0x000006543f3f6816 */ /* 0x000fe40000000032 */
[----:B------:R-:W-:Y:S01]  /*84a0*/  SHF.L.U32 R50, R57, 0x10, RZ ;  /* 0x0000001039327819 */ /* 0x000fe200000006ff */
[C---:B-1----:R-:W-:Y:S01]  /*84b0*/  FMUL R0, R47.reuse, R4 ;  /* 0x000000042f007220 */ /* 0x042fe20000400000 */
[----:B------:R-:W-:Y:S01]  /*84c0*/  LOP3.LUT R4, R56, 0xffff0000, RZ, 0xc0, !PT ;  /* 0xffff000038047812 */ /* 0x000fe200078ec0ff */
[C---:B------:R-:W-:Y:S01]  /*84d0*/  FMUL R2, R47.reuse, R5 ;  /* 0x000000052f027220 */ /* 0x040fe20000400000 */
[----:B------:R-:W-:Y:S01]  /*84e0*/  FMUL R7, R47, R7 ;  /* 0x000000072f077220 */ /* 0x000fe20000400000 */
[----:B------:R-:W-:Y:S01]  /*84f0*/  FFMA R0, R49, R3, R0 ;  /* 0x0000000331007223 */ /* 0x000fe20000000000 */
[----:B------:R-:W-:Y:S01]  /*8500*/  FMUL R3, R47, R6 ;  /* 0x000000062f037220 */ /* 0x000fe20000400000 */
[----:B------:R-:W-:Y:S01]  /*8510*/  FFMA R2, R49, R4, R2 ;  /* 0x0000000431027223 */ /* 0x000fe20000000002 */
[C---:B------:R-:W-:Y:S01]  /*8520*/  FMUL R4, R47.reuse, R8 ;  /* 0x000000082f047220 */ /* 0x040fe20000400000 */
[C---:B------:R-:W-:Y:S01]  /*8530*/  FMUL R8, R47.reuse, R12 ;  /* 0x0000000c2f087220 */ /* 0x040fe20000400000 */
[C---:B------:R-:W-:Y:S01]  /*8540*/  FMUL R12, R47.reuse, R16 ;  /* 0x000000102f0c7220 */ /* 0x040fe20000400000 */
[C---:B------:R-:W-:Y:S01]  /*8550*/  FMUL R16, R47.reuse, R20 ;  /* 0x000000142f107220 */ /* 0x040fe20000400000 */
[----:B------:R-:W-:Y:S01]  /*8560*/  F2FP.BF16.F32.PACK_AB R52, R2, R0 ;  /* 0x000000000234723e */ /* 0x000fe200000010ff */
[C---:B------:R-:W-:Y:S01]  /*8570*/  FMUL R20, R47.reuse, R24 ;  /* 0x000000182f147220 */ /* 0x040fe20000400000 */
[C---:B------:R-:W-:Y:S01]  /*8580*/  LOP3.LUT R0, R58.reuse, 0xffff0000, RZ, 0xc0, !PT ;  /* 0xffff00003a007812 */ /* 0x040fe200078ec0ff */
[----:B------:R-:W-:Y:S01]  /*8590*/  FMUL R24, R47, R28 ;  /* 0x0000001c2f187220 */ /* 0x000fe20000400000 */
[----:B------:R-:W-:Y:S01]  /*85a0*/  SHF.L.U32 R2, R59, 0x10, RZ ;  /* 0x000000103b027819 */ /* 0x000fe200000006ff */
[C---:B------:R-:W-:Y:S01]  /*85b0*/  FMUL R28, R47.reuse, R32 ;  /* 0x000000202f1c7220 */ /* 0x040fe20000400000 */
[----:B------:R-:W-:Y:S01]  /*85c0*/  SHF.L.U32 R32, R58, 0x10, RZ ;  /* 0x000000103a207819 */ /* 0x000fe200000006ff */
[----:B------:R-:W-:Y:S01]  /*85d0*/  FMUL R5, R47, R9 ;  /* 0x000000092f057220 */ /* 0x000fe20000400000 */
[C---:B------:R-:W-:Y:S01]  /*85e0*/  FFMA R3, R49.reuse, R50, R3 ;  /* 0x0000003231037223 */ /* 0x040fe20000000003 */
[----:B------:R-:W-:Y:S01]  /*85f0*/  FFMA R7, R49, R51, R7 ;  /* 0x0000003331077223 */ /* 0x000fe20000000007 */
[----:B------:R-:W-:Y:S01]  /*8600*/  FMUL R6, R47, R10 ;  /* 0x0000000a2f067220 */ /* 0x000fe20000400000 */
[----:B------:R-:W-:Y:S01]  /*8610*/  FFMA R4, R49, R32, R4 ;  /* 0x0000002031047223 */ /* 0x000fe20000000004 */
[----:B------:R-:W-:Y:S01]  /*8620*/  LOP3.LUT R32, R59, 0xffff0000, RZ, 0xc0, !PT ;  /* 0xffff00003b207812 */ /* 0x000fe200078ec0ff */
[----:B------:R-:W-:Y:S01]  /*8630*/  FFMA R5, R49, R0, R5 ;  /* 0x0000000031057223 */ /* 0x000fe20000000005 */
[C---:B------:R-:W-:Y:S01]  /*8640*/  SHF.L.U32 R0, R64.reuse, 0x10, RZ ;  /* 0x0000001040007819 */ /* 0x040fe200000006ff */
[----:B------:R-:W-:Y:S01]  /*8650*/  FMUL R11, R47, R11 ;  /* 0x0000000b2f0b7220 */ /* 0x000fe20000400000 */
[----:B------:R-:W-:Y:S01]  /*8660*/  F2FP.BF16.F32.PACK_AB R53, R7, R3 ;  /* 0x000000030735723e */ /* 0x000fe200000010ff */
[C---:B------:R-:W-:Y:S01]  /*8670*/  FFMA R6, R49.reuse, R2, R6 ;  /* 0x0000000231067223 */ /* 0x040fe20000000006 */
[----:B------:R-:W-:Y:S01]  /*8680*/  LOP3.LUT R2, R64, 0xffff0000, RZ, 0xc0, !PT ;  /* 0xffff000040027812 */ /* 0x000fe200078ec0ff */
[----:B------:R-:W-:Y:S01]  /*8690*/  FFMA R11, R49, R32, R11 ;  /* 0x00000020310b7223 */ /* 0x000fe2000000000b */
[----:B------:R-:W-:Y:S01]  /*86a0*/  SHF.L.U32 R3, R65, 0x10, RZ ;  /* 0x0000001041037819 */ /* 0x000fe200000006ff */
[----:B------:R-:W-:Y:S01]  /*86b0*/  FFMA R8, R49, R0, R8 ;  /* 0x0000000031087223 */ /* 0x000fe20000000008 */
[----:B------:R-:W-:Y:S01]  /*86c0*/  LOP3.LUT R0, R65, 0xffff0000, RZ, 0xc0, !PT ;  /* 0xffff000041007812 */ /* 0x000fe200078ec0ff */
[----:B------:R-:W-:Y:S01]  /*86d0*/  FMUL R9, R47, R13 ;  /* 0x0000000d2f097220 */ /* 0x000fe20000400000 */
[----:B------:R-:W-:Y:S01]  /*86e0*/  F2FP.BF16.F32.PACK_AB R54, R5, R4 ;  /* 0x000000040536723e */ /* 0x000fe200000010ff */
[----:B------:R-:W-:Y:S01]  /*86f0*/  FMUL R10, R47, R14 ;  /* 0x0000000e2f0a7220 */ /* 0x000fe20000400000 */
[----:B------:R-:W-:Y:S01]  /*8700*/  F2FP.BF16.F32.PACK_AB R55, R11, R6 ;  /* 0x000000060b37723e */ /* 0x000fe200000010ff */
[----:B------:R-:W-:Y:S01]  /*8710*/  FMUL R15, R47, R15 ;  /* 0x0000000f2f0f7220 */ /* 0x000fe20000400000 */
[----:B------:R-:W-:Y:S01]  /*8720*/  SHF.L.U32 R4, R81, 0x10, RZ ;  /* 0x0000001051047819 */ /* 0x000fe200000006ff */
[C---:B------:R-:W-:Y:S01]  /*8730*/  FFMA R9, R49.reuse, R2, R9 ;  /* 0x0000000231097223 */ /* 0x040fe20000000009 */
[C---:B------:R-:W-:Y:S01]  /*8740*/  SHF.L.U32 R2, R66.reuse, 0x10, RZ ;  /* 0x0000001042027819 */ /* 0x040fe200000006ff */
[C---:B------:R-:W-:Y:S01]  /*8750*/  FFMA R10, R49.reuse, R3, R10 ;  /* 0x00000003310a7223 */ /* 0x040fe2000000000a */
[----:B------:R-:W-:Y:S01]  /*8760*/  LOP3.LUT R3, R66, 0xffff0000, RZ, 0xc0, !PT ;  /* 0xffff000042037812 */ /* 0x000fe200078ec0ff */
[----:B------:R-:W-:Y:S01]  /*8770*/  FFMA R15, R49, R0, R15 ;  /* 0x00000000310f7223 */ /* 0x000fe2000000000f */
[----:B------:R-:W-:Y:S01]  /*8780*/  SHF.L.U32 R0, R67, 0x10, RZ ;  /* 0x0000001043007819 */ /* 0x000fe200000006ff */
[----:B------:R-:W-:Y:S01]  /*8790*/  FMUL R13, R47, R17 ;  /* 0x000000112f0d7220 */ /* 0x000fe20000400000 */
[----:B------:R-:W-:Y:S01]  /*87a0*/  F2FP.BF16.F32.PACK_AB R8, R9, R8 ;  /* 0x000000080908723e */ /* 0x000fe200000010ff */
[----:B------:R-:W-:Y:S01]  /*87b0*/  FMUL R14, R47, R18 ;  /* 0x000000122f0e7220 */ /* 0x000fe20000400000 */
[----:B------:R-:W-:Y:S01]  /*87c0*/  F2FP.BF16.F32.PACK_AB R9, R15, R10 ;  /* 0x0000000a0f09723e */ /* 0x000fe200000010ff */
[----:B------:R-:W-:Y:S01]  /*87d0*/  FFMA R12, R49, R2, R12 ;  /* 0x00000002310c7223 */ /* 0x000fe2000000000c */
[----:B------:R-:W-:Y:S01]  /*87e0*/  LOP3.LUT R2, R67, 0xffff0000, RZ, 0xc0, !PT ;  /* 0xffff000043027812 */ /* 0x000fe200078ec0ff */
[----:B------:R-:W-:Y:S01]  /*87f0*/  FFMA R13, R49, R3, R13 ;  /* 0x00000003310d7223 */ /* 0x000fe2000000000d */
[----:B------:R-:W-:Y:S01]  /*8800*/  SHF.L.U32 R3, R73, 0x10, RZ ;  /* 0x0000001049037819 */ /* 0x000fe200000006ff */
[----:B------:R-:W-:Y:S01]  /*8810*/  FFMA R14, R49, R0, R14 ;  /* 0x00000000310e7223 */ /* 0x000fe2000000000e */
[C---:B------:R-:W-:Y:S01]  /*8820*/  SHF.L.U32 R0, R72.reuse, 0x10, RZ ;  /* 0x0000001048007819 */ /* 0x040fe200000006ff */
[----:B------:R-:W-:Y:S01]  /*8830*/  FMUL R19, R47, R19 ;  /* 0x000000132f137220 */ /* 0x000fe20000400000 */
[----:B------:R-:W-:Y:S01]  /*8840*/  F2FP.BF16.F32.PACK_AB R10, R13, R12 ;  /* 0x0000000c0d0a723e */ /* 0x000fe200000010ff */
[----:B------:R-:W-:Y:S01]  /*8850*/  FMUL R17, R47, R21 ;  /* 0x000000152f117220 */ /* 0x000fe20000400000 */
[----:B------:R-:W-:Y:S01]  /*8860*/  LOP3.LUT R5, R83, 0xffff0000, RZ, 0xc0, !PT ;  /* 0xffff000053057812 */ /* 0x000fe200078ec0ff */
[C---:B------:R-:W-:Y:S01]  /*8870*/  FFMA R19, R49.reuse, R2, R19 ;  /* 0x0000000231137223 */ /* 0x040fe20000000013 */
[----:B------:R-:W-:Y:S01]  /*8880*/  LOP3.LUT R2, R72, 0xffff0000, RZ, 0xc0, !PT ;  /* 0xffff000048027812 */ /* 0x000fe200078ec0ff */
[----:B------:R1:W-:Y:S01]  /*8890*/  STS.128 [R104+0x2000], R52 ;  /* 0x0020003468007388 */ /* 0x0003e20000000c00 */
[----:B------:R-:W-:Y:S01]  /*88a0*/  FFMA R16, R49, R0, R16 ;  /* 0x0000000031107223 */ /* 0x000fe20000000010 */
[----:B------:R-:W-:Y:S01]  /*88b0*/  LOP3.LUT R0, R73, 0xffff0000, RZ, 0xc0, !PT ;  /* 0xffff000049007812 */ /* 0x000fe200078ec0ff */
[----:B------:R-:W-:Y:S01]  /*88c0*/  FMUL R18, R47, R22 ;  /* 0x000000162f127220 */ /* 0x000fe20000400000 */
[----:B------:R-:W-:Y:S01]  /*88d0*/  F2FP.BF16.F32.PACK_AB R11, R19, R14 ;  /* 0x0000000e130b723e */ /* 0x000fe200000010ff */
[----:B------:R-:W-:Y:S01]  /*88e0*/  FMUL R23, R47, R23 ;  /* 0x000000172f177220 */ /* 0x000fe20000400000 */
[C---:B------:R-:W-:Y:S01]  /*88f0*/  FFMA R17, R49.reuse, R2, R17 ;  /* 0x0000000231117223 */ /* 0x040fe20000000011 */
[C---:B------:R-:W-:Y:S01]  /*8900*/  SHF.L.U32 R2, R74.reuse, 0x10, RZ ;  /* 0x000000104a027819 */ /* 0x040fe200000006ff */
[----:B------:R-:W-:Y:S01]  /*8910*/  FFMA R18, R49, R3, R18 ;  /* 0x0000000331127223 */ /* 0x000fe20000000012 */
[----:B------:R-:W-:Y:S01]  /*8920*/  SHF.L.U32 R3, R75, 0x10, RZ ;  /* 0x000000104b037819 */ /* 0x000fe200000006ff */
[----:B------:R1:W-:Y:S01]  /*8930*/  STS.128 [R103+0x2010], R8 ;  /* 0x0020100867007388 */ /* 0x0003e20000000c00 */
[----:B------:R-:W-:Y:S01]  /*8940*/  F2FP.BF16.F32.PACK_AB R16, R17, R16 ;  /* 0x000000101110723e */ /* 0x000fe200000010ff */
[----:B------:R-:W-:Y:S01]  /*8950*/  FFMA R23, R49, R0, R23 ;  /* 0x0000000031177223 */ /* 0x000fe20000000017 */
[----:B------:R-:W-:Y:S01]  /*8960*/  LOP3.LUT R0, R74, 0xffff0000, RZ, 0xc0, !PT ;  /* 0xffff00004a007812 */ /* 0x000fe200078ec0ff */
[C---:B------:R-:W-:Y:S01]  /*8970*/  FMUL R21, R47.reuse, R25 ;  /* 0x000000192f157220 */ /* 0x040fe20000400000 */
[----:B------:R-:W-:Y:S01]  /*8980*/  FMUL R22, R47, R26 ;  /* 0x0000001a2f167220 */ /* 0x000fe20000400000 */
[C---:B------:R-:W-:Y:S01]  /*8990*/  FFMA R20, R49.reuse, R2, R20 ;  /* 0x0000000231147223 */ /* 0x040fe20000000014 */
[C---:B------:R-:W-:Y:S01]  /*89a0*/  SHF.L.U32 R2, R80.reuse, 0x10, RZ ;  /* 0x0000001050027819 */ /* 0x040fe200000006ff */
[----:B------:R-:W-:Y:S01]  /*89b0*/  FFMA R21, R49, R0, R21 ;  /* 0x0000000031157223 */ /* 0x000fe20000000015 */
[----:B------:R-:W-:Y:S01]  /*89c0*/  LOP3.LUT R0, R75, 0xffff0000, RZ, 0xc0, !PT ;  /* 0xffff00004b007812 */ /* 0x000fe200078ec0ff */
[----:B------:R-:W-:Y:S01]  /*89d0*/  FFMA R22, R49, R3, R22 ;  /* 0x0000000331167223 */ /* 0x000fe20000000016 */
[C---:B------:R-:W-:Y:S01]  /*89e0*/  FMUL R27, R47.reuse, R27 ;  /* 0x0000001b2f1b7220 */ /* 0x040fe20000400000 */
[----:B------:R-:W-:Y:S01]  /*89f0*/  LOP3.LUT R3, R80, 0xffff0000, RZ, 0xc0, !PT ;  /* 0xffff000050037812 */ /* 0x000fe200078ec0ff */
[C---:B------:R-:W-:Y:S01]  /*8a00*/  FMUL R25, R47.reuse, R29 ;  /* 0x0000001d2f197220 */ /* 0x040fe20000400000 */
[----:B------:R-:W-:Y:S01]  /*8a10*/  FMUL R26, R47, R30 ;  /* 0x0000001e2f1a7220 */ /* 0x000fe20000400000 */
[C---:B------:R-:W-:Y:S01]  /*8a20*/  FFMA R27, R49.reuse, R0, R27 ;  /* 0x00000000311b7223 */ /* 0x040fe2000000001b */
[----:B------:R-:W-:Y:S01]  /*8a30*/  FFMA R24, R49, R2, R24 ;  /* 0x0000000231187223 */ /* 0x000fe20000000018 */
[----:B------:R-:W-:Y:S01]  /*8a40*/  LOP3.LUT R0, R81, 0xffff0000, RZ, 0xc0, !PT ;  /* 0xffff000051007812 */ /* 0x000fe200078ec0ff */
[----:B------:R-:W-:Y:S01]  /*8a50*/  FFMA R25, R49, R3, R25 ;  /* 0x0000000331197223 */ /* 0x000fe20000000019 */
[----:B------:R-:W-:Y:S01]  /*8a60*/  FMUL R31, R47, R31 ;  /* 0x0000001f2f1f7220 */ /* 0x000fe20000400000 */
[C---:B------:R-:W-:Y:S01]  /*8a70*/  SHF.L.U32 R2, R82.reuse, 0x10, RZ ;  /* 0x0000001052027819 */ /* 0x040fe200000006ff */
[----:B------:R-:W-:Y:S01]  /*8a80*/  FFMA R26, R49, R4, R26 ;  /* 0x00000004311a7223 */ /* 0x000fe2000000001a */
[----:B------:R-:W-:Y:S01]  /*8a90*/  LOP3.LUT R3, R82, 0xffff0000, RZ, 0xc0, !PT ;  /* 0xffff000052037812 */ /* 0x000fe200078ec0ff */
[----:B------:R-:W-:Y:S01]  /*8aa0*/  FMUL R29, R47, R33 ;  /* 0x000000212f1d7220 */ /* 0x000fe20000400000 */
[----:B------:R-:W-:Y:S01]  /*8ab0*/  SHF.L.U32 R4, R83, 0x10, RZ ;  /* 0x0000001053047819 */ /* 0x000fe200000006ff */
[----:B------:R-:W-:Y:S01]  /*8ac0*/  FMUL R30, R47, R34 ;  /* 0x000000222f1e7220 */ /* 0x000fe20000400000 */
[----:B------:R-:W-:Y:S01]  /*8ad0*/  F2FP.BF16.F32.PACK_AB R17, R23, R18 ;  /* 0x000000121711723e */ /* 0x000fe200000010ff */
[----:B------:R-:W-:Y:S01]  /*8ae0*/  FFMA R31, R49, R0, R31 ;  /* 0x00000000311f7223 */ /* 0x000fe2000000001f */
[----:B------:R-:W-:Y:S01]  /*8af0*/  FMUL R35, R47, R35 ;  /* 0x000000232f237220 */ /* 0x000fe20000400000 */
[----:B------:R-:W-:Y:S01]  /*8b00*/  F2FP.BF16.F32.PACK_AB R18, R21, R20 ;  /* 0x000000141512723e */ /* 0x000fe200000010ff */
[----:B------:R-:W-:Y:S01]  /*8b10*/  FFMA R28, R49, R2, R28 ;  /* 0x00000002311c7223 */ /* 0x000fe2000000001c */
[----:B------:R-:W-:Y:S01]  /*8b20*/  F2FP.BF16.F32.PACK_AB R19, R27, R22 ;  /* 0x000000161b13723e */ /* 0x000fe200000010ff */
[C---:B------:R-:W-:Y:S01]  /*8b30*/  FFMA R29, R49.reuse, R3, R29 ;  /* 0x00000003311d7223 */ /* 0x040fe2000000001d */
[C---:B------:R-:W-:Y:S01]  /*8b40*/  FFMA R30, R49.reuse, R4, R30 ;  /* 0x00000004311e7223 */ /* 0x040fe2000000001e */
[----:B------:R-:W-:Y:S01]  /*8b50*/  FFMA R35, R49, R5, R35 ;  /* 0x0000000531237223 */ /* 0x000fe20000000023 */
[----:B------:R-:W-:Y:S01]  /*8b60*/  F2FP.BF16.F32.PACK_AB R24, R25, R24 ;  /* 0x000000181918723e */ /* 0x000fe200000010ff */
[----:B------:R1:W-:Y:S01]  /*8b70*/  STS.128 [R102+0x2020], R16 ;  /* 0x0020201066007388 */ /* 0x0003e20000000c00 */
[----:B------:R-:W-:Y:S02]  /*8b80*/  F2FP.BF16.F32.PACK_AB R25, R31, R26 ;  /* 0x0000001a1f19723e */ /* 0x000fe400000010ff */
[----:B------:R-:W-:Y:S02]  /*8b90*/  F2FP.BF16.F32.PACK_AB R26, R29, R28 ;  /* 0x0000001c1d1a723e */ /* 0x000fe400000010ff */
[----:B------:R-:W-:Y:S02]  /*8ba0*/  F2FP.BF16.F32.PACK_AB R27, R35, R30 ;  /* 0x0000001e231b723e */ /* 0x000fe400000010ff */
[----:B------:R-:W-:Y:S02]  /*8bb0*/  LEA R0, R60, UR48, 0x3 ;  /* 0x000000303c007c11 */ /* 0x000fe4000f8e18ff */
[----:B------:R-:W-:Y:S01]  /*8bc0*/  @P6 SHF.L.U32 R2, R101, 0x1f, RZ ;  /* 0x0000001f65026819 */ /* 0x000fe200000006ff */
        /* <DEDUP_REMOVED lines=9> */
[----:B------:R-:W-:Y:S02]  /*8c60*/  UIADD3 UR12, UP0, UPT, UR52, 0x680, URZ ;  /* 0x00000680340c7890 */ /* 0x000fe4000ff1e0ff */
[----:B------:R-:W-:Y:S02]  /*8c70*/  UIADD3 UR9, UPT, UPT, UR41, 0x20, URZ ;  /* 0x0000002029097890 */ /* 0x000fe4000fffe0ff */
[----:B------:R-:W-:Y:S02]  /*8c80*/  UIADD3 UR8, UPT, UPT, UR48, 0x2400, URZ ;  /* 0x0000240030087890 */ /* 0x000fe4000fffe0ff */
[----:B------:R-:W-:Y:S01]  /*8c90*/  UIADD3.X UR13, UPT, UPT, URZ, UR53, URZ, UP0, !UPT ;  /* 0x00000035ff0d7290 */ /* 0x000fe200087fe4ff */
[----:B------:R-:W-:Y:S01]  /*8ca0*/  UMOV UR10, UR42 ;  /* 0x0000002a000a7c82 */ /* 0x000fe20008000000 */
[----:B------:R-:W-:Y:S01]  /*8cb0*/  UMOV UR11, UR36 ;  /* 0x00000024000b7c82 */ /* 0x000fe20008000000 */
[----:B------:R-:W-:Y:S02]  /*8cc0*/  UIADD3 UR5, UPT, UPT, UR41, 0xa0, URZ ;  /* 0x000000a029057890 */ /* 0x000fe4000fffe0ff */
[----:B------:R-:W-:Y:S01]  /*8cd0*/  UIADD3 UR4, UPT, UPT, UR48, 0x3400, URZ ;  /* 0x0000340030047890 */ /* 0x000fe2000fffe0ff */
[----:B------:R-:W-:Y:S03]  /*8ce0*/  UMOV UR6, UR42 ;  /* 0x0000002a00067c82 */ /* 0x000fe60008000000 */
[----:B------:R2:W-:Y:S01]  /*8cf0*/  UTMASTG.3D [UR8], [UR12] ;  /* 0x000000080c0073b5 */ /* 0x0005e20008010000 */
[----:B------:R-:W-:Y:S04]  /*8d00*/  UMOV UR7, UR36 ;  /* 0x0000002400077c82 */ /* 0x000fe80008000000 */
[----:B------:R2:W-:Y:S01]  /*8d10*/  UTMASTG.3D [UR4], [UR12] ;  /* 0x000000040c0073b5 */ /* 0x0005e20008010000 */
[----:B------:R0:W-:Y:S01]  /*8d20*/  UTMACMDFLUSH ;  /* 0x00000000000079b7 */ /* 0x0001e20000000000 */
[----:B--2---:R-:W-:Y:S04]  /*8d30*/  DEPBAR.LE SB0, 0x1 ;  /* 0x000080400000791a */ /* 0x004fe80000000000 */
.L_x_155:
[----:B------:R-:W-:Y:S05]  /*8d40*/  BSYNC.RECONVERGENT B0 ;  /* 0x0000000000007941 */ /* 0x000fea0003800200 */
.L_x_154:
[----:B------:R-:W-:Y:S01]  /*8d50*/  BAR.SYNC.DEFER_BLOCKING 0x1, 0x80 ;  /* 0x0042000000007b1d */ /* 0x000fe20000010000 */
[----:B------:R-:W-:Y:S04]  /*8d60*/  UIADD3 UR40, UPT, UPT, UR51, 0x1, URZ ;  /* 0x0000000133287890 */ /* 0x000fe8000fffe0ff */
[----:B------:R-:W-:Y:S04]  /*8d70*/  UISETP.NE.AND UP0, UPT, UR40, 0x4, UPT ;  /* 0x000000042800788c */ /* 0x000fe8000bf05270 */
[----:B------:R-:W-:Y:S01]  /*8d80*/  USEL UR40, UR40, URZ, UP0 ;  /* 0x000000ff28287287 */ /* 0x000fe20008000000 */
[----:B------:R2:W-:Y:S01]  /*8d90*/  @P6 SYNCS.ARRIVE.TRANS64.RED.A1T0 RZ, [R63+URZ], RZ ;  /* 0x000000ff3fff69a7 */ /* 0x0005e200081004ff */
[----:B------:R-:W-:Y:S01]  /*8da0*/  BSSY B1, `(.L_x_156) ;  /* 0x0000017000017945 */ /* 0x000fe20003800000 */
[----:B------:R-:W4:Y:S02]  /*8db0*/  @P6 SYNCS.PHASECHK.TRANS64.TRYWAIT P0, [R0+URZ+0x200], R2 ;  /* 0x00020002000065a7 */ /* 0x000f2400080011ff */
[----:B----4-:R-:W-:Y:S01]  /*8dc0*/  @P6 SEL R61, RZ, 0x1, !P0 ;  /* 0x00000001ff3d6807 */ /* 0x010fe20004000000 */
[----:B--2---:R-:W-:Y:S06]  /*8dd0*/  @!P6 BRA `(.L_x_157) ;  /* 0x00000000004ce947 */ /* 0x004fec0003800000 */
        /* <DEDUP_REMOVED lines=9> */
[----:B------:R-:W-:Y:S04]  /*8e70*/  SHF.L.U32 R6, R101, 0x1f, RZ ;  /* 0x0000001f65067819 */ /* 0x000fe800000006ff */
[----:B------:R-:W2:Y:S02]  /*8e80*/  SYNCS.PHASECHK.TRANS64.TRYWAIT P0, [R0+URZ+0x200], R6 ;  /* 0x00020006000075a7 */ /* 0x000ea400080011ff */
[----:B--2---:R-:W-:Y:S05]  /*8e90*/  @!P0 BRA `(.L_x_160) ;  /* 0x0000003000788947 */ /* 0x004fea0003800000 */
.L_x_159:
[----:B------:R-:W-:Y:S05]  /*8ea0*/  BSYNC B0 ;  /* 0x0000000000007941 */ /* 0x000fea0003800000 */
.L_x_158:
[----:B------:R-:W-:Y:S02]  /*8eb0*/  ISETP.NE.AND P0, PT, R62, RZ, PT ;  /* 0x000000ff3e00720c */ /* 0x000fe40003f05270 */
[----:B------:R-:W-:Y:S11]  /*8ec0*/  IADD3 R60, PT, PT, R60, 0x1, RZ ;  /* 0x000000013c3c7810 */ /* 0x000ff60007ffe0ff */
[----:B------:R4:W1:Y:S04]  /*8ed0*/  @P0 LDS.128 R56, [R5] ;  /* 0x0000000005380984 */ /* 0x0008680000000c00 */
[----:B------:R4:W1:Y:S04]  /*8ee0*/  @P0 LDS.128 R64, [R4+0x10] ;  /* 0x0000100004400984 */ /* 0x0008680000000c00 */
[----:B------:R4:W1:Y:S04]  /*8ef0*/  @P0 LDS.128 R72, [R3+0x20] ;  /* 0x0000200003480984 */ /* 0x0008680000000c00 */
[----:B------:R4:W1:Y:S02]  /*8f00*/  @P0 LDS.128 R80, [R2+0x30] ;  /* 0x0000300002500984 */ /* 0x0008640000000c00 */
.L_x_157:
[----:B------:R-:W-:Y:S05]  /*8f10*/  BSYNC B1 ;  /* 0x0000000000017941 */ /* 0x000fea0003800000 */
.L_x_156:
        /* <DEDUP_REMOVED lines=21> */
.L_x_161:
        /* <DEDUP_REMOVED lines=151> */
.L_x_163:
[----:B------:R-:W-:Y:S05]  /*99e0*/  BSYNC.RECONVERGENT B0 ;  /* 0x0000000000007941 */ /* 0x000fea0003800200 */
.L_x_162:
        /* <DEDUP_REMOVED lines=21> */
.L_x_167:
[----:B------:R-:W-:Y:S05]  /*9b40*/  BSYNC B0 ;  /* 0x0000000000007941 */ /* 0x000fea0003800000 */
.L_x_166:
[----:B------:R-:W-:Y:S11]  /*9b50*/  ISETP.NE.AND P0, PT, R62, RZ, PT ;  /* 0x000000ff3e00720c */ /* 0x000ff60003f05270 */
[----:B------:R-:W-:Y:S02]  /*9b60*/  @!UPT UIADD3 URZ, UPT, UPT, URZ, URZ, URZ ;  /* 0x000000fffffff290 */ /* 0x000fe4000fffe0ff */
[----:B------:R4:W1:Y:S04]  /*9b70*/  @P0 LDS.128 R56, [R4] ;  /* 0x0000000004380984 */ /* 0x0008680000000c00 */
[----:B------:R4:W1:Y:S04]  /*9b80*/  @P0 LDS.128 R64, [R3+0x10] ;  /* 0x0000100003400984 */ /* 0x0008680000000c00 */
[----:B------:R4:W1:Y:S04]  /*9b90*/  @P0 LDS.128 R72, [R2+0x20] ;  /* 0x0000200002480984 */ /* 0x0008680000000c00 */
[----:B------:R4:W1:Y:S02]  /*9ba0*/  @P0 LDS.128 R80, [R60+0x30] ;  /* 0x000030003c500984 */ /* 0x0008640000000c00 */
.L_x_165:
[----:B------:R-:W-:Y:S05]  /*9bb0*/  BSYNC B1 ;  /* 0x0000000000017941 */ /* 0x000fea0003800000 */
.L_x_164:
        /* <DEDUP_REMOVED lines=21> */
.L_x_169:
[----:B------:R-:W-:Y:S01]  /*9d10*/  ISETP.NE.AND P0, PT, R106, RZ, PT ;  /* 0x000000ff6a00720c */ /* 0x000fe20003f05270 */
[----:B------:R-:W-:Y:S05]  /*9d20*/  WARPSYNC.ALL ;  /* 0x0000000000007948 */ /* 0x000fea0003800000 */
[----:B------:R-:W-:Y:S01]  /*9d30*/  R2UR UR4, R48 ;  /* 0x00000000300472ca */ /* 0x000fe200000e0000 */
[----:B------:R-:W-:Y:S01]  /*9d40*/  BSSY.RECONVERGENT B0, `(.L_x_170) ;  /* 0x0000090000007945 */ /* 0x000fe20003800200 */
[C---:B-1----:R-:W-:Y:S02]  /*9d50*/  SHF.L.U32 R48, R56.reuse, 0x10, RZ ;  /* 0x0000001038307819 */ /* 0x042fe400000006ff */
[----:B------:R-:W-:Y:S02]  /*9d60*/  LOP3.LUT R50, R56, 0xffff0000, RZ, 0xc0, !PT ;  /* 0xffff000038327812 */ /* 0x000fe400078ec0ff */
[C---:B------:R-:W-:Y:S02]  /*9d70*/  SHF.L.U32 R51, R57.reuse, 0x10, RZ ;  /* 0x0000001039337819 */ /* 0x040fe400000006ff */
[----:B------:R-:W-:Y:S02]  /*9d80*/  LOP3.LUT R52, R57, 0xffff0000, RZ, 0xc0, !PT ;  /* 0xffff000039347812 */ /* 0x000fe400078ec0ff */
[C---:B------:R-:W-:Y:S02]  /*9d90*/  SHF.L.U32 R53, R58.reuse, 0x10, RZ ;  /* 0x000000103a357819 */ /* 0x040fe400000006ff */
[----:B------:R-:W-:Y:S01]  /*9da0*/  LOP3.LUT R54, R58, 0xffff0000, RZ, 0xc0, !PT ;  /* 0xffff00003a367812 */ /* 0x000fe200078ec0ff */
[----:B----4-:R-:W1:Y:S01]  /*9db0*/  LDTM.x32 R4, tmem[UR4+0x60] ;  /* 0x00006004000479ee */ /* 0x010e6200082c0000 */
[C---:B------:R-:W-:Y:S01]  /*9dc0*/  SHF.L.U32 R55, R59.reuse, 0x10, RZ ;  /* 0x000000103b377819 */ /* 0x040fe200000006ff */
[----:B------:R-:W-:Y:S01]  /*9dd0*/  NOP ;  /* 0x0000000000007918 */ /* 0x000fe20000000000 */
[----:B------:R-:W-:Y:S02]  /*9de0*/  LOP3.LUT R56, R59, 0xffff0000, RZ, 0xc0, !PT ;  /* 0xffff00003b387812 */ /* 0x000fe400078ec0ff */
[C---:B------:R-:W-:Y:S02]  /*9df0*/  SHF.L.U32 R57, R64.reuse, 0x10, RZ ;  /* 0x0000001040397819 */ /* 0x040fe400000006ff */
[----:B------:R-:W-:Y:S02]  /*9e00*/  LOP3.LUT R58, R64, 0xffff0000, RZ, 0xc0, !PT ;  /* 0xffff0000403a7812 */ /* 0x000fe400078ec0ff */
[C---:B------:R-:W-:Y:S02]  /*9e10*/  SHF.L.U32 R59, R65.reuse, 0x10, RZ ;  /* 0x00000010413b7819 */ /* 0x040fe400000006ff */
[----:B------:R-:W-:Y:S02]  /*9e20*/  LOP3.LUT R60, R65, 0xffff0000, RZ, 0xc0, !PT ;  /* 0xffff0000413c7812 */ /* 0x000fe400078ec0ff */
[C---:B------:R-:W-:Y:S02]  /*9e30*/  SHF.L.U32 R61, R66.reuse, 0x10, RZ ;  /* 0x00000010423d7819 */ /* 0x040fe400000006ff */
[----:B------:R-:W-:Y:S02]  /*9e40*/  LOP3.LUT R62, R66, 0xffff0000, RZ, 0xc0, !PT ;  /* 0xffff0000423e7812 */ /* 0x000fe400078ec0ff */
[C---:B------:R-:W-:Y:S02]  /*9e50*/  SHF.L.U32 R63, R67.reuse, 0x10, RZ ;  /* 0x00000010433f7819 */ /* 0x040fe400000006ff */
[----:B------:R-:W-:Y:S02]  /*9e60*/  IADD3 R112, PT, PT, R112, 0x290, RZ ;  /* 0x0000029070707810 */ /* 0x000fe40007ffe0ff */
[----:B------:R-:W-:Y:S02]  /*9e70*/  LOP3.LUT R64, R67, 0xffff0000, RZ, 0xc0, !PT ;  /* 0xffff000043407812 */ /* 0x000fe400078ec0ff */
[C---:B------:R-:W-:Y:S01]  /*9e80*/  SHF.L.U32 R65, R72.reuse, 0x10, RZ ;  /* 0x0000001048417819 */ /* 0x040fe200000006ff */
[C---:B-1----:R-:W-:Y:S01]  /*9e90*/  FMUL R4, R47.reuse, R4 ;  /* 0x000000042f047220 */ /* 0x042fe20000400000 */
[----:B------:R-:W-:Y:S01]  /*9ea0*/  LOP3.LUT R66, R72, 0xffff0000, RZ, 0xc0, !PT ;  /* 0xffff000048427812 */ /* 0x000fe200078ec0ff */
[----:B------:R-:W-:Y:S01]  /*9eb0*/  FMUL R5, R47, R5 ;  /* 0x000000052f057220 */ /* 0x000fe20000400000 */
[----:B------:R-:W-:Y:S01]  /*9ec0*/  LOP3.LUT R112, R112, 0xfefffff8, RZ, 0xc0, !PT ;  /* 0xfefffff870707812 */ /* 0x000fe200078ec0ff */
[----:B------:R-:W-:Y:S01]  /*9ed0*/  FFMA R4, R49, R48, R4 ;  /* 0x0000003031047223 */ /* 0x000fe20000000004 */
[----:B------:R-:W-:Y:S01]  /*9ee0*/  FMUL R6, R47, R6 ;  /* 0x000000062f067220 */ /* 0x000fe20000400000 */
[----:B------:R-:W-:Y:S01]  /*9ef0*/  FFMA R5, R49, R50, R5 ;  /* 0x0000003231057223 */ /* 0x000fe20000000005 */
[----:B------:R-:W-:Y:S01]  /*9f00*/  SHF.L.U32 R67, R73, 0x10, RZ ;  /* 0x0000001049437819 */ /* 0x000fe200000006ff */
[----:B------:R1:W-:Y:S01]  /*9f10*/  SYNCS.ARRIVE.TRANS64.RED.A1T0 RZ, [R112+URZ], RZ ;  /* 0x000000ff70ff79a7 */ /* 0x0003e200081004ff */
[----:B------:R-:W-:Y:S01]  /*9f20*/  FFMA R6, R49, R51, R6 ;  /* 0x0000003331067223 */ /* 0x000fe20000000006 */
[----:B------:R-:W-:Y:S01]  /*9f30*/  FMUL R7, R47, R7 ;  /* 0x000000072f077220 */ /* 0x000fe20000400000 */
[----:B------:R-:W-:Y:S01]  /*9f40*/  F2FP.BF16.F32.PACK_AB R4, R5, R4 ;  /* 0x000000040504723e */ /* 0x000fe200000010ff */
[C---:B------:R-:W-:Y:S01]  /*9f50*/  FMUL R8, R47.reuse, R8 ;  /* 0x000000082f087220 */ /* 0x040fe20000400000 */
[----:B------:R-:W-:Y:S01]  /*9f60*/  FMUL R9, R47, R9 ;  /* 0x000000092f097220 */ /* 0x000fe20000400000 */
[----:B------:R-:W-:Y:S01]  /*9f70*/  LOP3.LUT R68, R73, 0xffff0000, RZ, 0xc0, !PT ;  /* 0xffff000049447812 */ /* 0x000fe200078ec0ff */
[C---:B------:R-:W-:Y:S01]  /*9f80*/  FFMA R7, R49.reuse, R52, R7 ;  /* 0x0000003431077223 */ /* 0x040fe20000000007 */
[C---:B------:R-:W-:Y:S01]  /*9f90*/  FFMA R8, R49.reuse, R53, R8 ;  /* 0x0000003531087223 */ /* 0x040fe20000000008 */
[C---:B------:R-:W-:Y:S01]  /*9fa0*/  SHF.L.U32 R69, R74.reuse, 0x10, RZ ;  /* 0x000000104a457819 */ /* 0x040fe200000006ff */
[----:B------:R-:W-:Y:S01]  /*9fb0*/  FFMA R9, R49, R54, R9 ;  /* 0x0000003631097223 */ /* 0x000fe20000000009 */
[----:B------:R-:W-:Y:S01]  /*9fc0*/  FMUL R10, R47, R10 ;  /* 0x0000000a2f0a7220 */ /* 0x000fe20000400000 */
[----:B------:R-:W-:Y:S01]  /*9fd0*/  F2FP.BF16.F32.PACK_AB R5, R7, R6 ;  /* 0x000000060705723e */ /* 0x000fe200000010ff */
[C---:B------:R-:W-:Y:S01]  /*9fe0*/  FMUL R11, R47.reuse, R11 ;  /* 0x0000000b2f0b7220 */ /* 0x040fe20000400000 */
[----:B------:R-:W-:Y:S01]  /*9ff0*/  FMUL R0, R47, R12 ;  /* 0x0000000c2f007220 */ /* 0x000fe20000400000 */
[----:B------:R-:W-:Y:S01]  /*a000*/  F2FP.BF16.F32.PACK_AB R6, R9, R8 ;  /* 0x000000080906723e */ /* 0x000fe200000010ff */
[C---:B------:R-:W-:Y:S01]  /*a010*/  FFMA R10, R49.reuse, R55, R10 ;  /* 0x00000037310a7223 */ /* 0x040fe2000000000a */
[C---:B------:R-:W-:Y:S01]  /*a020*/  FFMA R11, R49.reuse, R56, R11 ;  /* 0x00000038310b7223 */ /* 0x040fe2000000000b */
[----:B------:R-:W-:Y:S01]  /*a030*/  LOP3.LUT R70, R74, 0xffff0000, RZ, 0xc0, !PT ;  /* 0xffff00004a467812 */ /* 0x000fe200078ec0ff */
[----:B------:R-:W-:Y:S01]  /*a040*/  FFMA R0, R49, R57, R0 ;  /* 0x0000003931007223 */ /* 0x000fe20000000000 */
[----:B------:R-:W-:Y:S01]  /*a050*/  FMUL R2, R47, R13 ;  /* 0x0000000d2f027220 */ /* 0x000fe20000400000 */
[----:B------:R-:W-:Y:S01]  /*a060*/  SHF.L.U32 R71, R75, 0x10, RZ ;  /* 0x000000104b477819 */ /* 0x000fe200000006ff */
[----:B------:R-:W-:Y:S01]  /*a070*/  FMUL R3, R47, R14 ;  /* 0x0000000e2f037220 */ /* 0x000fe20000400000 */
[----:B------:R-:W-:Y:S01]  /*a080*/  F2FP.BF16.F32.PACK_AB R7, R11, R10 ;  /* 0x0000000a0b07723e */ /* 0x000fe200000010ff */
[----:B------:R-:W-:Y:S01]  /*a090*/  FFMA R2, R49, R58, R2 ;  /* 0x0000003a31027223 */ /* 0x000fe20000000002 */
[C---:B------:R-:W-:Y:S01]  /*a0a0*/  FMUL R15, R47.reuse, R15 ;  /* 0x0000000f2f0f7220 */ /* 0x040fe20000400000 */
[C---:B------:R-:W-:Y:S01]  /*a0b0*/  FMUL R12, R47.reuse, R16 ;  /* 0x000000102f0c7220 */ /* 0x040fe20000400000 */
[----:B------:R-:W-:Y:S01]  /*a0c0*/  FMUL R13, R47, R17 ;  /* 0x000000112f0d7220 */ /* 0x000fe20000400000 */
[----:B------:R1:W-:Y:S01]  /*a0d0*/  STS.128 [R104+0x6000], R4 ;  /* 0x0060000468007388 */ /* 0x0003e20000000c00 */
[----:B------:R-:W-:Y:S01]  /*a0e0*/  LOP3.LUT R72, R75, 0xffff0000, RZ, 0xc0, !PT ;  /* 0xffff00004b487812 */ /* 0x000fe200078ec0ff */
[C---:B------:R-:W-:Y:S01]  /*a0f0*/  FFMA R3, R49.reuse, R59, R3 ;  /* 0x0000003b31037223 */ /* 0x040fe20000000003 */
[----:B------:R-:W-:Y:S01]  /*a100*/  SHF.L.U32 R73, R80, 0x10, RZ ;  /* 0x0000001050497819 */ /* 0x000fe200000006ff */
[C---:B------:R-:W-:Y:S01]  /*a110*/  FFMA R15, R49.reuse, R60, R15 ;  /* 0x0000003c310f7223 */ /* 0x040fe2000000000f */
[----:B------:R-:W-:Y:S01]  /*a120*/  F2FP.BF16.F32.PACK_AB R8, R2, R0 ;  /* 0x000000000208723e */ /* 0x000fe200000010ff */
[C---:B------:R-:W-:Y:S01]  /*a130*/  FFMA R12, R49.reuse, R61, R12 ;  /* 0x0000003d310c7223 */ /* 0x040fe2000000000c */
[----:B------:R-:W-:Y:S01]  /*a140*/  FFMA R13, R49, R62, R13 ;  /* 0x0000003e310d7223 */ /* 0x000fe2000000000d */
[C---:B------:R-:W-:Y:S01]  /*a150*/  FMUL R14, R47.reuse, R18 ;  /* 0x000000122f0e7220 */ /* 0x040fe20000400000 */
[C---:B------:R-:W-:Y:S01]  /*a160*/  FMUL R19, R47.reuse, R19 ;  /* 0x000000132f137220 */ /* 0x040fe20000400000 */
[C---:B------:R-:W-:Y:S01]  /*a170*/  FMUL R16, R47.reuse, R20 ;  /* 0x000000142f107220 */ /* 0x040fe20000400000 */
[----:B------:R-:W-:Y:S01]  /*a180*/  FMUL R17, R47, R21 ;  /* 0x000000152f117220 */ /* 0x000fe20000400000 */
[----:B------:R-:W-:Y:S01]  /*a190*/  FFMA R14, R49, R63, R14 ;  /* 0x0000003f310e7223 */ /* 0x000fe2000000000e */
        /* <DEDUP_REMOVED lines=11> */
[----:B------:R-:W-:Y:S01]  /*a250*/  F2FP.BF16.F32.PACK_AB R9, R15, R3 ;  /* 0x000000030f09723e */ /* 0x000fe200000010ff */
[----:B------:R-:W-:Y:S01]  /*a260*/  FFMA R20, R49, R69, R20 ;  /* 0x0000004531147223 */ /* 0x000fe20000000014 */
[----:B------:R-:W-:Y:S01]  /*a270*/  F2FP.BF16.F32.PACK_AB R10, R13, R12 ;  /* 0x0000000c0d0a723e */ /* 0x000fe200000010ff */
[----:B------:R-:W-:Y:S01]  /*a280*/  FMUL R24, R47, R28 ;  /* 0x0000001c2f187220 */ /* 0x000fe20000400000 */
[----:B------:R-:W-:Y:S01]  /*a290*/  F2FP.BF16.F32.PACK_AB R11, R19, R14 ;  /* 0x0000000e130b723e */ /* 0x000fe200000010ff */
[----:B------:R-:W-:Y:S01]  /*a2a0*/  FFMA R21, R49, R70, R21 ;  /* 0x0000004631157223 */ /* 0x000fe20000000015 */
[----:B------:R-:W-:Y:S01]  /*a2b0*/  LOP3.LUT R74, R80, 0xffff0000, RZ, 0xc0, !PT ;  /* 0xffff0000504a7812 */ /* 0x000fe200078ec0ff */
[----:B------:R-:W-:Y:S01]  /*a2c0*/  FMUL R25, R47, R29 ;  /* 0x0000001d2f197220 */ /* 0x000fe20000400000 */
[----:B------:R-:W-:Y:S01]  /*a2d0*/  SHF.L.U32 R75, R81, 0x10, RZ ;  /* 0x00000010514b7819 */ /* 0x000fe200000006ff */
[----:B------:R1:W-:Y:S01]  /*a2e0*/  STS.128 [R103+0x6010], R8 ;  /* 0x0060100867007388 */ /* 0x0003e20000000c00 */
[----:B------:R-:W-:Y:S01]  /*a2f0*/  FFMA R22, R49, R71, R22 ;  /* 0x0000004731167223 */ /* 0x000fe20000000016 */
[----:B------:R-:W-:Y:S01]  /*a300*/  LOP3.LUT R76, R81, 0xffff0000, RZ, 0xc0, !PT ;  /* 0xffff0000514c7812 */ /* 0x000fe200078ec0ff */
[----:B------:R-:W-:Y:S01]  /*a310*/  FMUL R26, R47, R30 ;  /* 0x0000001e2f1a7220 */ /* 0x000fe20000400000 */
[----:B------:R-:W-:Y:S01]  /*a320*/  FFMA R27, R49, R72, R27 ;  /* 0x00000048311b7223 */ /* 0x000fe2000000001b */
[C---:B------:R-:W-:Y:S01]  /*a330*/  SHF.L.U32 R77, R82.reuse, 0x10, RZ ;  /* 0x00000010524d7819 */ /* 0x040fe200000006ff */
[----:B------:R-:W-:Y:S01]  /*a340*/  FMUL R31, R47, R31 ;  /* 0x0000001f2f1f7220 */ /* 0x000fe20000400000 */
[----:B------:R-:W-:Y:S01]  /*a350*/  FFMA R24, R49, R73, R24 ;  /* 0x0000004931187223 */ /* 0x000fe20000000018 */
[----:B------:R-:W-:Y:S01]  /*a360*/  LOP3.LUT R78, R82, 0xffff0000, RZ, 0xc0, !PT ;  /* 0xffff0000524e7812 */ /* 0x000fe200078ec0ff */
[----:B------:R-:W-:Y:S01]  /*a370*/  FMUL R28, R47, R32 ;  /* 0x000000202f1c7220 */ /* 0x000fe20000400000 */
[----:B------:R-:W-:Y:S01]  /*a380*/  FFMA R25, R49, R74, R25 ;  /* 0x0000004a31197223 */ /* 0x000fe20000000019 */
[----:B------:R-:W-:Y:S01]  /*a390*/  SHF.L.U32 R79, R83, 0x10, RZ ;  /* 0x00000010534f7819 */ /* 0x000fe200000006ff */
[----:B------:R-:W-:Y:S01]  /*a3a0*/  FMUL R29, R47, R33 ;  /* 0x000000212f1d7220 */ /* 0x000fe20000400000 */
[----:B------:R-:W-:Y:S01]  /*a3b0*/  F2FP.BF16.F32.PACK_AB R16, R17, R16 ;  /* 0x000000101110723e */ /* 0x000fe200000010ff */
[----:B------:R-:W-:Y:S01]  /*a3c0*/  FFMA R26, R49, R75, R26 ;  /* 0x0000004b311a7223 */ /* 0x000fe2000000001a */
[----:B------:R-:W-:Y:S01]  /*a3d0*/  LOP3.LUT R80, R83, 0xffff0000, RZ, 0xc0, !PT ;  /* 0xffff000053507812 */ /* 0x000fe200078ec0ff */
        /* <DEDUP_REMOVED lines=38> */
.L_x_171:
[----:B------:R-:W-:Y:S05]  /*a640*/  BSYNC.RECONVERGENT B0 ;  /* 0x0000000000007941 */ /* 0x000fea0003800200 */
.L_x_170:
[----:B------:R-:W-:Y:S01]  /*a650*/  BAR.SYNC.DEFER_BLOCKING 0x1, 0x80 ;  /* 0x0042000000007b1d */ /* 0x000fe20000010000 */
[----:B------:R-:W-:Y:S01]  /*a660*/  UISETP.NE.AND UP0, UPT, UR49, -0x4, UPT ;  /* 0xfffffffc3100788c */ /* 0x000fe2000bf05270 */
[----:B------:R-:W-:Y:S08]  /*a670*/  IADD3 R45, PT, PT, R45, 0x1, RZ ;  /* 0x000000012d2d7810 */ /* 0x000ff00007ffe0ff */
[----:B------:R-:W-:Y:S05]  /*a680*/  BRA.U !UP0, `(.L_x_172) ;  /* 0x0000000108287547 */ /* 0x000fea000b800000 */
[----:B------:R-:W-:Y:S01]  /*a690*/  ISETP.NE.AND P0, PT, R111, RZ, PT ;  /* 0x000000ff6f00720c */ /* 0x000fe20003f05270 */
[----:B------:R-:W-:Y:S01]  /*a6a0*/  IMAD.U32 R2, RZ, RZ, UR51 ;  /* 0x00000033ff027e24 */ /* 0x000fe2000f8e00ff */
[----:B------:R-:W-:Y:S01]  /*a6b0*/  UIADD3 UR51, UPT, UPT, UR51, 0x1, URZ ;  /* 0x0000000133337890 */ /* 0x000fe2000fffe0ff */
[----:B------:R-:W-:Y:S03]  /*a6c0*/  IMAD.U32 R0, RZ, RZ, UR37 ;  /* 0x00000025ff007e24 */ /* 0x000fe6000f8e00ff */
[----:B------:R-:W-:Y:S04]  /*a6d0*/  UISETP.NE.AND UP0, UPT, UR51, 0x4, UPT ;  /* 0x000000043300788c */ /* 0x000fe8000bf05270 */
[----:B------:R-:W-:Y:S03]  /*a6e0*/  USEL UR51, UR51, URZ, UP0 ;  /* 0x000000ff33337287 */ /* 0x000fe60008000000 */
[----:B------:R-:W-:Y:S05]  /*a6f0*/  @P0 LEA R2, R2, UR48, 0x3 ;  /* 0x0000003002020c11 */ /* 0x000fea000f8e18ff */
[----:B------:R-:W-:Y:S05]  /*a700*/  @P0 VIADD R2, R2, 0x220 ;  /* 0x0000022002020836 */ /* 0x000fea0000000000 */
[----:B------:R-:W-:Y:S04]  /*a710*/  @P0 PRMT R0, R0, 0x654, R2 ;  /* 0x0000065400000816 */ /* 0x000fe80000000002 */
[----:B------:R2:W-:Y:S03]  /*a720*/  @P0 SYNCS.ARRIVE.TRANS64.RED.A1T0 RZ, [R0+URZ], RZ ;  /* 0x000000ff00ff09a7 */ /* 0x0005e600081004ff */
.L_x_172:
[----:B------:R-:W-:Y:S01]  /*a730*/  ISETP.NE.AND P2, PT, R107, RZ, PT ;  /* 0x000000ff6b00720c */ /* 0x000fe20003f45270 */
[----:B------:R-:W-:Y:S01]  /*a740*/  UIADD3 UR49, UPT, UPT, UR49, 0x4, URZ ;  /* 0x0000000431317890 */ /* 0x000fe2000fffe0ff */
[----:B------:R-:W-:Y:S01]  /*a750*/  ISETP.NE.AND P0, PT, R109, 0x2, PT ;  /* 0x000000026d00780c */ /* 0x000fe20003f05270 */
[----:B------:R-:W-:Y:S01]  /*a760*/  IMAD.IADD R15, R43, 0x1, R90 ;  /* 0x000000012b0f7824 */ /* 0x000fe200078e025a */
[----:B------:R-:W-:Y:S01]  /*a770*/  ISETP.NE.AND P1, PT, R45, 0x4, PT ;  /* 0x000000042d00780c */ /* 0x000fe20003f25270 */
[----:B------:R-:W-:Y:S01]  /*a780*/  IMAD.IADD R14, R44, 0x1, R91 ;  /* 0x000000012c0e7824 */ /* 0x000fe200078e025b */
[----:B------:R-:W-:Y:S02]  /*a790*/  SEL R2, RZ, 0x1, P0 ;  /* 0x00000001ff027807 */ /* 0x000fe40000000000 */
[----:B--2---:R-:W-:Y:S02]  /*a7a0*/  SEL R0, RZ, 0x1, P1 ;  /* 0x00000001ff007807 */ /* 0x004fe40000800000 */
[----:B------:R-:W-:Y:S02]  /*a7b0*/  LOP3.LUT R99, R99, R2, RZ, 0x3c, !PT ;  /* 0x0000000263637212 */ /* 0x000fe400078e3cff */
[----:B------:R-:W-:Y:S02]  /*a7c0*/  LOP3.LUT R100, R100, R0, RZ, 0x3c, !PT ;  /* 0x0000000064647212 */ /* 0x000fe400078e3cff */
[----:B------:R-:W-:Y:S02]  /*a7d0*/  @P2 R2UR UR36, R98 ;  /* 0x00000000622422ca */ /* 0x000fe400000e0000 */
[----:B------:R-:W-:Y:S02]  /*a7e0*/  SEL R109, R109, RZ, P0 ;  /* 0x000000ff6d6d7207 */ /* 0x000fe40000000000 */
[----:B------:R-:W-:Y:S01]  /*a7f0*/  SEL R45, R45, RZ, P1 ;  /* 0x000000ff2d2d7207 */ /* 0x000fe20000800000 */
[----:B------:R-:W-:Y:S10]  /*a800*/  @P2 BRA `(.L_x_173) ;  /* 0xffffffc000082947 */ /* 0x000ff4000383ffff */
[----:B------:R-:W-:-:S09]  /*a810*/  UISETP.NE.AND UP0, UPT, UR50, URZ, UPT ;  /* 0x000000ff3200728c */ /* 0x000fd2000bf05270 */
[----:B------:R-:W-:Y:S05]  /*a820*/  BRA.U !UP0, `(.L_x_174) ;  /* 0x0000000108487547 */ /* 0x000fea000b800000 */
[----:B------:R-:W2:Y:S02]  /*a830*/  LDCU.64 UR4, c[0x0][0x890] ;  /* 0x00011200ff0477ac */ /* 0x000ea40008000a00 */
[----:B--2---:R-:W-:-:S04]  /*a840*/  UISETP.NE.U32.AND UP0, UPT, UR4, URZ, UPT ;  /* 0x000000ff0400728c */ /* 0x004fc8000bf05070 */
[----:B------:R-:W-:-:S09]  /*a850*/  UISETP.NE.AND.EX UP0, UPT, UR5, URZ, UPT, UP0 ;  /* 0x000000ff0500728c */ /* 0x000fd2000bf05300 */
[----:B------:R-:W-:Y:S05]  /*a860*/  BRA.U UP0, `(.L_x_175) ;  /* 0x00000001000c7547 */ /* 0x000fea000b800000 */
[----:B------:R-:W-:-:S13]  /*a870*/  FSETP.NEU.AND P0, PT, R49, RZ, PT ;  /* 0x000000ff3100720b */ /* 0x000fda0003f0d000 */
[----:B------:R-:W-:Y:S05]  /*a880*/  @!P0 EXIT ;  /* 0x000000000000894d */ /* 0x000fea0003800000 */
[----:B------:R-:W-:Y:S05]  /*a890*/  BRA `(.L_x_174) ;  /* 0x00000000002c7947 */ /* 0x000fea0003800000 */
.L_x_175:
[----:B------:R-:W-:Y:S01]  /*a8a0*/  ISETP.NE.AND P0, PT, R108, RZ, PT ;  /* 0x000000ff6c00720c */ /* 0x000fe20003f05270 */
[----:B------:R-:W-:-:S12]  /*a8b0*/  BSSY.RECONVERGENT B0, `(.L_x_174) ;  /* 0x0000009000007945 */ /* 0x000fd80003800200 */
[----:B------:R-:W-:Y:S05]  /*a8c0*/  @P0 BRA `(.L_x_176) ;  /* 0x0000000000140947 */ /* 0x000fea0003800000 */
[----:B------:R-:W2:Y:S02]  /*a8d0*/  LDCU.64 UR4, c[0x0][0x888] ;  /* 0x00011100ff0477ac */ /* 0x000ea40008000a00 */
[----:B--2---:R-:W-:-:S04]  /*a8e0*/  ISETP.NE.U32.AND P0, PT, RZ, UR4, PT ;  /* 0x00000004ff007c0c */ /* 0x004fc8000bf05070 */
[----:B------:R-:W-:-:S13]  /*a8f0*/  ISETP.NE.AND.EX P0, PT, RZ, UR5, PT, P0 ;  /* 0x00000005ff007c0c */ /* 0x000fda000bf05300 */
[----:B------:R-:W-:Y:S05]  /*a900*/  @!P0 EXIT ;  /* 0x000000000000894d */ /* 0x000fea0003800000 */
[----:B------:R-:W-:Y:S05]  /*a910*/  BRA `(.L_x_177) ;  /* 0x0000000000087947 */ /* 0x000fea0003800000 */
.L_x_176:
[----:B------:R-:W-:-:S13]  /*a920*/  FSETP.NEU.AND P0, PT, R49, RZ, PT ;  /* 0x000000ff3100720b */ /* 0x000fda0003f0d000 */
[----:B------:R-:W-:Y:S05]  /*a930*/  @!P0 EXIT ;  /* 0x000000000000894d */ /* 0x000fea0003800000 */
.L_x_177:
[----:B------:R-:W-:Y:S05]  /*a940*/  BSYNC.RECONVERGENT B0 ;  /* 0x0000000000007941 */ /* 0x000fea0003800200 */
.L_x_174:
[----:B------:R-:W-:Y:S01]  /*a950*/  ULEA UR4, UR51, UR48, 0x3 ;  /* 0x0000003033047291 */ /* 0x000fe2000f8e18ff */
[----:B------:R-:W-:-:S04]  /*a960*/  DEPBAR.LE SB0, 0x0 ;  /* 0x000080000000791a */ /* 0x000fc80000000000 */
[----:B------:R-:W-:-:S04]  /*a970*/  UIADD3 UR4, UPT, UPT, UR4, 0x220, URZ ;  /* 0x0000022004047890 */ /* 0x000fc8000fffe0ff */
[----:B------:R-:W-:-:S09]  /*a980*/  UPRMT UR4, UR37, 0x654, UR4 ;  /* 0x0000065425047896 */ /* 0x000fd20008000004 */
[----:B------:R-:W-:Y:S01]  /*a990*/  SYNCS.ARRIVE.TRANS64.RED.A1T0 RZ, [UR4], RZ ;  /* 0x000000ffffff79a7 */ /* 0x000fe20008100404 */
[----:B------:R-:W-:Y:S05]  /*a9a0*/  EXIT ;  /* 0x000000000000794d */ /* 0x000fea0003800000 */
.L_x_25:
[----:B--2---:R2:W4:Y:S02]  /*a9b0*/  SYNCS.PHASECHK.TRANS64.TRYWAIT P0, [R2+URZ+0x2c0], R3 ;  /* 0x0002c003020075a7 */ /* 0x00452400080011ff */
[----:B----4-:R-:W-:Y:S05]  /*a9c0*/  @!P0 NANOSLEEP.SYNCS 0x989680 ;  /* 0x009896800000895d */ /* 0x010fea0003900000 */
[----:B------:R-:W4:Y:S02]  /*a9d0*/  @!P0 SYNCS.PHASECHK.TRANS64 P0, [R2+URZ+0x2c0], R3 ;  /* 0x0002c003020085a7 */ /* 0x000f2400080010ff */
[----:B----4-:R-:W-:Y:S05]  /*a9e0*/  @!P0 BRA `(.L_x_25) ;  /* 0xfffffffc00f08947 */ /* 0x010fea000383ffff */
[----:B------:R-:W-:Y:S05]  /*a9f0*/  BRA `(.L_x_178) ;  /* 0xffffff7000707947 */ /* 0x000fea000383ffff */
.L_x_28:
[----:B------:R-:W-:-:S07]  /*aa00*/  MOV R2, UR33 ;  /* 0x0000002100027c02 */ /* 0x000fce0008000f00 */
.L_x_179:
[----:B-1----:R1:W2:Y:S02]  /*aa10*/  SYNCS.PHASECHK.TRANS64.TRYWAIT P0, [R2+URZ+0x100], R4 ;  /* 0x00010004020075a7 */ /* 0x0022a400080011ff */
[----:B--2---:R-:W-:Y:S05]  /*aa20*/  @!P0 NANOSLEEP.SYNCS 0x989680 ;  /* 0x009896800000895d */ /* 0x004fea0003900000 */
[----:B------:R-:W2:Y:S02]  /*aa30*/  @!P0 SYNCS.PHASECHK.TRANS64 P0, [R2+URZ+0x100], R4 ;  /* 0x00010004020085a7 */ /* 0x000ea400080010ff */
[----:B--2---:R-:W-:Y:S05]  /*aa40*/  @!P0 BRA `(.L_x_179) ;  /* 0xfffffffc00f08947 */ /* 0x004fea000383ffff */
[----:B------:R-:W-:Y:S05]  /*aa50*/  BRA `(.L_x_27) ;  /* 0xffffff7000d87947 */ /* 0x000fea000383ffff */
.L_x_35:
[----:B-1----:R-:W-:-:S07]  /*aa60*/  MOV R2, UR17 ;  /* 0x0000001100027c02 */ /* 0x002fce0008000f00 */
.L_x_180:
[----:B-1----:R1:W2:Y:S02]  /*aa70*/  SYNCS.PHASECHK.TRANS64.TRYWAIT P0, [R2+URZ+0x100], R4 ;  /* 0x00010004020075a7 */ /* 0x0022a400080011ff */
[----:B--2---:R-:W-:Y:S05]  /*aa80*/  @!P0 NANOSLEEP.SYNCS 0x989680 ;  /* 0x009896800000895d */ /* 0x004fea0003900000 */
[----:B------:R-:W2:Y:S02]  /*aa90*/  @!P0 SYNCS.PHASECHK.TRANS64 P0, [R2+URZ+0x100], R4 ;  /* 0x00010004020085a7 */ /* 0x000ea400080010ff */
[----:B--2---:R-:W-:Y:S05]  /*aaa0*/  @!P0 BRA `(.L_x_180) ;  /* 0xfffffffc00f08947 */ /* 0x004fea000383ffff */
[----:B------:R-:W-:Y:S05]  /*aab0*/  BRA `(.L_x_34) ;  /* 0xffffff7400947947 */ /* 0x000fea000383ffff */
.L_x_40:
[----:B-1----:R1:W2:Y:S02]  /*aac0*/  SYNCS.PHASECHK.TRANS64.TRYWAIT P0, [R2+URZ+0x250], R3 ;  /* 0x00025003020075a7 */ /* 0x0022a400080011ff */
[----:B--2---:R-:W-:Y:S05]  /*aad0*/  @!P0 NANOSLEEP.SYNCS 0x989680 ;  /* 0x009896800000895d */ /* 0x004fea0003900000 */
[----:B------:R-:W2:Y:S02]  /*aae0*/  @!P0 SYNCS.PHASECHK.TRANS64 P0, [R2+URZ+0x250], R3 ;  /* 0x00025003020085a7 */ /* 0x000ea400080010ff */
[----:B--2---:R-:W-:Y:S05]  /*aaf0*/  @!P0 BRA `(.L_x_40) ;  /* 0xfffffffc00f08947 */ /* 0x004fea000383ffff */
[----:B------:R-:W-:Y:S05]  /*ab00*/  BRA `(.L_x_181) ;  /* 0xffffff7800387947 */ /* 0x000fea000383ffff */
.L_x_44:
[----:B---3--:R-:W-:-:S07]  /*ab10*/  MOV R0, UR4 ;  /* 0x0000000400007c02 */ /* 0x008fce0008000f00 */
.L_x_182:
[----:B-1----:R1:W2:Y:S02]  /*ab20*/  SYNCS.PHASECHK.TRANS64.TRYWAIT P0, [R0+URZ], R2 ;  /* 0x00000002000075a7 */ /* 0x0022a400080011ff */
[----:B--2---:R-:W-:Y:S05]  /*ab30*/  @!P0 NANOSLEEP.SYNCS 0x989680 ;  /* 0x009896800000895d */ /* 0x004fea0003900000 */
[----:B------:R-:W2:Y:S02]  /*ab40*/  @!P0 SYNCS.PHASECHK.TRANS64 P0, [R0+URZ], R2 ;  /* 0x00000002000085a7 */ /* 0x000ea400080010ff */
[----:B--2---:R-:W-:Y:S05]  /*ab50*/  @!P0 BRA `(.L_x_182) ;  /* 0xfffffffc00f08947 */ /* 0x004fea000383ffff */
[----:B------:R-:W-:Y:S05]  /*ab60*/  BRA `(.L_x_183) ;  /* 0xffffff7c00a87947 */ /* 0x000fea000383ffff */
.L_x_45:
[----:B---3--:R-:W-:-:S07]  /*ab70*/  MOV R0, UR4 ;  /* 0x0000000400007c02 */ /* 0x008fce0008000f00 */
.L_x_184:
[----:B-1----:R1:W2:Y:S02]  /*ab80*/  SYNCS.PHASECHK.TRANS64.TRYWAIT P0, [R0+URZ], R3 ;  /* 0x00000003000075a7 */ /* 0x0022a400080011ff */
[----:B--2---:R-:W-:Y:S05]  /*ab90*/  @!P0 NANOSLEEP.SYNCS 0x989680 ;  /* 0x009896800000895d */ /* 0x004fea0003900000 */
[----:B------:R-:W2:Y:S02]  /*aba0*/  @!P0 SYNCS.PHASECHK.TRANS64 P0, [R0+URZ], R3 ;  /* 0x00000003000085a7 */ /* 0x000ea400080010ff */
[----:B--2---:R-:W-:Y:S05]  /*abb0*/  @!P0 BRA `(.L_x_184) ;  /* 0xfffffffc00f08947 */ /* 0x004fea000383ffff */
[----:B------:R-:W-:Y:S05]  /*abc0*/  BRA `(.L_x_185) ;  /* 0xffffff7c00b47947 */ /* 0x000fea000383ffff */
.L_x_46:
[----:B---3--:R-:W-:-:S07]  /*abd0*/  MOV R0, UR4 ;  /* 0x0000000400007c02 */ /* 0x008fce0008000f00 */
.L_x_186:
[----:B-1----:R1:W2:Y:S02]  /*abe0*/  SYNCS.PHASECHK.TRANS64.TRYWAIT P0, [R0+URZ], R3 ;  /* 0x00000003000075a7 */ /* 0x0022a400080011ff */
[----:B--2---:R-:W-:Y:S05]  /*abf0*/  @!P0 NANOSLEEP.SYNCS 0x989680 ;  /* 0x009896800000895d */ /* 0x004fea0003900000 */
[----:B------:R-:W2:Y:S02]  /*ac00*/  @!P0 SYNCS.PHASECHK.TRANS64 P0, [R0+URZ], R3 ;  /* 0x00000003000085a7 */ /* 0x000ea400080010ff */
[----:B--2---:R-:W-:Y:S05]  /*ac10*/  @!P0 BRA `(.L_x_186) ;  /* 0xfffffffc00f08947 */ /* 0x004fea000383ffff */
[----:B------:R-:W-:Y:S05]  /*ac20*/  BRA `(.L_x_187) ;  /* 0xffffff7c00c07947 */ /* 0x000fea000383ffff */
.L_x_47:
[----:B---3--:R-:W-:-:S07]  /*ac30*/  MOV R0, UR4 ;  /* 0x0000000400007c02 */ /* 0x008fce0008000f00 */
.L_x_188:
[----:B-1----:R1:W2:Y:S02]  /*ac40*/  SYNCS.PHASECHK.TRANS64.TRYWAIT P0, [R0+URZ], R3 ;  /* 0x00000003000075a7 */ /* 0x0022a400080011ff */
[----:B--2---:R-:W-:Y:S05]  /*ac50*/  @!P0 NANOSLEEP.SYNCS 0x989680 ;  /* 0x009896800000895d */ /* 0x004fea0003900000 */
[----:B------:R-:W2:Y:S02]  /*ac60*/  @!P0 SYNCS.PHASECHK.TRANS64 P0, [R0+URZ], R3 ;  /* 0x00000003000085a7 */ /* 0x000ea400080010ff */
[----:B--2---:R-:W-:Y:S05]  /*ac70*/  @!P0 BRA `(.L_x_188) ;  /* 0xfffffffc00f08947 */ /* 0x004fea000383ffff */
[----:B------:R-:W-:Y:S05]  /*ac80*/  BRA `(.L_x_189) ;  /* 0xffffff7c00cc7947 */ /* 0x000fea000383ffff */
.L_x_48:
[----:B---3--:R-:W-:-:S07]  /*ac90*/  MOV R0, UR4 ;  /* 0x0000000400007c02 */ /* 0x008fce0008000f00 */
.L_x_190:
[----:B-1----:R1:W2:Y:S02]  /*aca0*/  SYNCS.PHASECHK.TRANS64.TRYWAIT P0, [R0+URZ], R3 ;  /* 0x00000003000075a7 */ /* 0x0022a400080011ff */
[----:B--2---:R-:W-:Y:S05]  /*acb0*/  @!P0 NANOSLEEP.SYNCS 0x989680 ;  /* 0x009896800000895d */ /* 0x004fea0003900000 */
[----:B------:R-:W2:Y:S02]  /*acc0*/  @!P0 SYNCS.PHASECHK.TRANS64 P0, [R0+URZ], R3 ;  /* 0x00000003000085a7 */ /* 0x000ea400080010ff */
[----:B--2---:R-:W-:Y:S05]  /*acd0*/  @!P0 BRA `(.L_x_190) ;  /* 0xfffffffc00f08947 */ /* 0x004fea000383ffff */
[----:B------:R-:W-:Y:S05]  /*ace0*/  BRA `(.L_x_191) ;  /* 0xffffff7c00d87947 */ /* 0x000fea000383ffff */
.L_x_49:
[----:B---3--:R-:W-:-:S07]  /*acf0*/  MOV R0, UR4 ;  /* 0x0000000400007c02 */ /* 0x008fce0008000f00 */
.L_x_192:
[----:B-1----:R1:W2:Y:S02]  /*ad00*/  SYNCS.PHASECHK.TRANS64.TRYWAIT P0, [R0+URZ], R3 ;  /* 0x00000003000075a7 */ /* 0x0022a400080011ff */
[----:B--2---:R-:W-:Y:S05]  /*ad10*/  @!P0 NANOSLEEP.SYNCS 0x989680 ;  /* 0x009896800000895d */ /* 0x004fea0003900000 */
[----:B------:R-:W2:Y:S02]  /*ad20*/  @!P0 SYNCS.PHASECHK.TRANS64 P0, [R0+URZ], R3 ;  /* 0x00000003000085a7 */ /* 0x000ea400080010ff */
[----:B--2---:R-:W-:Y:S05]  /*ad30*/  @!P0 BRA `(.L_x_192) ;  /* 0xfffffffc00f08947 */ /* 0x004fea000383ffff */
[----:B------:R-:W-:Y:S05]  /*ad40*/  BRA `(.L_x_193) ;  /* 0xffffff7c00e47947 */ /* 0x000fea000383ffff */
.L_x_50:
[----:B---3--:R-:W-:-:S07]  /*ad50*/  MOV R0, UR4 ;  /* 0x0000000400007c02 */ /* 0x008fce0008000f00 */
.L_x_194:
[----:B-1----:R1:W2:Y:S02]  /*ad60*/  SYNCS.PHASECHK.TRANS64.TRYWAIT P0, [R0+URZ], R3 ;  /* 0x00000003000075a7 */ /* 0x0022a400080011ff */
[----:B--2---:R-:W-:Y:S05]  /*ad70*/  @!P0 NANOSLEEP.SYNCS 0x989680 ;  /* 0x009896800000895d */ /* 0x004fea0003900000 */
[----:B------:R-:W2:Y:S02]  /*ad80*/  @!P0 SYNCS.PHASECHK.TRANS64 P0, [R0+URZ], R3 ;  /* 0x00000003000085a7 */ /* 0x000ea400080010ff */
[----:B--2---:R-:W-:Y:S05]  /*ad90*/  @!P0 BRA `(.L_x_194) ;  /* 0xfffffffc00f08947 */ /* 0x004fea000383ffff */
[----:B------:R-:W-:Y:S05]  /*ada0*/  BRA `(.L_x_195) ;  /* 0xffffff7c00f07947 */ /* 0x000fea000383ffff */
.L_x_51:
[----:B---3--:R-:W-:-:S07]  /*adb0*/  MOV R0, UR4 ;  /* 0x0000000400007c02 */ /* 0x008fce0008000f00 */
.L_x_196:
[----:B-1----:R1:W2:Y:S02]  /*adc0*/  SYNCS.PHASECHK.TRANS64.TRYWAIT P0, [R0+URZ], R3 ;  /* 0x00000003000075a7 */ /* 0x0022a400080011ff */
[----:B--2---:R-:W-:Y:S05]  /*add0*/  @!P0 NANOSLEEP.SYNCS 0x989680 ;  /* 0x009896800000895d */ /* 0x004fea0003900000 */
[----:B------:R-:W2:Y:S02]  /*ade0*/  @!P0 SYNCS.PHASECHK.TRANS64 P0, [R0+URZ], R3 ;  /* 0x00000003000085a7 */ /* 0x000ea400080010ff */
[----:B--2---:R-:W-:Y:S05]  /*adf0*/  @!P0 BRA `(.L_x_196) ;  /* 0xfffffffc00f08947 */ /* 0x004fea000383ffff */
[----:B------:R-:W-:Y:S05]  /*ae00*/  BRA `(.L_x_197) ;  /* 0xffffff7c00fc7947 */ /* 0x000fea000383ffff */
.L_x_52:
[----:B---3--:R-:W-:-:S07]  /*ae10*/  MOV R0, UR4 ;  /* 0x0000000400007c02 */ /* 0x008fce0008000f00 */
.L_x_198:
[----:B-1----:R1:W2:Y:S02]  /*ae20*/  SYNCS.PHASECHK.TRANS64.TRYWAIT P0, [R0+URZ], R3 ;  /* 0x00000003000075a7 */ /* 0x0022a400080011ff */
[----:B--2---:R-:W-:Y:S05]  /*ae30*/  @!P0 NANOSLEEP.SYNCS 0x989680 ;  /* 0x009896800000895d */ /* 0x004fea0003900000 */
[----:B------:R-:W2:Y:S02]  /*ae40*/  @!P0 SYNCS.PHASECHK.TRANS64 P0, [R0+URZ], R3 ;  /* 0x00000003000085a7 */ /* 0x000ea400080010ff */
[----:B--2---:R-:W-:Y:S05]  /*ae50*/  @!P0 BRA `(.L_x_198) ;  /* 0xfffffffc00f08947 */ /* 0x004fea000383ffff */
[----:B------:R-:W-:Y:S05]  /*ae60*/  BRA `(.L_x_199) ;  /* 0xffffff8000087947 */ /* 0x000fea000383ffff */
.L_x_53:
[----:B---3--:R-:W-:-:S07]  /*ae70*/  MOV R0, UR4 ;  /* 0x0000000400007c02 */ /* 0x008fce0008000f00 */
.L_x_200:
[----:B-1----:R1:W2:Y:S02]  /*ae80*/  SYNCS.PHASECHK.TRANS64.TRYWAIT P0, [R0+URZ], R3 ;  /* 0x00000003000075a7 */ /* 0x0022a400080011ff */
[----:B--2---:R-:W-:Y:S05]  /*ae90*/  @!P0 NANOSLEEP.SYNCS 0x989680 ;  /* 0x009896800000895d */ /* 0x004fea0003900000 */
[----:B------:R-:W2:Y:S02]  /*aea0*/  @!P0 SYNCS.PHASECHK.TRANS64 P0, [R0+URZ], R3 ;  /* 0x00000003000085a7 */ /* 0x000ea400080010ff */
[----:B--2---:R-:W-:Y:S05]  /*aeb0*/  @!P0 BRA `(.L_x_200) ;  /* 0xfffffffc00f08947 */ /* 0x004fea000383ffff */
[----:B------:R-:W-:Y:S05]  /*aec0*/  BRA `(.L_x_201) ;  /* 0xffffff8000147947 */ /* 0x000fea000383ffff */
.L_x_54:
[----:B---3--:R-:W-:-:S07]  /*aed0*/  MOV R0, UR4 ;  /* 0x0000000400007c02 */ /* 0x008fce0008000f00 */
.L_x_202:
[----:B-1----:R1:W2:Y:S02]  /*aee0*/  SYNCS.PHASECHK.TRANS64.TRYWAIT P0, [R0+URZ], R3 ;  /* 0x00000003000075a7 */ /* 0x0022a400080011ff */
[----:B--2---:R-:W-:Y:S05]  /*aef0*/  @!P0 NANOSLEEP.SYNCS 0x989680 ;  /* 0x009896800000895d */ /* 0x004fea0003900000 */
[----:B------:R-:W2:Y:S02]  /*af00*/  @!P0 SYNCS.PHASECHK.TRANS64 P0, [R0+URZ], R3 ;  /* 0x00000003000085a7 */ /* 0x000ea400080010ff */
[----:B--2---:R-:W-:Y:S05]  /*af10*/  @!P0 BRA `(.L_x_202) ;  /* 0xfffffffc00f08947 */ /* 0x004fea000383ffff */
[----:B------:R-:W-:Y:S05]  /*af20*/  BRA `(.L_x_203) ;  /* 0xffffff8000207947 */ /* 0x000fea000383ffff */
.L_x_55:
[----:B---3--:R-:W-:-:S07]  /*af30*/  MOV R0, UR4 ;  /* 0x0000000400007c02 */ /* 0x008fce0008000f00 */
.L_x_204:
[----:B-1----:R1:W2:Y:S02]  /*af40*/  SYNCS.PHASECHK.TRANS64.TRYWAIT P0, [R0+URZ], R3 ;  /* 0x00000003000075a7 */ /* 0x0022a400080011ff */
[----:B--2---:R-:W-:Y:S05]  /*af50*/  @!P0 NANOSLEEP.SYNCS 0x989680 ;  /* 0x009896800000895d */ /* 0x004fea0003900000 */
[----:B------:R-:W2:Y:S02]  /*af60*/  @!P0 SYNCS.PHASECHK.TRANS64 P0, [R0+URZ], R3 ;  /* 0x00000003000085a7 */ /* 0x000ea400080010ff */
[----:B--2---:R-:W-:Y:S05]  /*af70*/  @!P0 BRA `(.L_x_204) ;  /* 0xfffffffc00f08947 */ /* 0x004fea000383ffff */
[----:B------:R-:W-:Y:S05]  /*af80*/  BRA `(.L_x_205) ;  /* 0xffffff80002c7947 */ /* 0x000fea000383ffff */
.L_x_56:
[----:B---3--:R-:W-:-:S07]  /*af90*/  MOV R0, UR4 ;  /* 0x0000000400007c02 */ /* 0x008fce0008000f00 */
.L_x_206:
[----:B-1----:R1:W2:Y:S02]  /*afa0*/  SYNCS.PHASECHK.TRANS64.TRYWAIT P0, [R0+URZ], R3 ;  /* 0x00000003000075a7 */ /* 0x0022a400080011ff */
[----:B--2---:R-:W-:Y:S05]  /*afb0*/  @!P0 NANOSLEEP.SYNCS 0x989680 ;  /* 0x009896800000895d */ /* 0x004fea0003900000 */
[----:B------:R-:W2:Y:S02]  /*afc0*/  @!P0 SYNCS.PHASECHK.TRANS64 P0, [R0+URZ], R3 ;  /* 0x00000003000085a7 */ /* 0x000ea400080010ff */
[----:B--2---:R-:W-:Y:S05]  /*afd0*/  @!P0 BRA `(.L_x_206) ;  /* 0xfffffffc00f08947 */ /* 0x004fea000383ffff */
[----:B------:R-:W-:Y:S05]  /*afe0*/  BRA `(.L_x_207) ;  /* 0xffffff8000387947 */ /* 0x000fea000383ffff */
.L_x_57:
[----:B---3--:R-:W-:-:S07]  /*aff0*/  MOV R0, UR4 ;  /* 0x0000000400007c02 */ /* 0x008fce0008000f00 */
.L_x_208:
[----:B-1----:R1:W2:Y:S02]  /*b000*/  SYNCS.PHASECHK.TRANS64.TRYWAIT P0, [R0+URZ], R3 ;  /* 0x00000003000075a7 */ /* 0x0022a400080011ff */
[----:B--2---:R-:W-:Y:S05]  /*b010*/  @!P0 NANOSLEEP.SYNCS 0x989680 ;  /* 0x009896800000895d */ /* 0x004fea0003900000 */
[----:B------:R-:W2:Y:S02]  /*b020*/  @!P0 SYNCS.PHASECHK.TRANS64 P0, [R0+URZ], R3 ;  /* 0x00000003000085a7 */ /* 0x000ea400080010ff */
[----:B--2---:R-:W-:Y:S05]  /*b030*/  @!P0 BRA `(.L_x_208) ;  /* 0xfffffffc00f08947 */ /* 0x004fea000383ffff */
[----:B------:R-:W-:Y:S05]  /*b040*/  BRA `(.L_x_209) ;  /* 0xffffff8000447947 */ /* 0x000fea000383ffff */
.L_x_58:
[----:B---3--:R-:W-:-:S07]  /*b050*/  MOV R0, UR4 ;  /* 0x0000000400007c02 */ /* 0x008fce0008000f00 */
.L_x_210:
[----:B-1----:R1:W2:Y:S02]  /*b060*/  SYNCS.PHASECHK.TRANS64.TRYWAIT P0, [R0+URZ], R3 ;  /* 0x00000003000075a7 */ /* 0x0022a400080011ff */
[----:B--2---:R-:W-:Y:S05]  /*b070*/  @!P0 NANOSLEEP.SYNCS 0x989680 ;  /* 0x009896800000895d */ /* 0x004fea0003900000 */
[----:B------:R-:W2:Y:S02]  /*b080*/  @!P0 SYNCS.PHASECHK.TRANS64 P0, [R0+URZ], R3 ;  /* 0x00000003000085a7 */ /* 0x000ea400080010ff */
[----:B--2---:R-:W-:Y:S05]  /*b090*/  @!P0 BRA `(.L_x_210) ;  /* 0xfffffffc00f08947 */ /* 0x004fea000383ffff */
[----:B------:R-:W-:Y:S05]  /*b0a0*/  BRA `(.L_x_211) ;  /* 0xffffff8000507947 */ /* 0x000fea000383ffff */
.L_x_59:
[----:B---3--:R-:W-:-:S07]  /*b0b0*/  MOV R0, UR4 ;  /* 0x0000000400007c02 */ /* 0x008fce0008000f00 */
.L_x_212:
[----:B-1----:R1:W2:Y:S02]  /*b0c0*/  SYNCS.PHASECHK.TRANS64.TRYWAIT P0, [R0+URZ], R3 ;  /* 0x00000003000075a7 */ /* 0x0022a400080011ff */
[----:B--2---:R-:W-:Y:S05]  /*b0d0*/  @!P0 NANOSLEEP.SYNCS 0x989680 ;  /* 0x009896800000895d */ /* 0x004fea0003900000 */
[----:B------:R-:W2:Y:S02]  /*b0e0*/  @!P0 SYNCS.PHASECHK.TRANS64 P0, [R0+URZ], R3 ;  /* 0x00000003000085a7 */ /* 0x000ea400080010ff */
[----:B--2---:R-:W-:Y:S05]  /*b0f0*/  @!P0 BRA `(.L_x_212) ;  /* 0xfffffffc00f08947 */ /* 0x004fea000383ffff */
[----:B------:R-:W-:Y:S05]  /*b100*/  BRA `(.L_x_213) ;  /* 0xffffff80005c7947 */ /* 0x000fea000383ffff */
.L_x_60:
[----:B---3--:R-:W-:-:S07]  /*b110*/  MOV R0, UR4 ;  /* 0x0000000400007c02 */ /* 0x008fce0008000f00 */
.L_x_214:
[----:B-1----:R1:W2:Y:S02]  /*b120*/  SYNCS.PHASECHK.TRANS64.TRYWAIT P0, [R0+URZ], R3 ;  /* 0x00000003000075a7 */ /* 0x0022a400080011ff */
[----:B--2---:R-:W-:Y:S05]  /*b130*/  @!P0 NANOSLEEP.SYNCS 0x989680 ;  /* 0x009896800000895d */ /* 0x004fea0003900000 */
[----:B------:R-:W2:Y:S02]  /*b140*/  @!P0 SYNCS.PHASECHK.TRANS64 P0, [R0+URZ], R3 ;  /* 0x00000003000085a7 */ /* 0x000ea400080010ff */
[----:B--2---:R-:W-:Y:S05]  /*b150*/  @!P0 BRA `(.L_x_214) ;  /* 0xfffffffc00f08947 */ /* 0x004fea000383ffff */
[----:B------:R-:W-:Y:S05]  /*b160*/  BRA `(.L_x_215) ;  /* 0xffffff8000687947 */ /* 0x000fea000383ffff */
.L_x_61:
[----:B---3--:R-:W-:-:S07]  /*b170*/  MOV R0, UR4 ;  /* 0x0000000400007c02 */ /* 0x008fce0008000f00 */
.L_x_216:
[----:B-1----:R1:W2:Y:S02]  /*b180*/  SYNCS.PHASECHK.TRANS64.TRYWAIT P0, [R0+URZ], R3 ;  /* 0x00000003000075a7 */ /* 0x0022a400080011ff */
[----:B--2---:R-:W-:Y:S05]  /*b190*/  @!P0 NANOSLEEP.SYNCS 0x989680 ;  /* 0x009896800000895d */ /* 0x004fea0003900000 */
[----:B------:R-:W2:Y:S02]  /*b1a0*/  @!P0 SYNCS.PHASECHK.TRANS64 P0, [R0+URZ], R3 ;  /* 0x00000003000085a7 */ /* 0x000ea400080010ff */
[----:B--2---:R-:W-:Y:S05]  /*b1b0*/  @!P0 BRA `(.L_x_216) ;  /* 0xfffffffc00f08947 */ /* 0x004fea000383ffff */
[----:B------:R-:W-:Y:S05]  /*b1c0*/  BRA `(.L_x_217) ;  /* 0xffffff8000747947 */ /* 0x000fea000383ffff */
.L_x_62:
[----:B---3--:R-:W-:-:S07]  /*b1d0*/  MOV R0, UR4 ;  /* 0x0000000400007c02 */ /* 0x008fce0008000f00 */
.L_x_218:
[----:B-1----:R1:W2:Y:S02]  /*b1e0*/  SYNCS.PHASECHK.TRANS64.TRYWAIT P0, [R0+URZ], R3 ;  /* 0x00000003000075a7 */ /* 0x0022a400080011ff */
[----:B--2---:R-:W-:Y:S05]  /*b1f0*/  @!P0 NANOSLEEP.SYNCS 0x989680 ;  /* 0x009896800000895d */ /* 0x004fea0003900000 */
[----:B------:R-:W2:Y:S02]  /*b200*/  @!P0 SYNCS.PHASECHK.TRANS64 P0, [R0+URZ], R3 ;  /* 0x00000003000085a7 */ /* 0x000ea400080010ff */
[----:B--2---:R-:W-:Y:S05]  /*b210*/  @!P0 BRA `(.L_x_218) ;  /* 0xfffffffc00f08947 */ /* 0x004fea000383ffff */
[----:B------:R-:W-:Y:S05]  /*b220*/  BRA `(.L_x_219) ;  /* 0xffffff8000807947 */ /* 0x000fea000383ffff */
.L_x_63:
[----:B---3--:R-:W-:-:S07]  /*b230*/  MOV R0, UR4 ;  /* 0x0000000400007c02 */ /* 0x008fce0008000f00 */
.L_x_220:
[----:B-1----:R1:W2:Y:S02]  /*b240*/  SYNCS.PHASECHK.TRANS64.TRYWAIT P0, [R0+URZ], R3 ;  /* 0x00000003000075a7 */ /* 0x0022a400080011ff */
[----:B--2---:R-:W-:Y:S05]  /*b250*/  @!P0 NANOSLEEP.SYNCS 0x989680 ;  /* 0x009896800000895d */ /* 0x004fea0003900000 */
[----:B------:R-:W2:Y:S02]  /*b260*/  @!P0 SYNCS.PHASECHK.TRANS64 P0, [R0+URZ], R3 ;  /* 0x00000003000085a7 */ /* 0x000ea400080010ff */
[----:B--2---:R-:W-:Y:S05]  /*b270*/  @!P0 BRA `(.L_x_220) ;  /* 0xfffffffc00f08947 */ /* 0x004fea000383ffff */
[----:B------:R-:W-:Y:S05]  /*b280*/  BRA `(.L_x_221) ;  /* 0xffffff80008c7947 */ /* 0x000fea000383ffff */
.L_x_64:
[----:B---3--:R-:W-:-:S07]  /*b290*/  MOV R0, UR4 ;  /* 0x0000000400007c02 */ /* 0x008fce0008000f00 */
.L_x_222:
[----:B-1----:R1:W2:Y:S02]  /*b2a0*/  SYNCS.PHASECHK.TRANS64.TRYWAIT P0, [R0+URZ], R3 ;  /* 0x00000003000075a7 */ /* 0x0022a400080011ff */
[----:B--2---:R-:W-:Y:S05]  /*b2b0*/  @!P0 NANOSLEEP.SYNCS 0x989680 ;  /* 0x009896800000895d */ /* 0x004fea0003900000 */
[----:B------:R-:W2:Y:S02]  /*b2c0*/  @!P0 SYNCS.PHASECHK.TRANS64 P0, [R0+URZ], R3 ;  /* 0x00000003000085a7 */ /* 0x000ea400080010ff */
[----:B--2---:R-:W-:Y:S05]  /*b2d0*/  @!P0 BRA `(.L_x_222) ;  /* 0xfffffffc00f08947 */ /* 0x004fea000383ffff */
[----:B------:R-:W-:Y:S05]  /*b2e0*/  BRA `(.L_x_223) ;  /* 0xffffff8000987947 */ /* 0x000fea000383ffff */
.L_x_65:
[----:B---3--:R-:W-:-:S07]  /*b2f0*/  MOV R0, UR4 ;  /* 0x0000000400007c02 */ /* 0x008fce0008000f00 */
.L_x_224:
[----:B-1----:R1:W2:Y:S02]  /*b300*/  SYNCS.PHASECHK.TRANS64.TRYWAIT P0, [R0+URZ], R3 ;  /* 0x00000003000075a7 */ /* 0x0022a400080011ff */
[----:B--2---:R-:W-:Y:S05]  /*b310*/  @!P0 NANOSLEEP.SYNCS 0x989680 ;  /* 0x009896800000895d */ /* 0x004fea0003900000 */
[----:B------:R-:W2:Y:S02]  /*b320*/  @!P0 SYNCS.PHASECHK.TRANS64 P0, [R0+URZ], R3 ;  /* 0x00000003000085a7 */ /* 0x000ea400080010ff */
[----:B--2---:R-:W-:Y:S05]  /*b330*/  @!P0 BRA `(.L_x_224) ;  /* 0xfffffffc00f08947 */ /* 0x004fea000383ffff */
[----:B------:R-:W-:Y:S05]  /*b340*/  BRA `(.L_x_225) ;  /* 0xffffff8000a47947 */ /* 0x000fea000383ffff */
.L_x_66:
[----:B---3--:R-:W-:-:S07]  /*b350*/  MOV R0, UR4 ;  /* 0x0000000400007c02 */ /* 0x008fce0008000f00 */
.L_x_226:
[----:B-1----:R1:W2:Y:S02]  /*b360*/  SYNCS.PHASECHK.TRANS64.TRYWAIT P0, [R0+URZ], R3 ;  /* 0x00000003000075a7 */ /* 0x0022a400080011ff */
[----:B--2---:R-:W-:Y:S05]  /*b370*/  @!P0 NANOSLEEP.SYNCS 0x989680 ;  /* 0x009896800000895d */ /* 0x004fea0003900000 */
[----:B------:R-:W2:Y:S02]  /*b380*/  @!P0 SYNCS.PHASECHK.TRANS64 P0, [R0+URZ], R3 ;  /* 0x00000003000085a7 */ /* 0x000ea400080010ff */
[----:B--2---:R-:W-:Y:S05]  /*b390*/  @!P0 BRA `(.L_x_226) ;  /* 0xfffffffc00f08947 */ /* 0x004fea000383ffff */
[----:B------:R-:W-:Y:S05]  /*b3a0*/  BRA `(.L_x_227) ;  /* 0xffffff8000b07947 */ /* 0x000fea000383ffff */
.L_x_67:
[----:B---3--:R-:W-:-:S07]  /*b3b0*/  MOV R0, UR4 ;  /* 0x0000000400007c02 */ /* 0x008fce0008000f00 */
.L_x_228:
[----:B-1----:R1:W2:Y:S02]  /*b3c0*/  SYNCS.PHASECHK.TRANS64.TRYWAIT P0, [R0+URZ], R3 ;  /* 0x00000003000075a7 */ /* 0x0022a400080011ff */
[----:B--2---:R-:W-:Y:S05]  /*b3d0*/  @!P0 NANOSLEEP.SYNCS 0x989680 ;  /* 0x009896800000895d */ /* 0x004fea0003900000 */
[----:B------:R-:W2:Y:S02]  /*b3e0*/  @!P0 SYNCS.PHASECHK.TRANS64 P0, [R0+URZ], R3 ;  /* 0x00000003000085a7 */ /* 0x000ea400080010ff */
[----:B--2---:R-:W-:Y:S05]  /*b3f0*/  @!P0 BRA `(.L_x_228) ;  /* 0xfffffffc00f08947 */ /* 0x004fea000383ffff */
[----:B------:R-:W-:Y:S05]  /*b400*/  BRA `(.L_x_229) ;  /* 0xffffff8000bc7947 */ /* 0x000fea000383ffff */
.L_x_68:
[----:B---3--:R-:W-:-:S07]  /*b410*/  MOV R0, UR4 ;  /* 0x0000000400007c02 */ /* 0x008fce0008000f00 */
.L_x_230:
[----:B-1----:R1:W2:Y:S02]  /*b420*/  SYNCS.PHASECHK.TRANS64.TRYWAIT P0, [R0+URZ], R3 ;  /* 0x00000003000075a7 */ /* 0x0022a400080011ff */
[----:B--2---:R-:W-:Y:S05]  /*b430*/  @!P0 NANOSLEEP.SYNCS 0x989680 ;  /* 0x009896800000895d */ /* 0x004fea0003900000 */
[----:B------:R-:W2:Y:S02]  /*b440*/  @!P0 SYNCS.PHASECHK.TRANS64 P0, [R0+URZ], R3 ;  /* 0x00000003000085a7 */ /* 0x000ea400080010ff */
[----:B--2---:R-:W-:Y:S05]  /*b450*/  @!P0 BRA `(.L_x_230) ;  /* 0xfffffffc00f08947 */ /* 0x004fea000383ffff */
[----:B------:R-:W-:Y:S05]  /*b460*/  BRA `(.L_x_231) ;  /* 0xffffff8000c87947 */ /* 0x000fea000383ffff */
.L_x_69:
[----:B---3--:R-:W-:-:S07]  /*b470*/  MOV R0, UR4 ;  /* 0x0000000400007c02 */ /* 0x008fce0008000f00 */
.L_x_232:
[----:B-1----:R1:W2:Y:S02]  /*b480*/  SYNCS.PHASECHK.TRANS64.TRYWAIT P0, [R0+URZ], R3 ;  /* 0x00000003000075a7 */ /* 0x0022a400080011ff */
[----:B--2---:R-:W-:Y:S05]  /*b490*/  @!P0 NANOSLEEP.SYNCS 0x989680 ;  /* 0x009896800000895d */ /* 0x004fea0003900000 */
[----:B------:R-:W2:Y:S02]  /*b4a0*/  @!P0 SYNCS.PHASECHK.TRANS64 P0, [R0+URZ], R3 ;  /* 0x00000003000085a7 */ /* 0x000ea400080010ff */
[----:B--2---:R-:W-:Y:S05]  /*b4b0*/  @!P0 BRA `(.L_x_232) ;  /* 0xfffffffc00f08947 */ /* 0x004fea000383ffff */
[----:B------:R-:W-:Y:S05]  /*b4c0*/  BRA `(.L_x_233) ;  /* 0xffffff8000d47947 */ /* 0x000fea000383ffff */
.L_x_70:
[----:B---3--:R-:W-:-:S07]  /*b4d0*/  MOV R0, UR4 ;  /* 0x0000000400007c02 */ /* 0x008fce0008000f00 */
.L_x_234:
[----:B-1----:R1:W2:Y:S02]  /*b4e0*/  SYNCS.PHASECHK.TRANS64.TRYWAIT P0, [R0+URZ], R3 ;  /* 0x00000003000075a7 */ /* 0x0022a400080011ff */
[----:B--2---:R-:W-:Y:S05]  /*b4f0*/  @!P0 NANOSLEEP.SYNCS 0x989680 ;  /* 0x009896800000895d */ /* 0x004fea0003900000 */
[----:B------:R-:W2:Y:S02]  /*b500*/  @!P0 SYNCS.PHASECHK.TRANS64 P0, [R0+URZ], R3 ;  /* 0x00000003000085a7 */ /* 0x000ea400080010ff */
[----:B--2---:R-:W-:Y:S05]  /*b510*/  @!P0 BRA `(.L_x_234) ;  /* 0xfffffffc00f08947 */ /* 0x004fea000383ffff */
[----:B------:R-:W-:Y:S05]  /*b520*/  BRA `(.L_x_235) ;  /* 0xffffff8000e07947 */ /* 0x000fea000383ffff */
.L_x_71:
[----:B---3--:R-:W-:-:S07]  /*b530*/  MOV R0, UR4 ;  /* 0x0000000400007c02 */ /* 0x008fce0008000f00 */
.L_x_236:
[----:B-1----:R1:W2:Y:S02]  /*b540*/  SYNCS.PHASECHK.TRANS64.TRYWAIT P0, [R0+URZ], R3 ;  /* 0x00000003000075a7 */ /* 0x0022a400080011ff */
[----:B--2---:R-:W-:Y:S05]  /*b550*/  @!P0 NANOSLEEP.SYNCS 0x989680 ;  /* 0x009896800000895d */ /* 0x004fea0003900000 */
[----:B------:R-:W2:Y:S02]  /*b560*/  @!P0 SYNCS.PHASECHK.TRANS64 P0, [R0+URZ], R3 ;  /* 0x00000003000085a7 */ /* 0x000ea400080010ff */
[----:B--2---:R-:W-:Y:S05]  /*b570*/  @!P0 BRA `(.L_x_236) ;  /* 0xfffffffc00f08947 */ /* 0x004fea000383ffff */
[----:B------:R-:W-:Y:S05]  /*b580*/  BRA `(.L_x_237) ;  /* 0xffffff8000ec7947 */ /* 0x000fea000383ffff */
.L_x_72:
[----:B---3--:R-:W-:-:S07]  /*b590*/  MOV R0, UR4 ;  /* 0x0000000400007c02 */ /* 0x008fce0008000f00 */
.L_x_238:
[----:B-1----:R1:W2:Y:S02]  /*b5a0*/  SYNCS.PHASECHK.TRANS64.TRYWAIT P0, [R0+URZ], R3 ;  /* 0x00000003000075a7 */ /* 0x0022a400080011ff */
[----:B--2---:R-:W-:Y:S05]  /*b5b0*/  @!P0 NANOSLEEP.SYNCS 0x989680 ;  /* 0x009896800000895d */ /* 0x004fea0003900000 */
[----:B------:R-:W2:Y:S02]  /*b5c0*/  @!P0 SYNCS.PHASECHK.TRANS64 P0, [R0+URZ], R3 ;  /* 0x00000003000085a7 */ /* 0x000ea400080010ff */
[----:B--2---:R-:W-:Y:S05]  /*b5d0*/  @!P0 BRA `(.L_x_238) ;  /* 0xfffffffc00f08947 */ /* 0x004fea000383ffff */
[----:B------:R-:W-:Y:S05]  /*b5e0*/  BRA `(.L_x_239) ;  /* 0xffffff8000f87947 */ /* 0x000fea000383ffff */
.L_x_73:
[----:B---3--:R-:W-:-:S07]  /*b5f0*/  MOV R0, UR4 ;  /* 0x0000000400007c02 */ /* 0x008fce0008000f00 */
.L_x_240:
[----:B-1----:R1:W2:Y:S02]  /*b600*/  SYNCS.PHASECHK.TRANS64.TRYWAIT P0, [R0+URZ], R3 ;  /* 0x00000003000075a7 */ /* 0x0022a400080011ff */
[----:B--2---:R-:W-:Y:S05]  /*b610*/  @!P0 NANOSLEEP.SYNCS 0x989680 ;  /* 0x009896800000895d */ /* 0x004fea0003900000 */
[----:B------:R-:W2:Y:S02]  /*b620*/  @!P0 SYNCS.PHASECHK.TRANS64 P0, [R0+URZ], R3 ;  /* 0x00000003000085a7 */ /* 0x000ea400080010ff */
[----:B--2---:R-:W-:Y:S05]  /*b630*/  @!P0 BRA `(.L_x_240) ;  /* 0xfffffffc00f08947 */ /* 0x004fea000383ffff */
[----:B------:R-:W-:Y:S05]  /*b640*/  BRA `(.L_x_241) ;  /* 0xffffff8400047947 */ /* 0x000fea000383ffff */
.L_x_74:
[----:B---3--:R-:W-:-:S07]  /*b650*/  MOV R0, UR4 ;  /* 0x0000000400007c02 */ /* 0x008fce0008000f00 */
.L_x_242:
[----:B-1----:R1:W2:Y:S02]  /*b660*/  SYNCS.PHASECHK.TRANS64.TRYWAIT P0, [R0+URZ], R3 ;  /* 0x00000003000075a7 */ /* 0x0022a400080011ff */
[----:B--2---:R-:W-:Y:S05]  /*b670*/  @!P0 NANOSLEEP.SYNCS 0x989680 ;  /* 0x009896800000895d */ /* 0x004fea0003900000 */
[----:B------:R-:W2:Y:S02]  /*b680*/  @!P0 SYNCS.PHASECHK.TRANS64 P0, [R0+URZ], R3 ;  /* 0x00000003000085a7 */ /* 0x000ea400080010ff */
[----:B--2---:R-:W-:Y:S05]  /*b690*/  @!P0 BRA `(.L_x_242) ;  /* 0xfffffffc00f08947 */ /* 0x004fea000383ffff */
[----:B------:R-:W-:Y:S05]  /*b6a0*/  BRA `(.L_x_243) ;  /* 0xffffff8400107947 */ /* 0x000fea000383ffff */
.L_x_77:
[----:B-1----:R1:W2:Y:S02]  /*b6b0*/  SYNCS.PHASECHK.TRANS64.TRYWAIT P0, [R0+URZ+0x2b0], R4 ;  /* 0x0002b004000075a7 */ /* 0x0022a400080011ff */
[----:B--2---:R-:W-:Y:S05]  /*b6c0*/  @!P0 NANOSLEEP.SYNCS 0x989680 ;  /* 0x009896800000895d */ /* 0x004fea0003900000 */
[----:B------:R-:W2:Y:S02]  /*b6d0*/  @!P0 SYNCS.PHASECHK.TRANS64 P0, [R0+URZ+0x2b0], R4 ;  /* 0x0002b004000085a7 */ /* 0x000ea400080010ff */
[----:B--2---:R-:W-:Y:S05]  /*b6e0*/  @!P0 BRA `(.L_x_77) ;  /* 0xfffffffc00f08947 */ /* 0x004fea000383ffff */
[----:B------:R-:W-:Y:S05]  /*b6f0*/  BRA `(.L_x_244) ;  /* 0xffffff8400707947 */ /* 0x000fea000383ffff */
.L_x_78:
[----:B------:R-:W-:-:S07]  /*b700*/  MOV R0, UR5 ;  /* 0x0000000500007c02 */ /* 0x000fce0008000f00 */
.L_x_245:
[----:B-1----:R1:W2:Y:S02]  /*b710*/  SYNCS.PHASECHK.TRANS64.TRYWAIT P0, [R0+URZ+0x260], R5 ;  /* 0x00026005000075a7 */ /* 0x0022a400080011ff */
[----:B--2---:R-:W-:Y:S05]  /*b720*/  @!P0 NANOSLEEP.SYNCS 0x989680 ;  /* 0x009896800000895d */ /* 0x004fea0003900000 */
[----:B------:R-:W2:Y:S02]  /*b730*/  @!P0 SYNCS.PHASECHK.TRANS64 P0, [R0+URZ+0x260], R5 ;  /* 0x00026005000085a7 */ /* 0x000ea400080010ff */
[----:B--2---:R-:W-:Y:S05]  /*b740*/  @!P0 BRA `(.L_x_245) ;  /* 0xfffffffc00f08947 */ /* 0x004fea000383ffff */
[----:B------:R-:W-:Y:S05]  /*b750*/  BRA `(.L_x_246) ;  /* 0xffffff8400807947 */ /* 0x000fea000383ffff */
.L_x_79:
[----:B-1----:R1:W2:Y:S02]  /*b760*/  SYNCS.PHASECHK.TRANS64.TRYWAIT P1, [R0+URZ+0x250], R4 ;  /* 0x00025004000075a7 */ /* 0x0022a400080211ff */
[----:B--2---:R-:W-:Y:S05]  /*b770*/  @!P1 NANOSLEEP.SYNCS 0x989680 ;  /* 0x009896800000995d */ /* 0x004fea0003900000 */
[----:B------:R-:W2:Y:S02]  /*b780*/  @!P1 SYNCS.PHASECHK.TRANS64 P1, [R0+URZ+0x250], R4 ;  /* 0x00025004000095a7 */ /* 0x000ea400080210ff */
[----:B--2---:R-:W-:Y:S05]  /*b790*/  @!P1 BRA `(.L_x_79) ;  /* 0xfffffffc00f09947 */ /* 0x004fea000383ffff */
[----:B------:R-:W-:Y:S05]  /*b7a0*/  BRA `(.L_x_247) ;  /* 0xffffff8400b07947 */ /* 0x000fea000383ffff */
.L_x_82:
[----:B------:R-:W-:-:S07]  /*b7b0*/  MOV R0, UR5 ;  /* 0x0000000500007c02 */ /* 0x000fce0008000f00 */
.L_x_248:
[----:B-1----:R1:W2:Y:S02]  /*b7c0*/  SYNCS.PHASECHK.TRANS64.TRYWAIT P0, [R0+URZ+0x260], R2 ;  /* 0x00026002000075a7 */ /* 0x0022a400080011ff */
[----:B--2---:R-:W-:Y:S05]  /*b7d0*/  @!P0 NANOSLEEP.SYNCS 0x989680 ;  /* 0x009896800000895d */ /* 0x004fea0003900000 */
[----:B------:R-:W2:Y:S02]  /*b7e0*/  @!P0 SYNCS.PHASECHK.TRANS64 P0, [R0+URZ+0x260], R2 ;  /* 0x00026002000085a7 */ /* 0x000ea400080010ff */
[----:B--2---:R-:W-:Y:S05]  /*b7f0*/  @!P0 BRA `(.L_x_248) ;  /* 0xfffffffc00f08947 */ /* 0x004fea000383ffff */
[----:B------:R-:W-:Y:S05]  /*b800*/  BRA `(.L_x_81) ;  /* 0xffffff8800047947 */ /* 0x000fea000383ffff */
.L_x_91:
[----:B-1----:R-:W-:-:S04]  /*b810*/  MOV R4, UR6 ;  /* 0x0000000600047c02 */ /* 0x002fc80008000f00 */
[----:B------:R1:W2:Y:S03]  /*b820*/  SYNCS.PHASECHK.TRANS64.TRYWAIT P0, [R4+URZ+0x8], R5 ;  /* 0x00000805040075a7 */ /* 0x0002a600080011ff */
[----:B--2---:R-:W-:Y:S05]  /*b830*/  @!P0 NANOSLEEP.SYNCS 0x989680 ;  /* 0x009896800000895d */ /* 0x004fea0003900000 */
[----:B------:R-:W2:Y:S02]  /*b840*/  @!P0 SYNCS.PHASECHK.TRANS64 P0, [R4+URZ+0x8], R5 ;  /* 0x00000805040085a7 */ /* 0x000ea400080010ff */
[----:B--2---:R-:W-:Y:S05]  /*b850*/  @!P0 BRA `(.L_x_91) ;  /* 0xfffffffc00ec8947 */ /* 0x004fea000383ffff */
[----:B------:R-:W-:Y:S05]  /*b860*/  BRA `(.L_x_90) ;  /* 0xffffff8800b87947 */ /* 0x000fea000383ffff */
.L_x_93:
[----:B------:R-:W-:Y:S01]  /*b870*/  BSSY B0, `(.L_x_249) ;  /* 0x0000006000007945 */ /* 0x000fe20003800000 */
[----:B------:R-:W-:-:S07]  /*b880*/  MOV R15, 0xffffffff ;  /* 0xffffffff000f7802 */ /* 0x000fce0000000f00 */
[----:B-1---5:R-:W-:Y:S05]  /*b890*/  WARPSYNC.COLLECTIVE R15, `(.L_x_250) ;  /* 0x000000000f0c7348 */ /* 0x022fea0003c00000 */
[----:B------:R-:W-:Y:S02]  /*b8a0*/  ELECT P6, UR79, PT ;  /* 0x00000000004f782f */ /* 0x000fe400038c0000 */
[----:B------:R-:W-:Y:S01]  /*b8b0*/  MOV R14, UR79 ;  /* 0x0000004f000e7c02 */ /* 0x000fe20008000f00 */
[----:B-1---5:R-:W-:Y:S10]  /*b8c0*/  ENDCOLLECTIVE ;  /* 0x000000000000791b */ /* 0x022ff40003800000 */
.L_x_250:
[----:B------:R-:W-:Y:S05]  /*b8d0*/  BSYNC B0 ;  /* 0x0000000000007941 */ /* 0x000fea0003800000 */
.L_x_249:
[----:B------:R-:W-:Y:S05]  /*b8e0*/  BRA `(.L_x_251) ;  /* 0xffffff8800e87947 */ /* 0x000fea000383ffff */
.L_x_95:
[----:B-1----:R-:W-:-:S04]  /*b8f0*/  MOV R2, UR6 ;  /* 0x0000000600027c02 */ /* 0x002fc80008000f00 */
[----:B------:R1:W2:Y:S03]  /*b900*/  SYNCS.PHASECHK.TRANS64.TRYWAIT P0, [R2+URZ+0x8], R3 ;  /* 0x00000803020075a7 */ /* 0x0002a600080011ff */
[----:B--2---:R-:W-:Y:S05]  /*b910*/  @!P0 NANOSLEEP.SYNCS 0x989680 ;  /* 0x009896800000895d */ /* 0x004fea0003900000 */
[----:B------:R-:W2:Y:S02]  /*b920*/  @!P0 SYNCS.PHASECHK.TRANS64 P0, [R2+URZ+0x8], R3 ;  /* 0x00000803020085a7 */ /* 0x000ea400080010ff */
[----:B--2---:R-:W-:Y:S05]  /*b930*/  @!P0 BRA `(.L_x_95) ;  /* 0xfffffffc00ec8947 */ /* 0x004fea000383ffff */
[----:B------:R-:W-:Y:S05]  /*b940*/  BRA `(.L_x_94) ;  /* 0xffffff8800ec7947 */ /* 0x000fea000383ffff */
.L_x_96:
[----:B-1----:R1:W2:Y:S02]  /*b950*/  SYNCS.PHASECHK.TRANS64.TRYWAIT P0, [R0+URZ+0x250], R4 ;  /* 0x00025004000075a7 */ /* 0x0022a400080011ff */
[----:B--2---:R-:W-:Y:S05]  /*b960*/  @!P0 NANOSLEEP.SYNCS 0x989680 ;  /* 0x009896800000895d */ /* 0x004fea0003900000 */
[----:B------:R-:W2:Y:S02]  /*b970*/  @!P0 SYNCS.PHASECHK.TRANS64 P0, [R0+URZ+0x250], R4 ;  /* 0x00025004000085a7 */ /* 0x000ea400080010ff */
[----:B--2---:R-:W-:Y:S05]  /*b980*/  @!P0 BRA `(.L_x_96) ;  /* 0xfffffffc00f08947 */ /* 0x004fea000383ffff */
[----:B------:R-:W-:Y:S05]  /*b990*/  BRA `(.L_x_252) ;  /* 0xffffff8c00c07947 */ /* 0x000fea000383ffff */
.L_x_98:
[----:B------:R-:W-:-:S07]  /*b9a0*/  MOV R0, UR11 ;  /* 0x0000000b00007c02 */ /* 0x000fce0008000f00 */
.L_x_253:
[----:B-1----:R1:W2:Y:S02]  /*b9b0*/  SYNCS.PHASECHK.TRANS64.TRYWAIT P0, [R0+URZ+0x290], R4 ;  /* 0x00029004000075a7 */ /* 0x0022a400080011ff */
[----:B--2---:R-:W-:Y:S05]  /*b9c0*/  @!P0 NANOSLEEP.SYNCS 0x989680 ;  /* 0x009896800000895d */ /* 0x004fea0003900000 */
[----:B------:R-:W2:Y:S02]  /*b9d0*/  @!P0 SYNCS.PHASECHK.TRANS64 P0, [R0+URZ+0x290], R4 ;  /* 0x00029004000085a7 */ /* 0x000ea400080010ff */
[----:B--2---:R-:W-:Y:S05]  /*b9e0*/  @!P0 BRA `(.L_x_253) ;  /* 0xfffffffc00f08947 */ /* 0x004fea000383ffff */
[----:B------:R-:W-:Y:S05]  /*b9f0*/  BRA `(.L_x_254) ;  /* 0xffffff9000087947 */ /* 0x000fea000383ffff */
.L_x_101:
[----:B------:R-:W-:Y:S07]  /*ba00*/  MOV R0, UR9 ;  /* 0x0000000900007c02 */ /* 0x000fee0008000f00 */
.L_x_255:
[----:B-1----:R1:W2:Y:S02]  /*ba10*/  SYNCS.PHASECHK.TRANS64.TRYWAIT P0, [R0+URZ], R4 ;  /* 0x00000004000075a7 */ /* 0x0022a400080011ff */
[----:B--2---:R-:W-:Y:S05]  /*ba20*/  @!P0 NANOSLEEP.SYNCS 0x989680 ;  /* 0x009896800000895d */ /* 0x004fea0003900000 */
[----:B------:R-:W2:Y:S02]  /*ba30*/  @!P0 SYNCS.PHASECHK.TRANS64 P0, [R0+URZ], R4 ;  /* 0x00000004000085a7 */ /* 0x000ea400080010ff */
[----:B--2---:R-:W-:Y:S05]  /*ba40*/  @!P0 BRA `(.L_x_255) ;  /* 0xfffffffc00f08947 */ /* 0x004fea000383ffff */
[----:B------:R-:W-:Y:S05]  /*ba50*/  BRA `(.L_x_100) ;  /* 0xffffff9000207947 */ /* 0x000fea000383ffff */
.L_x_105:
[----:B-1----:R-:W-:-:S07]  /*ba60*/  MOV R0, UR7 ;  /* 0x0000000700007c02 */ /* 0x002fce0008000f00 */
.L_x_256:
[----:B-1----:R1:W2:Y:S02]  /*ba70*/  SYNCS.PHASECHK.TRANS64.TRYWAIT P0, [R0+URZ], R2 ;  /* 0x00000002000075a7 */ /* 0x0022a400080011ff */
[----:B--2---:R-:W-:Y:S05]  /*ba80*/  @!P0 NANOSLEEP.SYNCS 0x989680 ;  /* 0x009896800000895d */ /* 0x004fea0003900000 */
[----:B------:R-:W2:Y:S02]  /*ba90*/  @!P0 SYNCS.PHASECHK.TRANS64 P0, [R0+URZ], R2 ;  /* 0x00000002000085a7 */ /* 0x000ea400080010ff */
[----:B--2---:R-:W-:Y:S05]  /*baa0*/  @!P0 BRA `(.L_x_256) ;  /* 0xfffffffc00f08947 */ /* 0x004fea000383ffff */
[----:B------:R-:W-:Y:S05]  /*bab0*/  BRA `(.L_x_257) ;  /* 0xffffff9000d87947 */ /* 0x000fea000383ffff */
.L_x_106:
[----:B------:R-:W-:-:S07]  /*bac0*/  MOV R0, UR7 ;  /* 0x0000000700007c02 */ /* 0x000fce0008000f00 */
.L_x_258:
[----:B-1----:R1:W2:Y:S02]  /*bad0*/  SYNCS.PHASECHK.TRANS64.TRYWAIT P0, [R0+URZ], R3 ;  /* 0x00000003000075a7 */ /* 0x0022a400080011ff */
[----:B--2---:R-:W-:Y:S05]  /*bae0*/  @!P0 NANOSLEEP.SYNCS 0x989680 ;  /* 0x009896800000895d */ /* 0x004fea0003900000 */
[----:B------:R-:W2:Y:S02]  /*baf0*/  @!P0 SYNCS.PHASECHK.TRANS64 P0, [R0+URZ], R3 ;  /* 0x00000003000085a7 */ /* 0x000ea400080010ff */
[----:B--2---:R-:W-:Y:S05]  /*bb00*/  @!P0 BRA `(.L_x_258) ;  /* 0xfffffffc00f08947 */ /* 0x004fea000383ffff */
[----:B------:R-:W-:Y:S05]  /*bb10*/  BRA `(.L_x_259) ;  /* 0xffffff9000e47947 */ /* 0x000fea000383ffff */
.L_x_107:
[----:B------:R-:W-:-:S07]  /*bb20*/  MOV R0, UR7 ;  /* 0x0000000700007c02 */ /* 0x000fce0008000f00 */
.L_x_260:
[----:B-1----:R1:W2:Y:S02]  /*bb30*/  SYNCS.PHASECHK.TRANS64.TRYWAIT P0, [R0+URZ], R3 ;  /* 0x00000003000075a7 */ /* 0x0022a400080011ff */
[----:B--2---:R-:W-:Y:S05]  /*bb40*/  @!P0 NANOSLEEP.SYNCS 0x989680 ;  /* 0x009896800000895d */ /* 0x004fea0003900000 */
[----:B------:R-:W2:Y:S02]  /*bb50*/  @!P0 SYNCS.PHASECHK.TRANS64 P0, [R0+URZ], R3 ;  /* 0x00000003000085a7 */ /* 0x000ea400080010ff */
[----:B--2---:R-:W-:Y:S05]  /*bb60*/  @!P0 BRA `(.L_x_260) ;  /* 0xfffffffc00f08947 */ /* 0x004fea000383ffff */
[----:B------:R-:W-:Y:S05]  /*bb70*/  BRA `(.L_x_261) ;  /* 0xffffff9000f07947 */ /* 0x000fea000383ffff */
.L_x_110:
[----:B------:R-:W-:-:S07]  /*bb80*/  MOV R0, UR8 ;  /* 0x0000000800007c02 */ /* 0x000fce0008000f00 */
.L_x_262:
[----:B-1----:R1:W2:Y:S02]  /*bb90*/  SYNCS.PHASECHK.TRANS64.TRYWAIT P1, [R0+URZ+0x2d0], R2 ;  /* 0x0002d002000075a7 */ /* 0x0022a400080211ff */
[----:B--2---:R-:W-:Y:S05]  /*bba0*/  @!P1 NANOSLEEP.SYNCS 0x989680 ;  /* 0x009896800000995d */ /* 0x004fea0003900000 */
[----:B------:R-:W2:Y:S02]  /*bbb0*/  @!P1 SYNCS.PHASECHK.TRANS64 P1, [R0+URZ+0x2d0], R2 ;  /* 0x0002d002000095a7 */ /* 0x000ea400080210ff */
[----:B--2---:R-:W-:Y:S05]  /*bbc0*/  @!P1 BRA `(.L_x_262) ;  /* 0xfffffffc00f09947 */ /* 0x004fea000383ffff */
[----:B------:R-:W-:Y:S05]  /*bbd0*/  BRA `(.L_x_263) ;  /* 0xffffff94003c7947 */ /* 0x000fea000383ffff */
.L_x_115:
[----:B--2---:R2:W4:Y:S02]  /*bbe0*/  SYNCS.PHASECHK.TRANS64.TRYWAIT P0, [R0+URZ+0x250], R2 ;  /* 0x00025002000075a7 */ /* 0x00452400080011ff */
[----:B----4-:R-:W-:Y:S05]  /*bbf0*/  @!P0 NANOSLEEP.SYNCS 0x989680 ;  /* 0x009896800000895d */ /* 0x010fea0003900000 */
[----:B------:R-:W4:Y:S02]  /*bc00*/  @!P0 SYNCS.PHASECHK.TRANS64 P0, [R0+URZ+0x250], R2 ;  /* 0x00025002000085a7 */ /* 0x000f2400080010ff */
[----:B----4-:R-:W-:Y:S05]  /*bc10*/  @!P0 BRA `(.L_x_115) ;  /* 0xfffffffc00f08947 */ /* 0x010fea000383ffff */
[----:B------:R-:W-:Y:S05]  /*bc20*/  BRA `(.L_x_264) ;  /* 0xffffff9800507947 */ /* 0x000fea000383ffff */
.L_x_118:
[----:B------:R-:W-:Y:S07]  /*bc30*/  MOV R0, UR7 ;  /* 0x0000000700007c02 */ /* 0x000fee0008000f00 */
.L_x_265:
[----:B--2---:R2:W4:Y:S02]  /*bc40*/  SYNCS.PHASECHK.TRANS64.TRYWAIT P0, [R0+URZ+0x248], R2 ;  /* 0x00024802000075a7 */ /* 0x00452400080011ff */
[----:B----4-:R-:W-:Y:S05]  /*bc50*/  @!P0 NANOSLEEP.SYNCS 0x989680 ;  /* 0x009896800000895d */ /* 0x010fea0003900000 */
[----:B------:R-:W4:Y:S02]  /*bc60*/  @!P0 SYNCS.PHASECHK.TRANS64 P0, [R0+URZ+0x248], R2 ;  /* 0x00024802000085a7 */ /* 0x000f2400080010ff */
[----:B----4-:R-:W-:Y:S05]  /*bc70*/  @!P0 BRA `(.L_x_265) ;  /* 0xfffffffc00f08947 */ /* 0x010fea000383ffff */
[----:B------:R-:W-:Y:S05]  /*bc80*/  BRA `(.L_x_117) ;  /* 0xffffff9c00307947 */ /* 0x000fea000383ffff */
.L_x_121:
[----:B------:R-:W-:Y:S07]  /*bc90*/  MOV R0, UR7 ;  /* 0x0000000700007c02 */ /* 0x000fee0008000f00 */
.L_x_266:
[----:B-1----:R1:W2:Y:S02]  /*bca0*/  SYNCS.PHASECHK.TRANS64.TRYWAIT P0, [R0+URZ+0x220], R14 ;  /* 0x0002200e000075a7 */ /* 0x0022a400080011ff */
[----:B--2---:R-:W-:Y:S05]  /*bcb0*/  @!P0 NANOSLEEP.SYNCS 0x989680 ;  /* 0x009896800000895d */ /* 0x004fea0003900000 */
[----:B------:R-:W2:Y:S02]  /*bcc0*/  @!P0 SYNCS.PHASECHK.TRANS64 P0, [R0+URZ+0x220], R14 ;  /* 0x0002200e000085a7 */ /* 0x000ea400080010ff */
[----:B--2---:R-:W-:Y:S05]  /*bcd0*/  @!P0 BRA `(.L_x_266) ;  /* 0xfffffffc00f08947 */ /* 0x004fea000383ffff */
[----:B------:R-:W-:Y:S05]  /*bce0*/  BRA `(.L_x_267) ;  /* 0xffffff9c00a87947 */ /* 0x000fea000383ffff */
.L_x_122:
[----:B------:R-:W-:Y:S07]  /*bcf0*/  MOV R0, UR7 ;  /* 0x0000000700007c02 */ /* 0x000fee0008000f00 */
.L_x_268:
[----:B-1----:R1:W2:Y:S02]  /*bd00*/  SYNCS.PHASECHK.TRANS64.TRYWAIT P0, [R0+URZ+0x228], R14 ;  /* 0x0002280e000075a7 */ /* 0x0022a400080011ff */
[----:B--2---:R-:W-:Y:S05]  /*bd10*/  @!P0 NANOSLEEP.SYNCS 0x989680 ;  /* 0x009896800000895d */ /* 0x004fea0003900000 */
[----:B------:R-:W2:Y:S02]  /*bd20*/  @!P0 SYNCS.PHASECHK.TRANS64 P0, [R0+URZ+0x228], R14 ;  /* 0x0002280e000085a7 */ /* 0x000ea400080010ff */
[----:B--2---:R-:W-:Y:S05]  /*bd30*/  @!P0 BRA `(.L_x_268) ;  /* 0xfffffffc00f08947 */ /* 0x004fea000383ffff */
[----:B------:R-:W-:Y:S05]  /*bd40*/  BRA `(.L_x_269) ;  /* 0xffffffa000007947 */ /* 0x000fea000383ffff */
.L_x_123:
[----:B------:R-:W-:Y:S07]  /*bd50*/  MOV R0, UR7 ;  /* 0x0000000700007c02 */ /* 0x000fee0008000f00 */
.L_x_270:
[----:B-1----:R1:W2:Y:S02]  /*bd60*/  SYNCS.PHASECHK.TRANS64.TRYWAIT P0, [R0+URZ+0x230], R14 ;  /* 0x0002300e000075a7 */ /* 0x0022a400080011ff */
[----:B--2---:R-:W-:Y:S05]  /*bd70*/  @!P0 NANOSLEEP.SYNCS 0x989680 ;  /* 0x009896800000895d */ /* 0x004fea0003900000 */
[----:B------:R-:W2:Y:S02]  /*bd80*/  @!P0 SYNCS.PHASECHK.TRANS64 P0, [R0+URZ+0x230], R14 ;  /* 0x0002300e000085a7 */ /* 0x000ea400080010ff */
[----:B--2---:R-:W-:Y:S05]  /*bd90*/  @!P0 BRA `(.L_x_270) ;  /* 0xfffffffc00f08947 */ /* 0x004fea000383ffff */
[----:B------:R-:W-:Y:S05]  /*bda0*/  BRA `(.L_x_271) ;  /* 0xffffffa0005c7947 */ /* 0x000fea000383ffff */
.L_x_124:
[----:B------:R-:W-:Y:S07]  /*bdb0*/  MOV R0, UR7 ;  /* 0x0000000700007c02 */ /* 0x000fee0008000f00 */
.L_x_272:
[----:B-1----:R1:W2:Y:S02]  /*bdc0*/  SYNCS.PHASECHK.TRANS64.TRYWAIT P0, [R0+URZ+0x238], R14 ;  /* 0x0002380e000075a7 */ /* 0x0022a400080011ff */
[----:B--2---:R-:W-:Y:S05]  /*bdd0*/  @!P0 NANOSLEEP.SYNCS 0x989680 ;  /* 0x009896800000895d */ /* 0x004fea0003900000 */
[----:B------:R-:W2:Y:S02]  /*bde0*/  @!P0 SYNCS.PHASECHK.TRANS64 P0, [R0+URZ+0x238], R14 ;  /* 0x0002380e000085a7 */ /* 0x000ea400080010ff */
[----:B--2---:R-:W-:Y:S05]  /*bdf0*/  @!P0 BRA `(.L_x_272) ;  /* 0xfffffffc00f08947 */ /* 0x004fea000383ffff */
[----:B------:R-:W-:Y:S05]  /*be00*/  BRA `(.L_x_273) ;  /* 0xffffffa000fc7947 */ /* 0x000fea000383ffff */
.L_x_126:
[----:B------:R-:W-:-:S07]  /*be10*/  MOV R0, UR7 ;  /* 0x0000000700007c02 */ /* 0x000fce0008000f00 */
.L_x_274:
[----:B-1----:R1:W4:Y:S02]  /*be20*/  SYNCS.PHASECHK.TRANS64.TRYWAIT P0, [R0+URZ+0x220], R2 ;  /* 0x00022002000075a7 */ /* 0x00232400080011ff */
[----:B----4-:R-:W-:Y:S05]  /*be30*/  @!P0 NANOSLEEP.SYNCS 0x989680 ;  /* 0x009896800000895d */ /* 0x010fea0003900000 */
[----:B------:R-:W4:Y:S02]  /*be40*/  @!P0 SYNCS.PHASECHK.TRANS64 P0, [R0+URZ+0x220], R2 ;  /* 0x00022002000085a7 */ /* 0x000f2400080010ff */
[----:B----4-:R-:W-:Y:S05]  /*be50*/  @!P0 BRA `(.L_x_274) ;  /* 0xfffffffc00f08947 */ /* 0x010fea000383ffff */
[----:B------:R-:W-:Y:S05]  /*be60*/  BRA `(.L_x_275) ;  /* 0xffffffa400847947 */ /* 0x000fea000383ffff */
.L_x_127:
[----:B-1----:R-:W-:-:S07]  /*be70*/  MOV R0, UR7 ;  /* 0x0000000700007c02 */ /* 0x002fce0008000f00 */
.L_x_276:
[----:B-1----:R1:W4:Y:S02]  /*be80*/  SYNCS.PHASECHK.TRANS64.TRYWAIT P0, [R0+URZ+0x228], R2 ;  /* 0x00022802000075a7 */ /* 0x00232400080011ff */
[----:B----4-:R-:W-:Y:S05]  /*be90*/  @!P0 NANOSLEEP.SYNCS 0x989680 ;  /* 0x009896800000895d */ /* 0x010fea0003900000 */
[----:B------:R-:W4:Y:S02]  /*bea0*/  @!P0 SYNCS.PHASECHK.TRANS64 P0, [R0+URZ+0x228], R2 ;  /* 0x00022802000085a7 */ /* 0x000f2400080010ff */
[----:B----4-:R-:W-:Y:S05]  /*beb0*/  @!P0 BRA `(.L_x_276) ;  /* 0xfffffffc00f08947 */ /* 0x010fea000383ffff */
[----:B------:R-:W-:Y:S05]  /*bec0*/  BRA `(.L_x_277) ;  /* 0xffffffa400747947 */ /* 0x000fea000383ffff */
.L_x_128:
[----:B-1----:R-:W-:-:S07]  /*bed0*/  MOV R0, UR7 ;  /* 0x0000000700007c02 */ /* 0x002fce0008000f00 */
.L_x_278:
[----:B-1----:R1:W4:Y:S02]  /*bee0*/  SYNCS.PHASECHK.TRANS64.TRYWAIT P0, [R0+URZ+0x230], R2 ;  /* 0x00023002000075a7 */ /* 0x00232400080011ff */
[----:B----4-:R-:W-:Y:S05]  /*bef0*/  @!P0 NANOSLEEP.SYNCS 0x989680 ;  /* 0x009896800000895d */ /* 0x010fea0003900000 */
[----:B------:R-:W4:Y:S02]  /*bf00*/  @!P0 SYNCS.PHASECHK.TRANS64 P0, [R0+URZ+0x230], R2 ;  /* 0x00023002000085a7 */ /* 0x000f2400080010ff */
[----:B----4-:R-:W-:Y:S05]  /*bf10*/  @!P0 BRA `(.L_x_278) ;  /* 0xfffffffc00f08947 */ /* 0x010fea000383ffff */
[----:B------:R-:W-:Y:S05]  /*bf20*/  BRA `(.L_x_279) ;  /* 0xffffffa400647947 */ /* 0x000fea000383ffff */
.L_x_130:
[----:B--2---:R2:W3:Y:S02]  /*bf30*/  SYNCS.PHASECHK.TRANS64.TRYWAIT P0, [R0+URZ+0x250], R2 ;  /* 0x00025002000075a7 */ /* 0x0044e400080011ff */
[----:B---3--:R-:W-:Y:S05]  /*bf40*/  @!P0 NANOSLEEP.SYNCS 0x989680 ;  /* 0x009896800000895d */ /* 0x008fea0003900000 */
[----:B------:R-:W3:Y:S02]  /*bf50*/  @!P0 SYNCS.PHASECHK.TRANS64 P0, [R0+URZ+0x250], R2 ;  /* 0x00025002000085a7 */ /* 0x000ee400080010ff */
[----:B---3--:R-:W-:Y:S05]  /*bf60*/  @!P0 BRA `(.L_x_130) ;  /* 0xfffffffc00f08947 */ /* 0x008fea000383ffff */
[----:B------:R-:W-:Y:S05]  /*bf70*/  BRA `(.L_x_280) ;  /* 0xffffffa800407947 */ /* 0x000fea000383ffff */
.L_x_141:
[----:B-1----:R-:W-:Y:S04]  /*bf80*/  MOV R2, UR48 ;  /* 0x0000003000027c02 */ /* 0x002fe80008000f00 */
[----:B------:R1:W3:Y:S03]  /*bf90*/  SYNCS.PHASECHK.TRANS64.TRYWAIT P1, [R2+URZ+0x200], R3 ;  /* 0x00020003020075a7 */ /* 0x0002e600080211ff */
[----:B---3--:R-:W-:Y:S05]  /*bfa0*/  @!P1 NANOSLEEP.SYNCS 0x989680 ;  /* 0x009896800000995d */ /* 0x008fea0003900000 */
[----:B------:R-:W3:Y:S02]  /*bfb0*/  @!P1 SYNCS.PHASECHK.TRANS64 P1, [R2+URZ+0x200], R3 ;  /* 0x00020003020095a7 */ /* 0x000ee400080210ff */
[----:B---3--:R-:W-:Y:S05]  /*bfc0*/  @!P1 BRA `(.L_x_141) ;  /* 0xfffffffc00ec9947 */ /* 0x008fea000383ffff */
[----:B------:R-:W-:Y:S05]  /*bfd0*/  BRA `(.L_x_140) ;  /* 0xffffffb4004c7947 */ /* 0x000fea000383ffff */
.L_x_143:
[----:B-1----:R1:W4:Y:S02]  /*bfe0*/  SYNCS.PHASECHK.TRANS64.TRYWAIT P0, [R112+URZ+0x270], R0 ;  /* 0x00027000700075a7 */ /* 0x00232400080011ff */
[----:B----4-:R-:W-:Y:S05]  /*bff0*/  @!P0 NANOSLEEP.SYNCS 0x989680 ;  /* 0x009896800000895d */ /* 0x010fea0003900000 */
[----:B------:R-:W4:Y:S02]  /*c000*/  @!P0 SYNCS.PHASECHK.TRANS64 P0, [R112+URZ+0x270], R0 ;  /* 0x00027000700085a7 */ /* 0x000f2400080010ff */
[----:B----4-:R-:W-:Y:S05]  /*c010*/  @!P0 BRA `(.L_x_143) ;  /* 0xfffffffc00f08947 */ /* 0x010fea000383ffff */
[----:B------:R-:W-:Y:S05]  /*c020*/  BRA `(.L_x_142) ;  /* 0xffffffb400747947 */ /* 0x000fea000383ffff */
.L_x_152:
[----:B--2---:R2:W4:Y:S02]  /*c030*/  SYNCS.PHASECHK.TRANS64.TRYWAIT P0, [R2+URZ+0x200], R0 ;  /* 0x00020000020075a7 */ /* 0x00452400080011ff */
[----:B----4-:R-:W-:Y:S05]  /*c040*/  @!P0 NANOSLEEP.SYNCS 0x989680 ;  /* 0x009896800000895d */ /* 0x010fea0003900000 */
[----:B------:R-:W4:Y:S02]  /*c050*/  @!P0 SYNCS.PHASECHK.TRANS64 P0, [R2+URZ+0x200], R0 ;  /* 0x00020000020085a7 */ /* 0x000f2400080010ff */
[----:B----4-:R-:W-:Y:S05]  /*c060*/  @!P0 BRA `(.L_x_152) ;  /* 0xfffffffc00f08947 */ /* 0x010fea000383ffff */
[----:B------:R-:W-:Y:S05]  /*c070*/  BRA `(.L_x_151) ;  /* 0xffffffc000607947 */ /* 0x000fea000383ffff */
.L_x_160:
[----:B--2---:R2:W4:Y:S02]  /*c080*/  SYNCS.PHASECHK.TRANS64.TRYWAIT P0, [R0+URZ+0x200], R6 ;  /* 0x00020006000075a7 */ /* 0x00452400080011ff */
[----:B----4-:R-:W-:Y:S05]  /*c090*/  @!P0 NANOSLEEP.SYNCS 0x989680 ;  /* 0x009896800000895d */ /* 0x010fea0003900000 */
[----:B------:R-:W4:Y:S02]  /*c0a0*/  @!P0 SYNCS.PHASECHK.TRANS64 P0, [R0+URZ+0x200], R6 ;  /* 0x00020006000085a7 */ /* 0x000f2400080010ff */
[----:B----4-:R-:W-:Y:S05]  /*c0b0*/  @!P0 BRA `(.L_x_160) ;  /* 0xfffffffc00f08947 */ /* 0x010fea000383ffff */
[----:B------:R-:W-:Y:S05]  /*c0c0*/  BRA `(.L_x_159) ;  /* 0xffffffcc00747947 */ /* 0x000fea000383ffff */
.L_x_168:
[----:B--2---:R2:W4:Y:S02]  /*c0d0*/  SYNCS.PHASECHK.TRANS64.TRYWAIT P0, [R0+URZ+0x200], R5 ;  /* 0x00020005000075a7 */ /* 0x00452400080011ff */
[----:B----4-:R-:W-:Y:S05]  /*c0e0*/  @!P0 NANOSLEEP.SYNCS 0x989680 ;  /* 0x009896800000895d */ /* 0x010fea0003900000 */
[----:B------:R-:W4:Y:S02]  /*c0f0*/  @!P0 SYNCS.PHASECHK.TRANS64 P0, [R0+URZ+0x200], R5 ;  /* 0x00020005000085a7 */ /* 0x000f2400080010ff */
[----:B----4-:R-:W-:Y:S05]  /*c100*/  @!P0 BRA `(.L_x_168) ;  /* 0xfffffffc00f08947 */ /* 0x010fea000383ffff */
[----:B------:R-:W-:Y:S05]  /*c110*/  BRA `(.L_x_167) ;  /* 0xffffffd800887947 */ /* 0x000fea000383ffff */
        .weak           $__internal_0_$__cuda_sm10x_tcgen05_guardrail_trap_col_being_dealloced_not_returned_by_alloc
        .type           $__internal_0_$__cuda_sm10x_tcgen05_guardrail_trap_col_being_dealloced_not_returned_by_alloc,@function
        .size           $__internal_0_$__cuda_sm10x_tcgen05_guardrail_trap_col_being_dealloced_not_returned_by_alloc,($__internal_1_$__cuda_sm10x_tcgen05_guardrail_trap_phase_invalid_during_alloc - $__internal_0_$__cuda_sm10x_tcgen05_guardrail_trap_col_being_dealloced_not_returned_by_alloc)
$__internal_0_$__cuda_sm10x_tcgen05_guardrail_trap_col_being_dealloced_not_returned_by_alloc:
[----:B------:R-:W-:Y:S05]  /*c120*/  BPT.TRAP 0x1 ;  /* 0x000000040000795c */ /* 0x000fea0000300000 */
[----:B------:R-:W-:-:S04]  /*c130*/  HFMA2 R3, -RZ, RZ, 0, 0 ;  /* 0x00000000ff037431 */ /* 0x000fc800000001ff */
[----:B------:R-:W-:Y:S05]  /*c140*/  RET.REL.NODEC R2 `(_ZN7cutlass13device_kernelINS_4gemm6kernel13GemmUniversalIN4cute5tupleIJiiiiEEENS1_10collective13CollectiveMmaINS1_35MainloopSm100TmaUmmaWarpSpecializedILi32ELi2ELi4ENS5_IJNS4_1CILi2EEENSA_ILi1EEESC_EEEEENS5_IJNSA_ILi128EEENSA_ILi256EEENSA_ILi16EEEEEENS_10bfloat16_tENS5_IJlSC_lEEESJ_SK_NS4_8TiledMMAINS4_8MMA_AtomIJNS4_26SM100_MMA_F16BF16_2x1SM_SSISJ_SJ_fLi128ELi256ELNS4_4UMMA5MajorE0ELSP_0ELNSO_7ScaleInE0ELSQ_0EEEEEENS4_6LayoutINS5_IJSC_SC_SC_EEENS5_IJNSA_ILi0EEESV_SV_EEEEENS5_IJNS4_10UnderscoreESY_SY_EEEEENS4_18SM100_TMA_2SM_LOADENS4_14ComposedLayoutINS4_7SwizzleILi1ELi4ELi3EEENS4_18smem_ptr_flag_bitsILi16EEENST_INS5_IJNSA_ILi8EEESH_EEENS5_IJSH_SC_EEEEEEEvNS4_8identityES11_S1B_vS1C_EENS_8epilogue10collective18CollectiveEpilogueINS1E_23Sm100TmaWarpSpecializedILi4ELi2ELi32ELb1ELb0EEEJNS5_IJNSA_ILi64EEESG_SH_EEENS5_IJNST_IS1J_SC_EENST_INS5_IJNSA_ILi32EEESB_EEENS5_IJSC_SF_EEEEEEEESJ_SK_SJ_SK_NS1E_6fusion15FusionCallbacksIS1I_NS1R_17LinearCombinationISJ_fSJ_fLNS_15FloatRoundStyleE2EEES1K_S1Q_JEEENS4_5SM1004TMEM4LOAD26SM100_TMEM_LOAD_32dp32b32xENS4_13SM90_TMA_LOADENS12_INS13_ILi2ELi4ELi3EEES16_NST_INS5_IJS17_S1M_EEENS5_IJS1M_SC_EEEEEEENS4_39AutoVectorizingCopyWithAssumedAlignmentILi128EEENS4_14SM90_TMA_STOREES26_S28_S28_EEEvvEEEEvNT_6ParamsE) ;  /* 0xffffff3c02ac7950 */ /* 0x000fea0003c3ffff */
        .weak           $__internal_1_$__cuda_sm10x_tcgen05_guardrail_trap_phase_invalid_during_alloc
        .type           $__internal_1_$__cuda_sm10x_tcgen05_guardrail_trap_phase_invalid_during_alloc,@function
        .size           $__internal_1_$__cuda_sm10x_tcgen05_guardrail_trap_phase_invalid_during_alloc,($__internal_2_$__cuda_sm10x_tcgen05_guardrail_trap_unallocated_columns_being_dealloced - $__internal_1_$__cuda_sm10x_tcgen05_guardrail_trap_phase_invalid_during_alloc)
$__internal_1_$__cuda_sm10x_tcgen05_guardrail_trap_phase_invalid_during_alloc:
[----:B------:R-:W-:Y:S05]  /*c150*/  BPT.TRAP 0x1 ;  /* 0x000000040000795c */ /* 0x000fea0000300000 */
[----:B------:R-:W-:-:S04]  /*c160*/  MOV R3, 0x0 ;  /* 0x0000000000037802 */ /* 0x000fc80000000f00 */
[----:B------:R-:W-:Y:S05]  /*c170*/  RET.REL.NODEC R2 `(_ZN7cutlass13device_kernelINS_4gemm6kernel13GemmUniversalIN4cute5tupleIJiiiiEEENS1_10collective13CollectiveMmaINS1_35MainloopSm100TmaUmmaWarpSpecializedILi32ELi2ELi4ENS5_IJNS4_1CILi2EEENSA_ILi1EEESC_EEEEENS5_IJNSA_ILi128EEENSA_ILi256EEENSA_ILi16EEEEEENS_10bfloat16_tENS5_IJlSC_lEEESJ_SK_NS4_8TiledMMAINS4_8MMA_AtomIJNS4_26SM100_MMA_F16BF16_2x1SM_SSISJ_SJ_fLi128ELi256ELNS4_4UMMA5MajorE0ELSP_0ELNSO_7ScaleInE0ELSQ_0EEEEEENS4_6LayoutINS5_IJSC_SC_SC_EEENS5_IJNSA_ILi0EEESV_SV_EEEEENS5_IJNS4_10UnderscoreESY_SY_EEEEENS4_18SM100_TMA_2SM_LOADENS4_14ComposedLayoutINS4_7SwizzleILi1ELi4ELi3EEENS4_18smem_ptr_flag_bitsILi16EEENST_INS5_IJNSA_ILi8EEESH_EEENS5_IJSH_SC_EEEEEEEvNS4_8identityES11_S1B_vS1C_EENS_8epilogue10collective18CollectiveEpilogueINS1E_23Sm100TmaWarpSpecializedILi4ELi2ELi32ELb1ELb0EEEJNS5_IJNSA_ILi64EEESG_SH_EEENS5_IJNST_IS1J_SC_EENST_INS5_IJNSA_ILi32EEESB_EEENS5_IJSC_SF_EEEEEEEESJ_SK_SJ_SK_NS1E_6fusion15FusionCallbacksIS1I_NS1R_17LinearCombinationISJ_fSJ_fLNS_15FloatRoundStyleE2EEES1K_S1Q_JEEENS4_5SM1004TMEM4LOAD26SM100_TMEM_LOAD_32dp32b32xENS4_13SM90_TMA_LOADENS12_INS13_ILi2ELi4ELi3EEES16_NST_INS5_IJS17_S1M_EEENS5_IJS1M_SC_EEEEEEENS4_39AutoVectorizingCopyWithAssumedAlignmentILi128EEENS4_14SM90_TMA_STOREES26_S28_S28_EEEvvEEEEvNT_6ParamsE) ;  /* 0xffffff3c02a07950 */ /* 0x000fea0003c3ffff */
        .weak           $__internal_2_$__cuda_sm10x_tcgen05_guardrail_trap_unallocated_columns_being_dealloced
        .type           $__internal_2_$__cuda_sm10x_tcgen05_guardrail_trap_unallocated_columns_being_dealloced,@function
        .size           $__internal_2_$__cuda_sm10x_tcgen05_guardrail_trap_unallocated_columns_being_dealloced,(.L_x_282 - $__internal_2_$__cuda_sm10x_tcgen05_guardrail_trap_unallocated_columns_being_dealloced)
$__internal_2_$__cuda_sm10x_tcgen05_guardrail_trap_unallocated_columns_being_dealloced:
[----:B------:R-:W-:Y:S05]  /*c180*/  BPT.TRAP 0x1 ;  /* 0x000000040000795c */ /* 0x000fea0000300000 */
[----:B------:R-:W-:-:S04]  /*c190*/  HFMA2 R3, -RZ, RZ, 0, 0 ;  /* 0x00000000ff037431 */ /* 0x000fc800000001ff */
[----:B------:R-:W-:Y:S05]  /*c1a0*/  RET.REL.NODEC R2 `(_ZN7cutlass13device_kernelINS_4gemm6kernel13GemmUniversalIN4cute5tupleIJiiiiEEENS1_10collective13CollectiveMmaINS1_35MainloopSm100TmaUmmaWarpSpecializedILi32ELi2ELi4ENS5_IJNS4_1CILi2EEENSA_ILi1EEESC_EEEEENS5_IJNSA_ILi128EEENSA_ILi256EEENSA_ILi16EEEEEENS_10bfloat16_tENS5_IJlSC_lEEESJ_SK_NS4_8TiledMMAINS4_8MMA_AtomIJNS4_26SM100_MMA_F16BF16_2x1SM_SSISJ_SJ_fLi128ELi256ELNS4_4UMMA5MajorE0ELSP_0ELNSO_7ScaleInE0ELSQ_0EEEEEENS4_6LayoutINS5_IJSC_SC_SC_EEENS5_IJNSA_ILi0EEESV_SV_EEEEENS5_IJNS4_10UnderscoreESY_SY_EEEEENS4_18SM100_TMA_2SM_LOADENS4_14ComposedLayoutINS4_7SwizzleILi1ELi4ELi3EEENS4_18smem_ptr_flag_bitsILi16EEENST_INS5_IJNSA_ILi8EEESH_EEENS5_IJSH_SC_EEEEEEEvNS4_8identityES11_S1B_vS1C_EENS_8epilogue10collective18CollectiveEpilogueINS1E_23Sm100TmaWarpSpecializedILi4ELi2ELi32ELb1ELb0EEEJNS5_IJNSA_ILi64EEESG_SH_EEENS5_IJNST_IS1J_SC_EENST_INS5_IJNSA_ILi32EEESB_EEENS5_IJSC_SF_EEEEEEEESJ_SK_SJ_SK_NS1E_6fusion15FusionCallbacksIS1I_NS1R_17LinearCombinationISJ_fSJ_fLNS_15FloatRoundStyleE2EEES1K_S1Q_JEEENS4_5SM1004TMEM4LOAD26SM100_TMEM_LOAD_32dp32b32xENS4_13SM90_TMA_LOADENS12_INS13_ILi2ELi4ELi3EEES16_NST_INS5_IJS17_S1M_EEENS5_IJS1M_SC_EEEEEEENS4_39AutoVectorizingCopyWithAssumedAlignmentILi128EEENS4_14SM90_TMA_STOREES26_S28_S28_EEEvvEEEEvNT_6ParamsE) ;  /* 0xffffff3c02947950 */ /* 0x000fea0003c3ffff */
.L_x_281:
[----:B------:R-:W-:-:S00]  /*c1b0*/  BRA `(.L_x_281) ;  /* 0xfffffffc00fc7947 */ /* 0x000fc0000383ffff */
[----:B------:R-:W-:-:S00]  /*c1c0*/  NOP ;  /* 0x0000000000007918 */ /* 0x000fc00000000000 */
        /* <DEDUP_REMOVED lines=11> */
.L_x_282:


//--------------------- .nv.global.init           --------------------------
	.section	.nv.global.init,"aw",@progbits
.nv.global.init:
	.type		$str$27,@object
	.size		$str$27,($str$28 - $str$27)
$str$27:
        /*0000*/ 	.byte	0x28, 0x61, 0x64, 0x64, 0x72, 0x65, 0x73, 0x73, 0x20, 0x26, 0x20, 0x6d, 0x61, 0x73, 0x6b, 0x29
        /*0010*/ 	.byte	0x20, 0x3d, 0x3d, 0x20, 0x30, 0x00
	.type		$str$28,@object
	.size		$str$28,($str$26 - $str$28)
$str$28:
        /*0016*/ 	.byte	0x2f, 0x74, 0x6d, 0x70, 0x2f, 0x63, 0x75, 0x74, 0x6c, 0x61, 0x73, 0x73, 0x5f, 0x73, 0x77, 0x65
        /*0026*/ 	.byte	0x65, 0x70, 0x5f, 0x73, 0x72, 0x63, 0x2f, 0x69, 0x6e, 0x63, 0x6c, 0x75, 0x64, 0x65, 0x2f, 0x63
        /*0036*/ 	.byte	0x75, 0x74, 0x65, 0x2f, 0x70, 0x6f, 0x69, 0x6e, 0x74, 0x65, 0x72, 0x5f, 0x66, 0x6c, 0x61, 0x67
        /*0046*/ 	.byte	0x67, 0x65, 0x64, 0x2e, 0x68, 0x70, 0x70, 0x00
	.type		$str$26,@object
	.size		$str$26,($str$25 - $str$26)
$str$26:
        /*004e*/ 	.byte	0x2f, 0x74, 0x6d, 0x70, 0x2f, 0x63, 0x75, 0x74, 0x6c, 0x61, 0x73, 0x73, 0x5f, 0x73, 0x77, 0x65
        /*005e*/ 	.byte	0x65, 0x70, 0x5f, 0x73, 0x72, 0x63, 0x2f, 0x69, 0x6e, 0x63, 0x6c, 0x75, 0x64, 0x65, 0x2f, 0x63
        /*006e*/ 	.byte	0x75, 0x74, 0x65, 0x2f, 0x61, 0x74, 0x6f, 0x6d, 0x2f, 0x63, 0x6f, 0x70, 0x79, 0x5f, 0x74, 0x72
        /*007e*/ 	.byte	0x61, 0x69, 0x74, 0x73, 0x5f, 0x73, 0x6d, 0x31, 0x30, 0x30, 0x2e, 0x68, 0x70, 0x70, 0x00
	.type		$str$25,@object
	.size		$str$25,(__unnamed_1 - $str$25)
$str$25:
        /*008d*/ 	.byte	0x28, 0x28, 0x75, 0x69, 0x6e, 0x74, 0x33, 0x32, 0x5f, 0x74, 0x28, 0x74, 0x68, 0x72, 0x65, 0x61
        /*009d*/ 	.byte	0x64, 0x49, 0x64, 0x78, 0x2e, 0x78, 0x29, 0x20, 0x2f, 0x20, 0x33, 0x32, 0x29, 0x20, 0x25, 0x20
        /*00ad*/ 	.byte	0x34, 0x29, 0x20, 0x3d, 0x3d, 0x20, 0x28, 0x28, 0x28, 0x74, 0x6d, 0x65, 0x6d, 0x5f, 0x61, 0x64
        /*00bd*/ 	.byte	0x64, 0x72, 0x20, 0x3e, 0x3e, 0x20, 0x31, 0x36, 0x29, 0x20, 0x2f, 0x20, 0x33, 0x32, 0x29, 0x20
        /*00cd*/ 	.byte	0x25, 0x20, 0x34, 0x29, 0x00
	.type		__unnamed_1,@object
	.size		__unnamed_1,(__unnamed_2 - __unnamed_1)
__unnamed_1:
        /*00d2*/ 	.byte	0x61, 0x75, 0x74, 0x6f, 0x20, 0x63, 0x75, 0x74, 0x65, 0x3a, 0x3a, 0x61, 0x73, 0x5f, 0x70, 0x6f
        /* <DEDUP_REMOVED lines=24> */
        /*0262*/ 	.byte	0x43, 0x3c, 0x34, 0x30, 0x39, 0x36, 0x3e, 0x3e, 0x3e, 0x3e, 0x5d, 0x00
	.type		__unnamed_2,@object
	.size		__unnamed_2,(.L_2 - __unnamed_2)
__unnamed_2:
        /* <DEDUP_REMOVED lines=42> */
        /*050e*/ 	.byte	0x3e, 0x3e, 0x5d, 0x00
.L_2:


//--------------------- .nv.shared._ZN7cutlass13device_kernelINS_4gemm6kernel13GemmUniversalIN4cute5tupleIJiiiiEEENS1_10collective13CollectiveMmaINS1_35MainloopSm100TmaUmmaWarpSpecializedILi32ELi2ELi4ENS5_IJNS4_1CILi2EEENSA_ILi1EEESC_EEEEENS5_IJNSA_ILi128EEENSA_ILi256EEENSA_ILi16EEEEEENS_10bfloat16_tENS5_IJlSC_lEEESJ_SK_NS4_8TiledMMAINS4_8MMA_AtomIJNS4_26SM100_MMA_F16BF16_2x1SM_SSISJ_SJ_fLi128ELi256ELNS4_4UMMA5MajorE0ELSP_0ELNSO_7ScaleInE0ELSQ_0EEEEEENS4_6LayoutINS5_IJSC_SC_SC_EEENS5_IJNSA_ILi0EEESV_SV_EEEEENS5_IJNS4_10UnderscoreESY_SY_EEEEENS4_18SM100_TMA_2SM_LOADENS4_14ComposedLayoutINS4_7SwizzleILi1ELi4ELi3EEENS4_18smem_ptr_flag_bitsILi16EEENST_INS5_IJNSA_ILi8EEESH_EEENS5_IJSH_SC_EEEEEEEvNS4_8identityES11_S1B_vS1C_EENS_8epilogue10collective18CollectiveEpilogueINS1E_23Sm100TmaWarpSpecializedILi4ELi2ELi32ELb1ELb0EEEJNS5_IJNSA_ILi64EEESG_SH_EEENS5_IJNST_IS1J_SC_EENST_INS5_IJNSA_ILi32EEESB_EEENS5_IJSC_SF_EEEEEEEESJ_SK_SJ_SK_NS1E_6fusion15FusionCallbacksIS1I_NS1R_17LinearCombinationISJ_fSJ_fLNS_15FloatRoundStyleE2EEES1K_S1Q_JEEENS4_5SM1004TMEM4LOAD26SM100_TMEM_LOAD_32dp32b32xENS4_13SM90_TMA_LOADENS12_INS13_ILi2ELi4ELi3EEES16_NST_INS5_IJS17_S1M_EEENS5_IJS1M_SC_EEEEEEENS4_39AutoVectorizingCopyWithAssumedAlignmentILi128EEENS4_14SM90_TMA_STOREES26_S28_S28_EEEvvEEEEvNT_6ParamsE --------------------------
	.section	.nv.shared._ZN7cutlass13device_kernelINS_4gemm6kernel13GemmUniversalIN4cute5tupleIJiiiiEEENS1_10collective13CollectiveMmaINS1_35MainloopSm100TmaUmmaWarpSpecializedILi32ELi2ELi4ENS5_IJNS4_1CILi2EEENSA_ILi1EEESC_EEEEENS5_IJNSA_ILi128EEENSA_ILi256EEENSA_ILi16EEEEEENS_10bfloat16_tENS5_IJlSC_lEEESJ_SK_NS4_8TiledMMAINS4_8MMA_AtomIJNS4_26SM100_MMA_F16BF16_2x1SM_SSISJ_SJ_fLi128ELi256ELNS4_4UMMA5MajorE0ELSP_0ELNSO_7ScaleInE0ELSQ_0EEEEEENS4_6LayoutINS5_IJSC_SC_SC_EEENS5_IJNSA_ILi0EEESV_SV_EEEEENS5_IJNS4_10UnderscoreESY_SY_EEEEENS4_18SM100_TMA_2SM_LOADENS4_14ComposedLayoutINS4_7SwizzleILi1ELi4ELi3EEENS4_18smem_ptr_flag_bitsILi16EEENST_INS5_IJNSA_ILi8EEESH_EEENS5_IJSH_SC_EEEEEEEvNS4_8identityES11_S1B_vS1C_EENS_8epilogue10collective18CollectiveEpilogueINS1E_23Sm100TmaWarpSpecializedILi4ELi2ELi32ELb1ELb0EEEJNS5_IJNSA_ILi64EEESG_SH_EEENS5_IJNST_IS1J_SC_EENST_INS5_IJNSA_ILi32EEESB_EEENS5_IJSC_SF_EEEEEEEESJ_SK_SJ_SK_NS1E_6fusion15FusionCallbacksIS1I_NS1R_17LinearCombinationISJ_fSJ_fLNS_15FloatRoundStyleE2EEES1K_S1Q_JEEENS4_5SM1004TMEM4LOAD26SM100_TMEM_LOAD_32dp32b32xENS4_13SM90_TMA_LOADENS12_INS13_ILi2ELi4ELi3EEES16_NST_INS5_IJS17_S1M_EEENS5_IJS1M_SC_EEEEEEENS4_39AutoVectorizingCopyWithAssumedAlignmentILi128EEENS4_14SM90_TMA_STOREES26_S28_S28_EEEvvEEEEvNT_6ParamsE,"aw",@nobits
	.sectionflags	@""
	.align	16
	.zero		1024


//--------------------- .nv.shared.reserved.0     --------------------------
	.section	.nv.shared.reserved.0,"aw",@nobits
	.weak		__nv_reservedSMEM_offset_0_alias
	.size		__nv_reservedSMEM_offset_0_alias, 0, 64
	.other		__nv_reservedSMEM_offset_0_alias,@"STO_CUDA_RESERVED_SHARED STV_DEFAULT"
__nv_reservedSMEM_offset_0_alias:
	.zero		0
.nv.shared.reserved.0:
	.zero		64
	.weak		__nv_reservedSMEM_tcgen05_partition
	.type		__nv_reservedSMEM_tcgen05_partition,@object
	.size		__nv_reservedSMEM_tcgen05_partition,(.L_0 - __nv_reservedSMEM_tcgen05_partition)
__nv_reservedSMEM_tcgen05_partition:
	.zero		32
.L_0:


//--------------------- .nv.global                --------------------------
	.section	.nv.global,"aw",@nobits
.nv.global:
	.type		_ZN40_INTERNAL_b1c3a4ee_4_k_cu_265a2099_140734cute1_E,@object
	.size		_ZN40_INTERNAL_b1c3a4ee_4_k_cu_265a2099_140734cute1_E,(_ZN40_INTERNAL_b1c3a4ee_4_k_cu_265a2099_140734cuda3std3__45__cpo6cbeginE - _ZN40_INTERNAL_b1c3a4ee_4_k_cu_265a2099_140734cute1_E)
_ZN40_INTERNAL_b1c3a4ee_4_k_cu_265a2099_140734cute1_E:
	.zero		1
	.type		_ZN40_INTERNAL_b1c3a4ee_4_k_cu_265a2099_140734cuda3std3__45__cpo6cbeginE,@object
	.size		_ZN40_INTERNAL_b1c3a4ee_4_k_cu_265a2099_140734cuda3std3__45__cpo6cbeginE,(_ZN40_INTERNAL_b1c3a4ee_4_k_cu_265a2099_140734cuda3std3__48in_placeE - _ZN40_INTERNAL_b1c3a4ee_4_k_cu_265a2099_140734cuda3std3__45__cpo6cbeginE)
_ZN40_INTERNAL_b1c3a4ee_4_k_cu_265a2099_140734cuda3std3__45__cpo6cbeginE:
	.zero		1
	.type		_ZN40_INTERNAL_b1c3a4ee_4_k_cu_265a2099_140734cuda3std3__48in_placeE,@object
	.size		_ZN40_INTERNAL_b1c3a4ee_4_k_cu_265a2099_140734cuda3std3__48in_placeE,(_ZN40_INTERNAL_b1c3a4ee_4_k_cu_265a2099_140734cuda3std6ranges3__45__cpo9iter_moveE - _ZN40_INTERNAL_b1c3a4ee_4_k_cu_265a2099_140734cuda3std3__48in_placeE)
_ZN40_INTERNAL_b1c3a4ee_4_k_cu_265a2099_140734cuda3std3__48in_placeE:
	.zero		1
	.type		_ZN40_INTERNAL_b1c3a4ee_4_k_cu_265a2099_140734cuda3std6ranges3__45__cpo9iter_moveE,@object
	.size		_ZN40_INTERNAL_b1c3a4ee_4_k_cu_265a2099_140734cuda3std6ranges3__45__cpo9iter_moveE,(_ZN40_INTERNAL_b1c3a4ee_4_k_cu_265a2099_140734cuda3std3__45__cpo5beginE - _ZN40_INTERNAL_b1c3a4ee_4_k_cu_265a2099_140734cuda3std6ranges3__45__cpo9iter_moveE)
_ZN40_INTERNAL_b1c3a4ee_4_k_cu_265a2099_140734cuda3std6ranges3__45__cpo9iter_moveE:
	.zero		1
	.type		_ZN40_INTERNAL_b1c3a4ee_4_k_cu_265a2099_140734cuda3std3__45__cpo5beginE,@object
	.size		_ZN40_INTERNAL_b1c3a4ee_4_k_cu_265a2099_140734cuda3std3__45__cpo5beginE,(_ZN40_INTERNAL_b1c3a4ee_4_k_cu_265a2099_140734cuda3std3__442_GLOBAL__N__b1c3a4ee_4_k_cu_265a2099_140736ignoreE - _ZN40_INTERNAL_b1c3a4ee_4_k_cu_265a2099_140734cuda3std3__45__cpo5beginE)
_ZN40_INTERNAL_b1c3a4ee_4_k_cu_265a2099_140734cuda3std3__45__cpo5beginE:
	.zero		1
	.type		_ZN40_INTERNAL_b1c3a4ee_4_k_cu_265a2099_140734cuda3std3__442_GLOBAL__N__b1c3a4ee_4_k_cu_265a2099_140736ignoreE,@object
	.size		_ZN40_INTERNAL_b1c3a4ee_4_k_cu_265a2099_140734cuda3std3__442_GLOBAL__N__b1c3a4ee_4_k_cu_265a2099_140736ignoreE,(_ZN40_INTERNAL_b1c3a4ee_4_k_cu_265a2099_140734cute7productE - _ZN40_INTERNAL_b1c3a4ee_4_k_cu_265a2099_140734cuda3std3__442_GLOBAL__N__b1c3a4ee_4_k_cu_265a2099_140736ignoreE)
_ZN40_INTERNAL_b1c3a4ee_4_k_cu_265a2099_140734cuda3std3__442_GLOBAL__N__b1c3a4ee_4_k_cu_265a2099_140736ignoreE:
	.zero		1
	.type		_ZN40_INTERNAL_b1c3a4ee_4_k_cu_265a2099_140734cute7productE,@object
	.size		_ZN40_INTERNAL_b1c3a4ee_4_k_cu_265a2099_140734cute7productE,(_ZN40_INTERNAL_b1c3a4ee_4_k_cu_265a2099_140734cuda3std3__45__cpo3endE - _ZN40_INTERNAL_b1c3a4ee_4_k_cu_265a2099_140734cute7productE)
_ZN40_INTERNAL_b1c3a4ee_4_k_cu_265a2099_140734cute7productE:
	.zero		1
	.type		_ZN40_INTERNAL_b1c3a4ee_4_k_cu_265a2099_140734cuda3std3__45__cpo3endE,@object
	.size		_ZN40_INTERNAL_b1c3a4ee_4_k_cu_265a2099_140734cuda3std3__45__cpo3endE,(_ZN40_INTERNAL_b1c3a4ee_4_k_cu_265a2099_140734cuda3std3__419piecewise_constructE - _ZN40_INTERNAL_b1c3a4ee_4_k_cu_265a2099_140734cuda3std3__45__cpo3endE)
_ZN40_INTERNAL_b1c3a4ee_4_k_cu_265a2099_140734cuda3std3__45__cpo3endE:
	.zero		1
	.type		_ZN40_INTERNAL_b1c3a4ee_4_k_cu_265a2099_140734cuda3std3__419piecewise_constructE,@object
	.size		_ZN40_INTERNAL_b1c3a4ee_4_k_cu_265a2099_140734cuda3std3__419piecewise_constructE,(_ZN40_INTERNAL_b1c3a4ee_4_k_cu_265a2099_140734cuda3std3__45__cpo4cendE - _ZN40_INTERNAL_b1c3a4ee_4_k_cu_265a2099_140734cuda3std3__419piecewise_constructE)
_ZN40_INTERNAL_b1c3a4ee_4_k_cu_265a2099_140734cuda3std3__419piecewise_constructE:
	.zero		1
	.type		_ZN40_INTERNAL_b1c3a4ee_4_k_cu_265a2099_140734cuda3std3__45__cpo4cendE,@object
	.size		_ZN40_INTERNAL_b1c3a4ee_4_k_cu_265a2099_140734cuda3std3__45__cpo4cendE,(_ZN40_INTERNAL_b1c3a4ee_4_k_cu_265a2099_140734cuda3std6ranges3__45__cpo4swapE - _ZN40_INTERNAL_b1c3a4ee_4_k_cu_265a2099_140734cuda3std3__45__cpo4cendE)
_ZN40_INTERNAL_b1c3a4ee_4_k_cu_265a2099_140734cuda3std3__45__cpo4cendE:
	.zero		1
	.type		_ZN40_INTERNAL_b1c3a4ee_4_k_cu_265a2099_140734cuda3std6ranges3__45__cpo4swapE,@object
	.size		_ZN40_INTERNAL_b1c3a4ee_4_k_cu_265a2099_140734cuda3std6ranges3__45__cpo4swapE,(.L_10 - _ZN40_INTERNAL_b1c3a4ee_4_k_cu_265a2099_140734cuda3std6ranges3__45__cpo4swapE)
_ZN40_INTERNAL_b1c3a4ee_4_k_cu_265a2099_140734cuda3std6ranges3__45__cpo4swapE:
	.zero		1
.L_10:


//--------------------- .nv.constant0._ZN7cutlass13device_kernelINS_4gemm6kernel13GemmUniversalIN4cute5tupleIJiiiiEEENS1_10collective13CollectiveMmaINS1_35MainloopSm100TmaUmmaWarpSpecializedILi32ELi2ELi4ENS5_IJNS4_1CILi2EEENSA_ILi1EEESC_EEEEENS5_IJNSA_ILi128EEENSA_ILi256EEENSA_ILi16EEEEEENS_10bfloat16_tENS5_IJlSC_lEEESJ_SK_NS4_8TiledMMAINS4_8MMA_AtomIJNS4_26SM100_MMA_F16BF16_2x1SM_SSISJ_SJ_fLi128ELi256ELNS4_4UMMA5MajorE0ELSP_0ELNSO_7ScaleInE0ELSQ_0EEEEEENS4_6LayoutINS5_IJSC_SC_SC_EEENS5_IJNSA_ILi0EEESV_SV_EEEEENS5_IJNS4_10UnderscoreESY_SY_EEEEENS4_18SM100_TMA_2SM_LOADENS4_14ComposedLayoutINS4_7SwizzleILi1ELi4ELi3EEENS4_18smem_ptr_flag_bitsILi16EEENST_INS5_IJNSA_ILi8EEESH_EEENS5_IJSH_SC_EEEEEEEvNS4_8identityES11_S1B_vS1C_EENS_8epilogue10collective18CollectiveEpilogueINS1E_23Sm100TmaWarpSpecializedILi4ELi2ELi32ELb1ELb0EEEJNS5_IJNSA_ILi64EEESG_SH_EEENS5_IJNST_IS1J_SC_EENST_INS5_IJNSA_ILi32EEESB_EEENS5_IJSC_SF_EEEEEEEESJ_SK_SJ_SK_NS1E_6fusion15FusionCallbacksIS1I_NS1R_17LinearCombinationISJ_fSJ_fLNS_15FloatRoundStyleE2EEES1K_S1Q_JEEENS4_5SM1004TMEM4LOAD26SM100_TMEM_LOAD_32dp32b32xENS4_13SM90_TMA_LOADENS12_INS13_ILi2ELi4ELi3EEES16_NST_INS5_IJS17_S1M_EEENS5_IJS1M_SC_EEEEEEENS4_39AutoVectorizingCopyWithAssumedAlignmentILi128EEENS4_14SM90_TMA_STOREES26_S28_S28_EEEvvEEEEvNT_6ParamsE --------------------------
	.section	.nv.constant0._ZN7cutlass13device_kernelINS_4gemm6kernel13GemmUniversalIN4cute5tupleIJiiiiEEENS1_10collective13CollectiveMmaINS1_35MainloopSm100TmaUmmaWarpSpecializedILi32ELi2ELi4ENS5_IJNS4_1CILi2EEENSA_ILi1EEESC_EEEEENS5_IJNSA_ILi128EEENSA_ILi256EEENSA_ILi16EEEEEENS_10bfloat16_tENS5_IJlSC_lEEESJ_SK_NS4_8TiledMMAINS4_8MMA_AtomIJNS4_26SM100_MMA_F16BF16_2x1SM_SSISJ_SJ_fLi128ELi256ELNS4_4UMMA5MajorE0ELSP_0ELNSO_7ScaleInE0ELSQ_0EEEEEENS4_6LayoutINS5_IJSC_SC_SC_EEENS5_IJNSA_ILi0EEESV_SV_EEEEENS5_IJNS4_10UnderscoreESY_SY_EEEEENS4_18SM100_TMA_2SM_LOADENS4_14ComposedLayoutINS4_7SwizzleILi1ELi4ELi3EEENS4_18smem_ptr_flag_bitsILi16EEENST_INS5_IJNSA_ILi8EEESH_EEENS5_IJSH_SC_EEEEEEEvNS4_8identityES11_S1B_vS1C_EENS_8epilogue10collective18CollectiveEpilogueINS1E_23Sm100TmaWarpSpecializedILi4ELi2ELi32ELb1ELb0EEEJNS5_IJNSA_ILi64EEESG_SH_EEENS5_IJNST_IS1J_SC_EENST_INS5_IJNSA_ILi32EEESB_EEENS5_IJSC_SF_EEEEEEEESJ_SK_SJ_SK_NS1E_6fusion15FusionCallbacksIS1I_NS1R_17LinearCombinationISJ_fSJ_fLNS_15FloatRoundStyleE2EEES1K_S1Q_JEEENS4_5SM1004TMEM4LOAD26SM100_TMEM_LOAD_32dp32b32xENS4_13SM90_TMA_LOADENS12_INS13_ILi2ELi4ELi3EEES16_NST_INS5_IJS17_S1M_EEENS5_IJS1M_SC_EEEEEEENS4_39AutoVectorizingCopyWithAssumedAlignmentILi128EEENS4_14SM90_TMA_STOREES26_S28_S28_EEEvvEEEEvNT_6ParamsE,"a",@progbits
	.sectionflags	@""
	.align	4
.nv.constant0._ZN7cutlass13device_kernelINS_4gemm6kernel13GemmUniversalIN4cute5tupleIJiiiiEEENS1_10collective13CollectiveMmaINS1_35MainloopSm100TmaUmmaWarpSpecializedILi32ELi2ELi4ENS5_IJNS4_1CILi2EEENSA_ILi1EEESC_EEEEENS5_IJNSA_ILi128EEENSA_ILi256EEENSA_ILi16EEEEEENS_10bfloat16_tENS5_IJlSC_lEEESJ_SK_NS4_8TiledMMAINS4_8MMA_AtomIJNS4_26SM100_MMA_F16BF16_2x1SM_SSISJ_SJ_fLi128ELi256ELNS4_4UMMA5MajorE0ELSP_0ELNSO_7ScaleInE0ELSQ_0EEEEEENS4_6LayoutINS5_IJSC_SC_SC_EEENS5_IJNSA_ILi0EEESV_SV_EEEEENS5_IJNS4_10UnderscoreESY_SY_EEEEENS4_18SM100_TMA_2SM_LOADENS4_14ComposedLayoutINS4_7SwizzleILi1ELi4ELi3EEENS4_18smem_ptr_flag_bitsILi16EEENST_INS5_IJNSA_ILi8EEESH_EEENS5_IJSH_SC_EEEEEEEvNS4_8identityES11_S1B_vS1C_EENS_8epilogue10collective18CollectiveEpilogueINS1E_23Sm100TmaWarpSpecializedILi4ELi2ELi32ELb1ELb0EEEJNS5_IJNSA_ILi64EEESG_SH_EEENS5_IJNST_IS1J_SC_EENST_INS5_IJNSA_ILi32EEESB_EEENS5_IJSC_SF_EEEEEEEESJ_SK_SJ_SK_NS1E_6fusion15FusionCallbacksIS1I_NS1R_17LinearCombinationISJ_fSJ_fLNS_15FloatRoundStyleE2EEES1K_S1Q_JEEENS4_5SM1004TMEM4LOAD26SM100_TMEM_LOAD_32dp32b32xENS4_13SM90_TMA_LOADENS12_INS13_ILi2ELi4ELi3EEES16_NST_INS5_IJS17_S1M_EEENS5_IJS1M_SC_EEEEEEENS4_39AutoVectorizingCopyWithAssumedAlignmentILi128EEENS4_14SM90_TMA_STOREES26_S28_S28_EEEvvEEEEvNT_6ParamsE:
	.zero		2944


//--------------------- SYMBOLS --------------------------

	.type		.nv.reservedSmem.offset0,@object
	.size		.nv.reservedSmem.offset0,0x4
	.type		.nv.reservedSmem.cap,@object
	.size		.nv.reservedSmem.cap,0x4
	.type		__assertfail,@function
